	.target	sm_100a

	.elftype	@"ET_EXEC"


//--------------------- .note.nv.tkinfo           --------------------------
	.section	.note.nv.tkinfo,"",@"SHT_NOTE"
	.sectionflags	@"SHF_NOTE_NV_TKINFO"
	.tkinfo
        /*0018*/ 	.word	0x00000002
        /*0030*/ 	.string	""
        /*0030*/ 	.string	"ptxas"
        /*0030*/ 	.string	"Cuda compilation tools, release 13.0, V13.0.88"
        /*0030*/ 	.string	"Build cuda_13.0.r13.0/compiler.36424714_0"
        /*0030*/ 	.string	"-arch sm_100a -m 64 "



//--------------------- .note.nv.cuinfo           --------------------------
	.section	.note.nv.cuinfo,"",@"SHT_NOTE"
	.sectionflags	@"SHF_NOTE_NV_CUINFO"
        /*0018*/ 	.short	0x0002
        /*001a*/ 	.short	0x0064
        /*001c*/ 	.short	0x0082
	.zero		2


//--------------------- .nv.info                  --------------------------
	.section	.nv.info,"",@"SHT_CUDA_INFO"
	.align	4


	//----- nvinfo : EIATTR_REGCOUNT
	.align		4
        /*0000*/ 	.byte	0x04, 0x2f
        /*0002*/ 	.short	(.L_34 - .L_33)
	.align		4
.L_33:
        /*0004*/ 	.word	index@(_ZN7cutlass13device_kernelINS_4fmha6kernel36Sm100FmhaFwdKernelTmaWarpspecializedIN4cute5tupleIJiiiNS5_IJNS5_IJiiEEEiEEEEEENS1_10collective38Sm100FmhaFwdMainloopTmaWarpspecializedINS_10bfloat16_tEffNS5_IJNS4_1CILi256EEENSC_ILi64EEESD_EEENS5_IJiNSC_ILi1EEES7_EEENS5_IJiSG_NS5_IJNS5_IJNSC_ILi0EEEiEEEiEEEEEESL_NS9_6NoMaskENS5_IJNSC_ILi2EEESG_SG_EEENSC_ILb0EEEEENS9_38Sm100FmhaFwdEpilogueTmaWarpspecializedINS_6half_tEfNS5_IJNSC_ILi128EEESD_SE_EEESH_NS5_IJSG_S7_EEESP_EENS2_23PersistentTileSchedulerENS2_41Sm100FmhaCtxKernelWarpspecializedScheduleEEEEEvNT_6ParamsE)
        /*0008*/ 	.word	0x00000080


	//----- nvinfo : EIATTR_FRAME_SIZE
	.align		4
.L_34:
        /*000c*/ 	.byte	0x04, 0x11
        /*000e*/ 	.short	(.L_36 - .L_35)
	.align		4
.L_35:
        /*0010*/ 	.word	index@($__internal_3_$__cuda_sm3x_div_rn_noftz_f32_slowpath)
        /*0014*/ 	.word	0x000000a8


	//----- nvinfo : EIATTR_FRAME_SIZE
	.align		4
.L_36:
        /*0018*/ 	.byte	0x04, 0x11
        /*001a*/ 	.short	(.L_38 - .L_37)
	.align		4
.L_37:
        /*001c*/ 	.word	index@($__internal_2_$__cuda_sm10x_tcgen05_guardrail_trap_unallocated_columns_being_dealloced)
        /*0020*/ 	.word	0x000000a8


	//----- nvinfo : EIATTR_FRAME_SIZE
	.align		4
.L_38:
        /*0024*/ 	.byte	0x04, 0x11
        /*0026*/ 	.short	(.L_40 - .L_39)
	.align		4
.L_39:
        /*0028*/ 	.word	index@($__internal_1_$__cuda_sm10x_tcgen05_guardrail_trap_phase_invalid_during_alloc)
        /*002c*/ 	.word	0x000000a8


	//----- nvinfo : EIATTR_FRAME_SIZE
	.align		4
.L_40:
        /*0030*/ 	.byte	0x04, 0x11
        /*0032*/ 	.short	(.L_42 - .L_41)
	.align		4
.L_41:
        /*0034*/ 	.word	index@($__internal_0_$__cuda_sm10x_tcgen05_guardrail_trap_col_being_dealloced_not_returned_by_alloc)
        /*0038*/ 	.word	0x000000a8


	//----- nvinfo : EIATTR_FRAME_SIZE
	.align		4
.L_42:
        /*003c*/ 	.byte	0x04, 0x11
        /*003e*/ 	.short	(.L_44 - .L_43)
	.align		4
.L_43:
        /*0040*/ 	.word	index@(_ZN7cutlass13device_kernelINS_4fmha6kernel36Sm100FmhaFwdKernelTmaWarpspecializedIN4cute5tupleIJiiiNS5_IJNS5_IJiiEEEiEEEEEENS1_10collective38Sm100FmhaFwdMainloopTmaWarpspecializedINS_10bfloat16_tEffNS5_IJNS4_1CILi256EEENSC_ILi64EEESD_EEENS5_IJiNSC_ILi1EEES7_EEENS5_IJiSG_NS5_IJNS5_IJNSC_ILi0EEEiEEEiEEEEEESL_NS9_6NoMaskENS5_IJNSC_ILi2EEESG_SG_EEENSC_ILb0EEEEENS9_38Sm100FmhaFwdEpilogueTmaWarpspecializedINS_6half_tEfNS5_IJNSC_ILi128EEESD_SE_EEESH_NS5_IJSG_S7_EEESP_EENS2_23PersistentTileSchedulerENS2_41Sm100FmhaCtxKernelWarpspecializedScheduleEEEEEvNT_6ParamsE)
        /*0044*/ 	.word	0x000000a8


	//----- nvinfo : EIATTR_MIN_STACK_SIZE
	.align		4
.L_44:
        /*0048*/ 	.byte	0x04, 0x12
        /*004a*/ 	.short	(.L_46 - .L_45)
	.align		4
.L_45:
        /*004c*/ 	.word	index@(_ZN7cutlass13device_kernelINS_4fmha6kernel36Sm100FmhaFwdKernelTmaWarpspecializedIN4cute5tupleIJiiiNS5_IJNS5_IJiiEEEiEEEEEENS1_10collective38Sm100FmhaFwdMainloopTmaWarpspecializedINS_10bfloat16_tEffNS5_IJNS4_1CILi256EEENSC_ILi64EEESD_EEENS5_IJiNSC_ILi1EEES7_EEENS5_IJiSG_NS5_IJNS5_IJNSC_ILi0EEEiEEEiEEEEEESL_NS9_6NoMaskENS5_IJNSC_ILi2EEESG_SG_EEENSC_ILb0EEEEENS9_38Sm100FmhaFwdEpilogueTmaWarpspecializedINS_6half_tEfNS5_IJNSC_ILi128EEESD_SE_EEESH_NS5_IJSG_S7_EEESP_EENS2_23PersistentTileSchedulerENS2_41Sm100FmhaCtxKernelWarpspecializedScheduleEEEEEvNT_6ParamsE)
        /*0050*/ 	.word	0x000000a8
.L_46:


//--------------------- .nv.compat                --------------------------
	.section	.nv.compat,"",@"SHT_CUDA_COMPAT_INFO"
	.align	4
        /*0000*/ 	.byte	0x02, 0x09, 0x01, 0x00, 0x02, 0x02, 0x02, 0x00, 0x02, 0x05, 0x05, 0x00, 0x03, 0x07, 0x01, 0x01
        /*0010*/ 	.byte	0x02, 0x03, 0x01, 0x00, 0x02, 0x06, 0x01, 0x00, 0x04, 0x0b, 0x08, 0x00, 0x01, 0x00, 0x00, 0x00
        /*0020*/ 	.byte	0x00, 0x00, 0x00, 0x00


//--------------------- .nv.info._ZN7cutlass13device_kernelINS_4fmha6kernel36Sm100FmhaFwdKernelTmaWarpspecializedIN4cute5tupleIJiiiNS5_IJNS5_IJiiEEEiEEEEEENS1_10collective38Sm100FmhaFwdMainloopTmaWarpspecializedINS_10bfloat16_tEffNS5_IJNS4_1CILi256EEENSC_ILi64EEESD_EEENS5_IJiNSC_ILi1EEES7_EEENS5_IJiSG_NS5_IJNS5_IJNSC_ILi0EEEiEEEiEEEEEESL_NS9_6NoMaskENS5_IJNSC_ILi2EEESG_SG_EEENSC_ILb0EEEEENS9_38Sm100FmhaFwdEpilogueTmaWarpspecializedINS_6half_tEfNS5_IJNSC_ILi128EEESD_SE_EEESH_NS5_IJSG_S7_EEESP_EENS2_23PersistentTileSchedulerENS2_41Sm100FmhaCtxKernelWarpspecializedScheduleEEEEEvNT_6ParamsE --------------------------
	.section	.nv.info._ZN7cutlass13device_kernelINS_4fmha6kernel36Sm100FmhaFwdKernelTmaWarpspecializedIN4cute5tupleIJiiiNS5_IJNS5_IJiiEEEiEEEEEENS1_10collective38Sm100FmhaFwdMainloopTmaWarpspecializedINS_10bfloat16_tEffNS5_IJNS4_1CILi256EEENSC_ILi64EEESD_EEENS5_IJiNSC_ILi1EEES7_EEENS5_IJiSG_NS5_IJNS5_IJNSC_ILi0EEEiEEEiEEEEEESL_NS9_6NoMaskENS5_IJNSC_ILi2EEESG_SG_EEENSC_ILb0EEEEENS9_38Sm100FmhaFwdEpilogueTmaWarpspecializedINS_6half_tEfNS5_IJNSC_ILi128EEESD_SE_EEESH_NS5_IJSG_S7_EEESP_EENS2_23PersistentTileSchedulerENS2_41Sm100FmhaCtxKernelWarpspecializedScheduleEEEEEvNT_6ParamsE,"",@"SHT_CUDA_INFO"
	.sectionflags	@""
	.align	4


	//----- nvinfo : EIATTR_CUDA_API_VERSION
	.align		4
        /*0000*/ 	.byte	0x04, 0x37
        /*0002*/ 	.short	(.L_48 - .L_47)
.L_47:
        /*0004*/ 	.word	0x00000082


	//----- nvinfo : EIATTR_KPARAM_INFO
	.align		4
.L_48:
        /*0008*/ 	.byte	0x04, 0x17
        /*000a*/ 	.short	(.L_50 - .L_49)
.L_49:
        /*000c*/ 	.word	0x00000000
        /*0010*/ 	.short	0x0000
        /*0012*/ 	.short	0x0000
        /*0014*/ 	.byte	0x00, 0xf0, 0x01, 0x18


	//----- nvinfo : EIATTR_AT_ENTRY_FRAGMENTS
	.align		4
.L_50:
        /*0018*/ 	.byte	0x04, 0x4f
        /*001a*/ 	.short	(.L_52 - .L_51)


	//   ....[0]....
.L_51:
        /*001c*/ 	.word	0x00000006


	//----- nvinfo : EIATTR_RESERVED_SMEM_USED
	.align		4
.L_52:
        /*0020*/ 	.byte	0x01, 0x41
	.zero		2


	//----- nvinfo : EIATTR_SPARSE_MMA_MASK
	.align		4
        /*0024*/ 	.byte	0x03, 0x50
        /*0026*/ 	.short	0x0000


	//----- nvinfo : EIATTR_TCGEN05_1CTA_USED
	.align		4
        /*0028*/ 	.byte	0x01, 0x51
	.zero		2


	//----- nvinfo : EIATTR_MAXREG_COUNT
	.align		4
        /*002c*/ 	.byte	0x03, 0x1b
        /*002e*/ 	.short	0x0080


	//----- nvinfo : EIATTR_NUM_BARRIERS
	.align		4
        /*0030*/ 	.byte	0x02, 0x4c
        /*0032*/ 	.byte	0x01
	.zero		1


	//----- nvinfo : EIATTR_EXTERNS
	.align		4
        /*0034*/ 	.byte	0x04, 0x0f
        /*0036*/ 	.short	(.L_54 - .L_53)


	//   ....[0]....
	.align		4
.L_53:
        /*0038*/ 	.word	index@(vprintf)


	//   ....[1]....
	.align		4
        /*003c*/ 	.word	index@(__assertfail)


	//----- nvinfo : EIATTR_ANNOTATIONS
	.align		4
.L_54:
        /*0040*/ 	.byte	0x04, 0x55
        /*0042*/ 	.short	(.L_56 - .L_55)


	//   ....[0]....
.L_55:
        /*0044*/ 	.word	0x00000001
        /*0048*/ 	.byte	0x60, 0xaa, 0x00, 0x00, 0x01, 0x00, 0x00, 0x00, 0xb0, 0xaa, 0x00, 0x00, 0x01, 0x00, 0x00, 0x00
        /* <DEDUP_REMOVED lines=30> */
        /*0238*/ 	.byte	0x50, 0xf8, 0x01, 0x00, 0x01, 0x00, 0x00, 0x00, 0x60, 0xf8, 0x01, 0x00


	//----- nvinfo : EIATTR_MERCURY_ISA_VERSION
	.align		4
.L_56:
        /*0244*/ 	.byte	0x03, 0x5f
        /*0246*/ 	.short	0x0101


	//----- nvinfo : EIATTR_INT_WARP_WIDE_INSTR_OFFSETS
	.align		4
        /*0248*/ 	.byte	0x04, 0x31
        /*024a*/ 	.short	(.L_58 - .L_57)


	//   ....[0]....
.L_57:
        /*024c*/ 	.word	0x00021a10


	//   ....[1]....
        /*0250*/ 	.word	0x00021a30


	//   ....[2]....
        /*0254*/ 	.word	0x00021a60


	//----- nvinfo : EIATTR_COOP_GROUP_MASK_REGIDS
	.align		4
.L_58:
        /*0258*/ 	.byte	0x04, 0x29
        /*025a*/ 	.short	(.L_60 - .L_59)


	//   ....[0]....
.L_59:
        /*025c*/ 	.word	0xffffffff


	//   ....[1]....
        /*0260*/ 	.word	0xffffffff


	//   ....[2]....
        /*0264*/ 	.word	0xffffffff


	//   ....[3]....
        /*0268*/ 	.word	0xffffffff


	//   ....[4]....
        /*026c*/ 	.word	0xffffffff


	//   ....[5]....
        /*0270*/ 	.word	0xffffffff


	//   ....[6]....
        /*0274*/ 	.word	0xffffffff


	//   ....[7]....
        /*0278*/ 	.word	0xffffffff


	//   ....[8]....
        /*027c*/ 	.word	0xffffffff


	//   ....[9]....
        /*0280*/ 	.word	0xffffffff


	//   ....[10]....
        /*0284*/ 	.word	0xffffffff


	//   ....[11]....
        /*0288*/ 	.word	0xffffffff


	//   ....[12]....
        /*028c*/ 	.word	0xffffffff


	//   ....[13]....
        /*0290*/ 	.word	0xffffffff


	//   ....[14]....
        /*0294*/ 	.word	0xffffffff


	//   ....[15]....
        /*0298*/ 	.word	0xffffffff


	//   ....[16]....
        /*029c*/ 	.word	0xffffffff


	//   ....[17]....
        /*02a0*/ 	.word	0xffffffff


	//----- nvinfo : EIATTR_COOP_GROUP_INSTR_OFFSETS
	.align		4
.L_60:
        /*02a4*/ 	.byte	0x04, 0x28
        /*02a6*/ 	.short	(.L_62 - .L_61)


	//   ....[0]....
.L_61:
        /*02a8*/ 	.word	0x00000120


	//   ....[1]....
        /*02ac*/ 	.word	0x000008e0


	//   ....[2]....
        /*02b0*/ 	.word	0x00000b10


	//   ....[3]....
        /*02b4*/ 	.word	0x00000c40


	//   ....[4]....
        /*02b8*/ 	.word	0x00000d80


	//   ....[5]....
        /*02bc*/ 	.word	0x00001040


	//   ....[6]....
        /*02c0*/ 	.word	0x00001230


	//   ....[7]....
        /*02c4*/ 	.word	0x00001320


	//   ....[8]....
        /*02c8*/ 	.word	0x00001480


	//   ....[9]....
        /*02cc*/ 	.word	0x000015e0


	//   ....[10]....
        /*02d0*/ 	.word	0x000019b0


	//   ....[11]....
        /*02d4*/ 	.word	0x00001bc0


	//   ....[12]....
        /*02d8*/ 	.word	0x00001bd0


	//   ....[13]....
        /*02dc*/ 	.word	0x0000df60


	//   ....[14]....
        /*02e0*/ 	.word	0x0000fdd0


	//   ....[15]....
        /*02e4*/ 	.word	0x00019860


	//   ....[16]....
        /*02e8*/ 	.word	0x00021900


	//   ....[17]....
        /*02ec*/ 	.word	0x00021b30


	//----- nvinfo : EIATTR_REG_RECONFIG
	.align		4
.L_62:
        /*02f0*/ 	.byte	0x01, 0x54
	.zero		2


	//----- nvinfo : EIATTR_VRC_CTA_INIT_COUNT
	.align		4
        /*02f4*/ 	.byte	0x02, 0x4a
        /*02f6*/ 	.byte	0x80
	.zero		1


	//----- nvinfo : EIATTR_SYSCALL_OFFSETS
	.align		4
        /*02f8*/ 	.byte	0x04, 0x46
        /*02fa*/ 	.short	(.L_64 - .L_63)


	//   ....[0]....
.L_63:
        /*02fc*/ 	.word	0x00005b50


	//   ....[1]....
        /*0300*/ 	.word	0x00005c10


	//   ....[2]....
        /*0304*/ 	.word	0x00005c80


	//   ....[3]....
        /*0308*/ 	.word	0x00005cf0


	//   ....[4]....
        /*030c*/ 	.word	0x00005d60


	//   ....[5]....
        /*0310*/ 	.word	0x00005e00


	//   ....[6]....
        /*0314*/ 	.word	0x00005ee0


	//   ....[7]....
        /*0318*/ 	.word	0x00005f80


	//   ....[8]....
        /*031c*/ 	.word	0x00006020


	//   ....[9]....
        /*0320*/ 	.word	0x000060c0


	//   ....[10]....
        /*0324*/ 	.word	0x00006130


	//   ....[11]....
        /*0328*/ 	.word	0x000061d0


	//   ....[12]....
        /*032c*/ 	.word	0x00006270


	//   ....[13]....
        /*0330*/ 	.word	0x000062e0


	//   ....[14]....
        /*0334*/ 	.word	0x00006380


	//   ....[15]....
        /*0338*/ 	.word	0x00006420


	//   ....[16]....
        /*033c*/ 	.word	0x000064c0


	//   ....[17]....
        /*0340*/ 	.word	0x00006560


	//   ....[18]....
        /*0344*/ 	.word	0x000065d0


	//   ....[19]....
        /*0348*/ 	.word	0x00006670


	//   ....[20]....
        /*034c*/ 	.word	0x00006710


	//   ....[21]....
        /*0350*/ 	.word	0x00006780


	//   ....[22]....
        /*0354*/ 	.word	0x00006820


	//   ....[23]....
        /*0358*/ 	.word	0x000068c0


	//   ....[24]....
        /*035c*/ 	.word	0x00006960


	//   ....[25]....
        /*0360*/ 	.word	0x00006a00


	//   ....[26]....
        /*0364*/ 	.word	0x00006a70


	//   ....[27]....
        /*0368*/ 	.word	0x00006b10


	//   ....[28]....
        /*036c*/ 	.word	0x00006bb0


	//   ....[29]....
        /*0370*/ 	.word	0x00006c20


	//   ....[30]....
        /*0374*/ 	.word	0x00006cc0


	//   ....[31]....
        /*0378*/ 	.word	0x00006d60


	//   ....[32]....
        /*037c*/ 	.word	0x00006e00


	//   ....[33]....
        /*0380*/ 	.word	0x00006ea0


	//   ....[34]....
        /*0384*/ 	.word	0x00006f40


	//   ....[35]....
        /*0388*/ 	.word	0x00006fe0


	//   ....[36]....
        /*038c*/ 	.word	0x00007050


	//   ....[37]....
        /*0390*/ 	.word	0x000070f0


	//   ....[38]....
        /*0394*/ 	.word	0x00007190


	//   ....[39]....
        /*0398*/ 	.word	0x00007200


	//   ....[40]....
        /*039c*/ 	.word	0x000072a0


	//   ....[41]....
        /*03a0*/ 	.word	0x00007340


	//   ....[42]....
        /*03a4*/ 	.word	0x000073e0


	//   ....[43]....
        /*03a8*/ 	.word	0x00007480


	//   ....[44]....
        /*03ac*/ 	.word	0x000074f0


	//   ....[45]....
        /*03b0*/ 	.word	0x00007590


	//   ....[46]....
        /*03b4*/ 	.word	0x00007630


	//   ....[47]....
        /*03b8*/ 	.word	0x000076a0


	//   ....[48]....
        /*03bc*/ 	.word	0x00007740


	//   ....[49]....
        /*03c0*/ 	.word	0x000077e0


	//   ....[50]....
        /*03c4*/ 	.word	0x00007880


	//   ....[51]....
        /*03c8*/ 	.word	0x00007920


	//   ....[52]....
        /*03cc*/ 	.word	0x00007990


	//   ....[53]....
        /*03d0*/ 	.word	0x00007a20


	//   ....[54]....
        /*03d4*/ 	.word	0x00007ac0


	//   ....[55]....
        /*03d8*/ 	.word	0x00007b30


	//   ....[56]....
        /*03dc*/ 	.word	0x00007bd0


	//   ....[57]....
        /*03e0*/ 	.word	0x00007c70


	//   ....[58]....
        /*03e4*/ 	.word	0x00007d10


	//   ....[59]....
        /*03e8*/ 	.word	0x00007db0


	//   ....[60]....
        /*03ec*/ 	.word	0x0000e100


	//   ....[61]....
        /*03f0*/ 	.word	0x0000e330


	//   ....[62]....
        /*03f4*/ 	.word	0x0000e560


	//   ....[63]....
        /*03f8*/ 	.word	0x0000e790


	//   ....[64]....
        /*03fc*/ 	.word	0x0000e9c0


	//   ....[65]....
        /*0400*/ 	.word	0x0000ebf0


	//   ....[66]....
        /*0404*/ 	.word	0x0000ee20


	//   ....[67]....
        /*0408*/ 	.word	0x0000f050


	//   ....[68]....
        /*040c*/ 	.word	0x0000f250


	//   ....[69]....
        /*0410*/ 	.word	0x0000f3b0


	//   ....[70]....
        /*0414*/ 	.word	0x0000f510


	//   ....[71]....
        /*0418*/ 	.word	0x0000f670


	//   ....[72]....
        /*041c*/ 	.word	0x0000f7d0


	//   ....[73]....
        /*0420*/ 	.word	0x0000f930


	//   ....[74]....
        /*0424*/ 	.word	0x0000fa90


	//   ....[75]....
        /*0428*/ 	.word	0x0000ff70


	//   ....[76]....
        /*042c*/ 	.word	0x000101a0


	//   ....[77]....
        /*0430*/ 	.word	0x000103d0


	//   ....[78]....
        /*0434*/ 	.word	0x00010600


	//   ....[79]....
        /*0438*/ 	.word	0x00010830


	//   ....[80]....
        /*043c*/ 	.word	0x00010a60


	//   ....[81]....
        /*0440*/ 	.word	0x00010c90


	//   ....[82]....
        /*0444*/ 	.word	0x00010ec0


	//   ....[83]....
        /*0448*/ 	.word	0x000110c0


	//   ....[84]....
        /*044c*/ 	.word	0x00011220


	//   ....[85]....
        /*0450*/ 	.word	0x00011380


	//   ....[86]....
        /*0454*/ 	.word	0x000114e0


	//   ....[87]....
        /*0458*/ 	.word	0x00011640


	//   ....[88]....
        /*045c*/ 	.word	0x000117a0


	//   ....[89]....
        /*0460*/ 	.word	0x00011900


	//   ....[90]....
        /*0464*/ 	.word	0x00012160


	//   ....[91]....
        /*0468*/ 	.word	0x000124a0


	//   ....[92]....
        /*046c*/ 	.word	0x000127e0


	//   ....[93]....
        /*0470*/ 	.word	0x00012b20


	//   ....[94]....
        /*0474*/ 	.word	0x00012e60


	//   ....[95]....
        /*0478*/ 	.word	0x000131a0


	//   ....[96]....
        /*047c*/ 	.word	0x000134e0


	//   ....[97]....
        /*0480*/ 	.word	0x00013820


	//   ....[98]....
        /*0484*/ 	.word	0x00013b60


	//   ....[99]....
        /*0488*/ 	.word	0x00013ea0


	//   ....[100]....
        /*048c*/ 	.word	0x000141e0


	//   ....[101]....
        /*0490*/ 	.word	0x00014520


	//   ....[102]....
        /*0494*/ 	.word	0x00014860


	//   ....[103]....
        /*0498*/ 	.word	0x00014ba0


	//   ....[104]....
        /*049c*/ 	.word	0x00014ee0


	//   ....[105]....
        /*04a0*/ 	.word	0x00015d40


	//   ....[106]....
        /*04a4*/ 	.word	0x00016070


	//   ....[107]....
        /*04a8*/ 	.word	0x000163a0


	//   ....[108]....
        /*04ac*/ 	.word	0x000166d0


	//   ....[109]....
        /*04b0*/ 	.word	0x00016a00


	//   ....[110]....
        /*04b4*/ 	.word	0x00016d30


	//   ....[111]....
        /*04b8*/ 	.word	0x00017060


	//   ....[112]....
        /*04bc*/ 	.word	0x00017390


	//   ....[113]....
        /*04c0*/ 	.word	0x000176d0


	//   ....[114]....
        /*04c4*/ 	.word	0x00017a10


	//   ....[115]....
        /*04c8*/ 	.word	0x00017d50


	//   ....[116]....
        /*04cc*/ 	.word	0x00018090


	//   ....[117]....
        /*04d0*/ 	.word	0x000183d0


	//   ....[118]....
        /*04d4*/ 	.word	0x00018710


	//   ....[119]....
        /*04d8*/ 	.word	0x00018a50


	//   ....[120]....
        /*04dc*/ 	.word	0x00019a00


	//   ....[121]....
        /*04e0*/ 	.word	0x00019b50


	//   ....[122]....
        /*04e4*/ 	.word	0x00019ee0


	//   ....[123]....
        /*04e8*/ 	.word	0x0001b550


	//   ....[124]....
        /*04ec*/ 	.word	0x0001bb50


	//----- nvinfo : EIATTR_MBARRIER_INSTR_OFFSETS
	.align		4
.L_64:
        /*04f0*/ 	.byte	0x04, 0x39
        /*04f2*/ 	.short	(.L_66 - .L_65)


	//   ....[0]....
.L_65:
        /*04f4*/ 	.word	0x000009c0
        /*04f8*/ 	.word	0x000000ff
        /*04fc*/ 	.word	0x00058000
        /*0500*/ 	.short	0x0100
        /*0502*/ 	.byte	0x04
	.zero		1


	//   ....[1]....
        /*0504*/ 	.word	0x000009d0
        /*0508*/ 	.word	0x000000ff
        /*050c*/ 	.word	0x00058010
        /*0510*/ 	.short	0x0100
        /*0512*/ 	.byte	0x04
	.zero		1


	//   ....[2]....
        /*0514*/ 	.word	0x000009e0
        /*0518*/ 	.word	0x000000ff
        /*051c*/ 	.word	0x00058008
        /*0520*/ 	.short	0x0100
        /*0522*/ 	.byte	0x04
	.zero		1


	//   ....[3]....
        /*0524*/ 	.word	0x000009f0
        /*0528*/ 	.word	0x000000ff
        /*052c*/ 	.word	0x00058018
        /*0530*/ 	.short	0x0100
        /*0532*/ 	.byte	0x04
	.zero		1


	//   ....[4]....
        /*0534*/ 	.word	0x00000bd0
        /*0538*/ 	.word	0x000000ff
        /*053c*/ 	.word	0x00058020
        /*0540*/ 	.short	0x0100
        /*0542*/ 	.byte	0x04
	.zero		1


	//   ....[5]....
        /*0544*/ 	.word	0x00000be0
        /*0548*/ 	.word	0x000000ff
        /*054c*/ 	.word	0x00058038
        /*0550*/ 	.short	0x0100
        /*0552*/ 	.byte	0x04
	.zero		1


	//   ....[6]....
        /*0554*/ 	.word	0x00000bf0
        /*0558*/ 	.word	0x000000ff
        /*055c*/ 	.word	0x00058028
        /*0560*/ 	.short	0x0100
        /*0562*/ 	.byte	0x04
	.zero		1


	//   ....[7]....
        /*0564*/ 	.word	0x00000c00
        /*0568*/ 	.word	0x000000ff
        /*056c*/ 	.word	0x00058040
        /*0570*/ 	.short	0x0100
        /*0572*/ 	.byte	0x04
	.zero		1


	//   ....[8]....
        /*0574*/ 	.word	0x00000c10
        /*0578*/ 	.word	0x000000ff
        /*057c*/ 	.word	0x00058030
        /*0580*/ 	.short	0x0100
        /*0582*/ 	.byte	0x04
	.zero		1


	//   ....[9]....
        /*0584*/ 	.word	0x00000c20
        /*0588*/ 	.word	0x000000ff
        /*058c*/ 	.word	0x00058048
        /*0590*/ 	.short	0x0100
        /*0592*/ 	.byte	0x04
	.zero		1


	//   ....[10]....
        /*0594*/ 	.word	0x00000d50
        /*0598*/ 	.word	0x000000ff
        /*059c*/ 	.word	0x00058050
        /*05a0*/ 	.short	0x0100
        /*05a2*/ 	.byte	0x04
	.zero		1


	//   ....[11]....
        /*05a4*/ 	.word	0x00000d60
        /*05a8*/ 	.word	0x000000ff
        /*05ac*/ 	.word	0x00058058
        /*05b0*/ 	.short	0x0100
        /*05b2*/ 	.byte	0x04
	.zero		1


	//   ....[12]....
        /*05b4*/ 	.word	0x00000f10
        /*05b8*/ 	.word	0x000000ff
        /*05bc*/ 	.word	0x00058060
        /*05c0*/ 	.short	0x0100
        /*05c2*/ 	.byte	0x04
	.zero		1


	//   ....[13]....
        /*05c4*/ 	.word	0x00000f20
        /*05c8*/ 	.word	0x000000ff
        /*05cc*/ 	.word	0x00058068
        /*05d0*/ 	.short	0x0100
        /*05d2*/ 	.byte	0x04
	.zero		1


	//   ....[14]....
        /*05d4*/ 	.word	0x00001100
        /*05d8*/ 	.word	0x000000ff
        /*05dc*/ 	.word	0x00058070
        /*05e0*/ 	.short	0x0100
        /*05e2*/ 	.byte	0x04
	.zero		1


	//   ....[15]....
        /*05e4*/ 	.word	0x00001110
        /*05e8*/ 	.word	0x000000ff
        /*05ec*/ 	.word	0x00058078
        /*05f0*/ 	.short	0x0100
        /*05f2*/ 	.byte	0x04
	.zero		1


	//   ....[16]....
        /*05f4*/ 	.word	0x000012f0
        /*05f8*/ 	.word	0x000000ff
        /*05fc*/ 	.word	0x00058080
        /*0600*/ 	.short	0x0100
        /*0602*/ 	.byte	0x04
	.zero		1


	//   ....[17]....
        /*0604*/ 	.word	0x00001300
        /*0608*/ 	.word	0x000000ff
        /*060c*/ 	.word	0x00058088
        /*0610*/ 	.short	0x0100
        /*0612*/ 	.byte	0x04
	.zero		1


	//   ....[18]....
        /*0614*/ 	.word	0x00001430
        /*0618*/ 	.word	0x000000ff
        /*061c*/ 	.word	0x00058090
        /*0620*/ 	.short	0x0100
        /*0622*/ 	.byte	0x04
	.zero		1


	//   ....[19]....
        /*0624*/ 	.word	0x00001440
        /*0628*/ 	.word	0x000000ff
        /*062c*/ 	.word	0x000580a0
        /*0630*/ 	.short	0x0100
        /*0632*/ 	.byte	0x04
	.zero		1


	//   ....[20]....
        /*0634*/ 	.word	0x00001450
        /*0638*/ 	.word	0x000000ff
        /*063c*/ 	.word	0x00058098
        /*0640*/ 	.short	0x0100
        /*0642*/ 	.byte	0x04
	.zero		1


	//   ....[21]....
        /*0644*/ 	.word	0x00001460
        /*0648*/ 	.word	0x000000ff
        /*064c*/ 	.word	0x000580a8
        /*0650*/ 	.short	0x0100
        /*0652*/ 	.byte	0x04
	.zero		1


	//   ....[22]....
        /*0654*/ 	.word	0x00001590
        /*0658*/ 	.word	0x000000ff
        /*065c*/ 	.word	0x000580b0
        /*0660*/ 	.short	0x0100
        /*0662*/ 	.byte	0x04
	.zero		1


	//   ....[23]....
        /*0664*/ 	.word	0x000015a0
        /*0668*/ 	.word	0x000000ff
        /*066c*/ 	.word	0x000580c0
        /*0670*/ 	.short	0x0100
        /*0672*/ 	.byte	0x04
	.zero		1


	//   ....[24]....
        /*0674*/ 	.word	0x000015b0
        /*0678*/ 	.word	0x000000ff
        /*067c*/ 	.word	0x000580b8
        /*0680*/ 	.short	0x0100
        /*0682*/ 	.byte	0x04
	.zero		1


	//   ....[25]....
        /*0684*/ 	.word	0x000015c0
        /*0688*/ 	.word	0x000000ff
        /*068c*/ 	.word	0x000580c8
        /*0690*/ 	.short	0x0100
        /*0692*/ 	.byte	0x04
	.zero		1


	//   ....[26]....
        /*0694*/ 	.word	0x000016c0
        /*0698*/ 	.word	0x000000ff
        /*069c*/ 	.word	0x000580d0
        /*06a0*/ 	.short	0x0100
        /*06a2*/ 	.byte	0x04
	.zero		1


	//   ....[27]....
        /*06a4*/ 	.word	0x000016d0
        /*06a8*/ 	.word	0x000000ff
        /*06ac*/ 	.word	0x000580d8
        /*06b0*/ 	.short	0x0100
        /*06b2*/ 	.byte	0x04
	.zero		1


	//   ....[28]....
        /*06b4*/ 	.word	0x00001ca0
        /*06b8*/ 	.word	0x000000ff
        /*06bc*/ 	.word	0x00058000
        /*06c0*/ 	.short	0x010a
        /*06c2*/ 	.byte	0x0c
	.zero		1


	//   ....[29]....
        /*06c4*/ 	.word	0x00001d10
        /*06c8*/ 	.word	0x000000ff
        /*06cc*/ 	.word	0x00058020
        /*06d0*/ 	.short	0x010a
        /*06d2*/ 	.byte	0x0d
	.zero		1


	//   ....[30]....
        /*06d4*/ 	.word	0x00001df0
        /*06d8*/ 	.word	0x000000ff
        /*06dc*/ 	.word	0x00058058
        /*06e0*/ 	.short	0x010a
        /*06e2*/ 	.byte	0x0c
	.zero		1


	//   ....[31]....
        /*06e4*/ 	.word	0x00002620
        /*06e8*/ 	.word	0x000000ff
        /*06ec*/ 	.word	0x00058008
        /*06f0*/ 	.short	0x010a
        /*06f2*/ 	.byte	0x0c
	.zero		1


	//   ....[32]....
        /*06f4*/ 	.word	0x000026b0
        /*06f8*/ 	.word	0x000000ff
        /*06fc*/ 	.word	0x00058068
        /*0700*/ 	.short	0x010a
        /*0702*/ 	.byte	0x0c
	.zero		1


	//   ....[33]....
        /*0704*/ 	.word	0x00002f10
        /*0708*/ 	.word	0x000000ff
        /*070c*/ 	.word	0x00058020
        /*0710*/ 	.short	0x010a
        /*0712*/ 	.byte	0x04
	.zero		1


	//   ....[34]....
        /*0714*/ 	.word	0x00002fb0
        /*0718*/ 	.word	0x000000ff
        /*071c*/ 	.word	0x000580a0
        /*0720*/ 	.short	0x010a
        /*0722*/ 	.byte	0x0c
	.zero		1


	//   ....[35]....
        /*0724*/ 	.word	0x00003030
        /*0728*/ 	.word	0x000000ff
        /*072c*/ 	.word	0x00058058
        /*0730*/ 	.short	0x010a
        /*0732*/ 	.byte	0x0c
	.zero		1


	//   ....[36]....
        /*0734*/ 	.word	0x00003490
        /*0738*/ 	.word	0x000000ff
        /*073c*/ 	.word	0x00058020
        /*0740*/ 	.short	0x010a
        /*0742*/ 	.byte	0x04
	.zero		1


	//   ....[37]....
        /*0744*/ 	.word	0x00003fd0
        /*0748*/ 	.word	0x000000ff
        /*074c*/ 	.word	0x000580a8
        /*0750*/ 	.short	0x010a
        /*0752*/ 	.byte	0x0c
	.zero		1


	//   ....[38]....
        /*0754*/ 	.word	0x00004050
        /*0758*/ 	.word	0x000000ff
        /*075c*/ 	.word	0x00058068
        /*0760*/ 	.short	0x010a
        /*0762*/ 	.byte	0x0c
	.zero		1


	//   ....[39]....
        /*0764*/ 	.word	0x00004cf0
        /*0768*/ 	.word	0x000000ff
        /*076c*/ 	.word	0x00058020
        /*0770*/ 	.short	0x010a
        /*0772*/ 	.byte	0x04
	.zero		1


	//   ....[40]....
        /*0774*/ 	.word	0x00004d90
        /*0778*/ 	.word	0x000000ff
        /*077c*/ 	.word	0x000580a0
        /*0780*/ 	.short	0x010a
        /*0782*/ 	.byte	0x0c
	.zero		1


	//   ....[41]....
        /*0784*/ 	.word	0x00004e10
        /*0788*/ 	.word	0x000000ff
        /*078c*/ 	.word	0x00058058
        /*0790*/ 	.short	0x010a
        /*0792*/ 	.byte	0x0c
	.zero		1


	//   ....[42]....
        /*0794*/ 	.word	0x000051c0
        /*0798*/ 	.word	0x000000ff
        /*079c*/ 	.word	0x000580a8
        /*07a0*/ 	.short	0x010a
        /*07a2*/ 	.byte	0x0c
	.zero		1


	//   ....[43]....
        /*07a4*/ 	.word	0x00005230
        /*07a8*/ 	.word	0x000000ff
        /*07ac*/ 	.word	0x00058068
        /*07b0*/ 	.short	0x010a
        /*07b2*/ 	.byte	0x0c
	.zero		1


	//   ....[44]....
        /*07b4*/ 	.word	0x00005a50
        /*07b8*/ 	.word	0x00000011
        /*07bc*/ 	.word	0x000580c0
        /*07c0*/ 	.short	0x010a
        /*07c2*/ 	.byte	0xff
	.zero		1


	//   ....[45]....
        /*07c4*/ 	.word	0x0000ac40
        /*07c8*/ 	.word	0x000000ff
        /*07cc*/ 	.word	0x000580b0
        /*07d0*/ 	.short	0x0101
        /*07d2*/ 	.byte	0x04
	.zero		1


	//   ....[46]....
        /*07d4*/ 	.word	0x0000d6a0
        /*07d8*/ 	.word	0x00000000
        /*07dc*/ 	.word	0x000580c8
        /*07e0*/ 	.short	0x010a
        /*07e2*/ 	.byte	0xff
	.zero		1


	//   ....[47]....
        /*07e4*/ 	.word	0x0000dab0
        /*07e8*/ 	.word	0x00000000
        /*07ec*/ 	.word	0x000580b8
        /*07f0*/ 	.short	0x0101
        /*07f2*/ 	.byte	0xff
	.zero		1


	//   ....[48]....
        /*07f4*/ 	.word	0x0000db60
        /*07f8*/ 	.word	0x0000003b
        /*07fc*/ 	.word	0x00058070
        /*0800*/ 	.short	0x010a
        /*0802*/ 	.byte	0xff
	.zero		1


	//   ....[49]....
        /*0804*/ 	.word	0x0000dbf0
        /*0808*/ 	.word	0x00000000
        /*080c*/ 	.word	0x00000000
        /*0810*/ 	.short	0x0101
        /*0812*/ 	.byte	0xff
	.zero		1


	//   ....[50]....
        /*0814*/ 	.word	0x0000dc50
        /*0818*/ 	.word	0x0000003b
        /*081c*/ 	.word	0x00058080
        /*0820*/ 	.short	0x010a
        /*0822*/ 	.byte	0xff
	.zero		1


	//   ....[51]....
        /*0824*/ 	.word	0x0000ddb0
        /*0828*/ 	.word	0x0000003b
        /*082c*/ 	.word	0x00058070
        /*0830*/ 	.short	0x010a
        /*0832*/ 	.byte	0xff
	.zero		1


	//   ....[52]....
        /*0834*/ 	.word	0x0000df40
        /*0838*/ 	.word	0x0000003b
        /*083c*/ 	.word	0x00058090
        /*0840*/ 	.short	0x010a
        /*0842*/ 	.byte	0xff
	.zero		1


	//   ....[53]....
        /*0844*/ 	.word	0x0000fb70
        /*0848*/ 	.word	0x00000000
        /*084c*/ 	.word	0x00000000
        /*0850*/ 	.short	0x0101
        /*0852*/ 	.byte	0xff
	.zero		1


	//   ....[54]....
        /*0854*/ 	.word	0x0000fbf0
        /*0858*/ 	.word	0x00000000
        /*085c*/ 	.word	0x00000000
        /*0860*/ 	.short	0x0101
        /*0862*/ 	.byte	0xff
	.zero		1


	//   ....[55]....
        /*0864*/ 	.word	0x0000fc50
        /*0868*/ 	.word	0x0000003b
        /*086c*/ 	.word	0x00058080
        /*0870*/ 	.short	0x010a
        /*0872*/ 	.byte	0xff
	.zero		1


	//   ....[56]....
        /*0874*/ 	.word	0x0000fdb0
        /*0878*/ 	.word	0x0000003b
        /*087c*/ 	.word	0x00058098
        /*0880*/ 	.short	0x010a
        /*0882*/ 	.byte	0xff
	.zero		1


	//   ....[57]....
        /*0884*/ 	.word	0x000119c0
        /*0888*/ 	.word	0x00000000
        /*088c*/ 	.word	0x00000000
        /*0890*/ 	.short	0x0101
        /*0892*/ 	.byte	0xff
	.zero		1


	//   ....[58]....
        /*0894*/ 	.word	0x00011a50
        /*0898*/ 	.word	0x00000003
        /*089c*/ 	.word	0x00000000
        /*08a0*/ 	.short	0x0101
        /*08a2*/ 	.byte	0xff
	.zero		1


	//   ....[59]....
        /*08a4*/ 	.word	0x00011ae0
        /*08a8*/ 	.word	0x00000004
        /*08ac*/ 	.word	0x00000000
        /*08b0*/ 	.short	0x0101
        /*08b2*/ 	.byte	0xff
	.zero		1


	//   ....[60]....
        /*08b4*/ 	.word	0x00011b30
        /*08b8*/ 	.word	0x0000003b
        /*08bc*/ 	.word	0x00058070
        /*08c0*/ 	.short	0x010a
        /*08c2*/ 	.byte	0xff
	.zero		1


	//   ....[61]....
        /*08c4*/ 	.word	0x00011bd0
        /*08c8*/ 	.word	0x00000000
        /*08cc*/ 	.word	0x00000000
        /*08d0*/ 	.short	0x0101
        /*08d2*/ 	.byte	0xff
	.zero		1


	//   ....[62]....
        /*08d4*/ 	.word	0x00011c30
        /*08d8*/ 	.word	0x0000003b
        /*08dc*/ 	.word	0x00058090
        /*08e0*/ 	.short	0x010a
        /*08e2*/ 	.byte	0xff
	.zero		1


	//   ....[63]....
        /*08e4*/ 	.word	0x00011cb0
        /*08e8*/ 	.word	0x0000003b
        /*08ec*/ 	.word	0x000580c0
        /*08f0*/ 	.short	0x010a
        /*08f2*/ 	.byte	0xff
	.zero		1


	//   ....[64]....
        /*08f4*/ 	.word	0x00015710
        /*08f8*/ 	.word	0x00000000
        /*08fc*/ 	.word	0x00000000
        /*0900*/ 	.short	0x0101
        /*0902*/ 	.byte	0xff
	.zero		1


	//   ....[65]....
        /*0904*/ 	.word	0x00015740
        /*0908*/ 	.word	0x0000003b
        /*090c*/ 	.word	0x000580b0
        /*0910*/ 	.short	0x0101
        /*0912*/ 	.byte	0xff
	.zero		1


	//   ....[66]....
        /*0914*/ 	.word	0x000157c0
        /*0918*/ 	.word	0x0000003b
        /*091c*/ 	.word	0x00058080
        /*0920*/ 	.short	0x010a
        /*0922*/ 	.byte	0xff
	.zero		1


	//   ....[67]....
        /*0924*/ 	.word	0x00015850
        /*0928*/ 	.word	0x0000001f
        /*092c*/ 	.word	0x00000000
        /*0930*/ 	.short	0x0101
        /*0932*/ 	.byte	0xff
	.zero		1


	//   ....[68]....
        /*0934*/ 	.word	0x000158a0
        /*0938*/ 	.word	0x0000003b
        /*093c*/ 	.word	0x00058098
        /*0940*/ 	.short	0x010a
        /*0942*/ 	.byte	0xff
	.zero		1


	//   ....[69]....
        /*0944*/ 	.word	0x00015920
        /*0948*/ 	.word	0x0000003b
        /*094c*/ 	.word	0x000580c8
        /*0950*/ 	.short	0x010a
        /*0952*/ 	.byte	0xff
	.zero		1


	//   ....[70]....
        /*0954*/ 	.word	0x00019290
        /*0958*/ 	.word	0x00000000
        /*095c*/ 	.word	0x00000000
        /*0960*/ 	.short	0x0101
        /*0962*/ 	.byte	0xff
	.zero		1


	//   ....[71]....
        /*0964*/ 	.word	0x000192c0
        /*0968*/ 	.word	0x0000003b
        /*096c*/ 	.word	0x000580b8
        /*0970*/ 	.short	0x0101
        /*0972*/ 	.byte	0xff
	.zero		1


	//   ....[72]....
        /*0974*/ 	.word	0x00019780
        /*0978*/ 	.word	0x000000ff
        /*097c*/ 	.word	0x00000000
        /*0980*/ 	.short	0x010a
        /*0982*/ 	.byte	0x31
	.zero		1


	//   ....[73]....
        /*0984*/ 	.word	0x000198e0
        /*0988*/ 	.word	0x000000ff
        /*098c*/ 	.word	0x00000000
        /*0990*/ 	.short	0x010a
        /*0992*/ 	.byte	0x2a
	.zero		1


	//   ....[74]....
        /*0994*/ 	.word	0x00019f60
        /*0998*/ 	.word	0x000000ff
        /*099c*/ 	.word	0x00000000
        /*09a0*/ 	.short	0x0101
        /*09a2*/ 	.byte	0x34
	.zero		1


	//   ....[75]....
        /*09a4*/ 	.word	0x00019fc0
        /*09a8*/ 	.word	0x000000ff
        /*09ac*/ 	.word	0x00000000
        /*09b0*/ 	.short	0x010a
        /*09b2*/ 	.byte	0x32
	.zero		1


	//   ....[76]....
        /*09b4*/ 	.word	0x0001a1d0
        /*09b8*/ 	.word	0x000000ff
        /*09bc*/ 	.word	0x00000000
        /*09c0*/ 	.short	0x0101
        /*09c2*/ 	.byte	0x35
	.zero		1


	//   ....[77]....
        /*09c4*/ 	.word	0x0001b600
        /*09c8*/ 	.word	0x000000ff
        /*09cc*/ 	.word	0x00000000
        /*09d0*/ 	.short	0x0101
        /*09d2*/ 	.byte	0x04
	.zero		1


	//   ....[78]....
        /*09d4*/ 	.word	0x0001b6e0
        /*09d8*/ 	.word	0x000000ff
        /*09dc*/ 	.word	0x00000000
        /*09e0*/ 	.short	0x010a
        /*09e2*/ 	.byte	0x31
	.zero		1


	//   ....[79]....
        /*09e4*/ 	.word	0x0001ba30
        /*09e8*/ 	.word	0x000000ff
        /*09ec*/ 	.word	0x00000000
        /*09f0*/ 	.short	0x010a
        /*09f2*/ 	.byte	0x2a
	.zero		1


	//   ....[80]....
        /*09f4*/ 	.word	0x0001bc20
        /*09f8*/ 	.word	0x000000ff
        /*09fc*/ 	.word	0x00000000
        /*0a00*/ 	.short	0x0101
        /*0a02*/ 	.byte	0x34
	.zero		1


	//   ....[81]....
        /*0a04*/ 	.word	0x0001bcb0
        /*0a08*/ 	.word	0x000000ff
        /*0a0c*/ 	.word	0x00000000
        /*0a10*/ 	.short	0x010a
        /*0a12*/ 	.byte	0x31
	.zero		1


	//   ....[82]....
        /*0a14*/ 	.word	0x0001bd40
        /*0a18*/ 	.word	0x000000ff
        /*0a1c*/ 	.word	0x00000000
        /*0a20*/ 	.short	0x0101
        /*0a22*/ 	.byte	0x05
	.zero		1


	//   ....[83]....
        /*0a24*/ 	.word	0x0001c380
        /*0a28*/ 	.word	0x000000ff
        /*0a2c*/ 	.word	0x00058010
        /*0a30*/ 	.short	0x010a
        /*0a32*/ 	.byte	0x08
	.zero		1


	//   ....[84]....
        /*0a34*/ 	.word	0x0001c6b0
        /*0a38*/ 	.word	0x000000ff
        /*0a3c*/ 	.word	0x00058038
        /*0a40*/ 	.short	0x010a
        /*0a42*/ 	.byte	0x29
	.zero		1


	//   ....[85]....
        /*0a44*/ 	.word	0x0001c9e0
        /*0a48*/ 	.word	0x000000ff
        /*0a4c*/ 	.word	0x00058018
        /*0a50*/ 	.short	0x010a
        /*0a52*/ 	.byte	0x08
	.zero		1


	//   ....[86]....
        /*0a54*/ 	.word	0x0001cd40
        /*0a58*/ 	.word	0x000000ff
        /*0a5c*/ 	.word	0x00058038
        /*0a60*/ 	.short	0x010a
        /*0a62*/ 	.byte	0x29
	.zero		1


	//   ....[87]....
        /*0a64*/ 	.word	0x0001d1a0
        /*0a68*/ 	.word	0x000000ff
        /*0a6c*/ 	.word	0x00058038
        /*0a70*/ 	.short	0x010a
        /*0a72*/ 	.byte	0x29
	.zero		1


	//   ....[88]....
        /*0a74*/ 	.word	0x0001d520
        /*0a78*/ 	.word	0x000000ff
        /*0a7c*/ 	.word	0x00058038
        /*0a80*/ 	.short	0x010a
        /*0a82*/ 	.byte	0x29
	.zero		1


	//   ....[89]....
        /*0a84*/ 	.word	0x0001d880
        /*0a88*/ 	.word	0x000000ff
        /*0a8c*/ 	.word	0x00058038
        /*0a90*/ 	.short	0x010a
        /*0a92*/ 	.byte	0x29
	.zero		1


	//   ....[90]....
        /*0a94*/ 	.word	0x0001dbd0
        /*0a98*/ 	.word	0x000000ff
        /*0a9c*/ 	.word	0x00058038
        /*0aa0*/ 	.short	0x010a
        /*0aa2*/ 	.byte	0x29
	.zero		1


	//   ....[91]....
        /*0aa4*/ 	.word	0x0001dfa0
        /*0aa8*/ 	.word	0x000000ff
        /*0aac*/ 	.word	0x00058038
        /*0ab0*/ 	.short	0x010a
        /*0ab2*/ 	.byte	0x29
	.zero		1


	//   ....[92]....
        /*0ab4*/ 	.word	0x0001e2e0
        /*0ab8*/ 	.word	0x000000ff
        /*0abc*/ 	.word	0x00058038
        /*0ac0*/ 	.short	0x010a
        /*0ac2*/ 	.byte	0x21
	.zero		1


	//   ....[93]....
        /*0ac4*/ 	.word	0x0001eb30
        /*0ac8*/ 	.word	0x000000ff
        /*0acc*/ 	.word	0x000580b0
        /*0ad0*/ 	.short	0x010a
        /*0ad2*/ 	.byte	0x05
	.zero		1


	//   ....[94]....
        /*0ad4*/ 	.word	0x00020420
        /*0ad8*/ 	.word	0x000000ff
        /*0adc*/ 	.word	0x000580b8
        /*0ae0*/ 	.short	0x010a
        /*0ae2*/ 	.byte	0x05
	.zero		1


	//   ....[95]....
        /*0ae4*/ 	.word	0x000217a0
        /*0ae8*/ 	.word	0x000000ff
        /*0aec*/ 	.word	0x00000000
        /*0af0*/ 	.short	0x0101
        /*0af2*/ 	.byte	0x04
	.zero		1


	//   ....[96]....
        /*0af4*/ 	.word	0x00021820
        /*0af8*/ 	.word	0x000000ff
        /*0afc*/ 	.word	0x00000000
        /*0b00*/ 	.short	0x0101
        /*0b02*/ 	.byte	0x04
	.zero		1


	//   ....[97]....
        /*0b04*/ 	.word	0x00021b60
        /*0b08*/ 	.word	0x00000002
        /*0b0c*/ 	.word	0x00058000
        /*0b10*/ 	.short	0x010a
        /*0b12*/ 	.byte	0xff
	.zero		1


	//   ....[98]....
        /*0b14*/ 	.word	0x00021bc0
        /*0b18*/ 	.word	0x00000002
        /*0b1c*/ 	.word	0x00058020
        /*0b20*/ 	.short	0x010a
        /*0b22*/ 	.byte	0xff
	.zero		1


	//   ....[99]....
        /*0b24*/ 	.word	0x00021c20
        /*0b28*/ 	.word	0x00000005
        /*0b2c*/ 	.word	0x00058058
        /*0b30*/ 	.short	0x010a
        /*0b32*/ 	.byte	0xff
	.zero		1


	//   ....[100]....
        /*0b34*/ 	.word	0x00021c80
        /*0b38*/ 	.word	0x00000002
        /*0b3c*/ 	.word	0x00058008
        /*0b40*/ 	.short	0x010a
        /*0b42*/ 	.byte	0xff
	.zero		1


	//   ....[101]....
        /*0b44*/ 	.word	0x00021ce0
        /*0b48*/ 	.word	0x00000000
        /*0b4c*/ 	.word	0x00058068
        /*0b50*/ 	.short	0x010a
        /*0b52*/ 	.byte	0xff
	.zero		1


	//   ....[102]....
        /*0b54*/ 	.word	0x00021d40
        /*0b58*/ 	.word	0x00000000
        /*0b5c*/ 	.word	0x00058020
        /*0b60*/ 	.short	0x010a
        /*0b62*/ 	.byte	0xff
	.zero		1


	//   ....[103]....
        /*0b64*/ 	.word	0x00021da0
        /*0b68*/ 	.word	0x00000000
        /*0b6c*/ 	.word	0x000580a0
        /*0b70*/ 	.short	0x010a
        /*0b72*/ 	.byte	0xff
	.zero		1


	//   ....[104]....
        /*0b74*/ 	.word	0x00021e10
        /*0b78*/ 	.word	0x00000004
        /*0b7c*/ 	.word	0x00058058
        /*0b80*/ 	.short	0x010a
        /*0b82*/ 	.byte	0xff
	.zero		1


	//   ....[105]....
        /*0b84*/ 	.word	0x00021e70
        /*0b88*/ 	.word	0x00000000
        /*0b8c*/ 	.word	0x00058020
        /*0b90*/ 	.short	0x010a
        /*0b92*/ 	.byte	0xff
	.zero		1


	//   ....[106]....
        /*0b94*/ 	.word	0x00021ed0
        /*0b98*/ 	.word	0x00000000
        /*0b9c*/ 	.word	0x000580a8
        /*0ba0*/ 	.short	0x010a
        /*0ba2*/ 	.byte	0xff
	.zero		1


	//   ....[107]....
        /*0ba4*/ 	.word	0x00021f30
        /*0ba8*/ 	.word	0x00000003
        /*0bac*/ 	.word	0x00058068
        /*0bb0*/ 	.short	0x010a
        /*0bb2*/ 	.byte	0xff
	.zero		1


	//   ....[108]....
        /*0bb4*/ 	.word	0x00021f90
        /*0bb8*/ 	.word	0x00000000
        /*0bbc*/ 	.word	0x00058020
        /*0bc0*/ 	.short	0x010a
        /*0bc2*/ 	.byte	0xff
	.zero		1


	//   ....[109]....
        /*0bc4*/ 	.word	0x00021ff0
        /*0bc8*/ 	.word	0x00000000
        /*0bcc*/ 	.word	0x000580a0
        /*0bd0*/ 	.short	0x010a
        /*0bd2*/ 	.byte	0xff
	.zero		1


	//   ....[110]....
        /*0bd4*/ 	.word	0x00022060
        /*0bd8*/ 	.word	0x00000004
        /*0bdc*/ 	.word	0x00058058
        /*0be0*/ 	.short	0x010a
        /*0be2*/ 	.byte	0xff
	.zero		1


	//   ....[111]....
        /*0be4*/ 	.word	0x000220c0
        /*0be8*/ 	.word	0x00000002
        /*0bec*/ 	.word	0x000580a8
        /*0bf0*/ 	.short	0x010a
        /*0bf2*/ 	.byte	0xff
	.zero		1


	//   ....[112]....
        /*0bf4*/ 	.word	0x00022120
        /*0bf8*/ 	.word	0x00000004
        /*0bfc*/ 	.word	0x00058068
        /*0c00*/ 	.short	0x010a
        /*0c02*/ 	.byte	0xff
	.zero		1


	//   ....[113]....
        /*0c04*/ 	.word	0x00022170
        /*0c08*/ 	.word	0x00000011
        /*0c0c*/ 	.word	0x000580c0
        /*0c10*/ 	.short	0x010a
        /*0c12*/ 	.byte	0xff
	.zero		1


	//   ....[114]....
        /*0c14*/ 	.word	0x000221c0
        /*0c18*/ 	.word	0x00000000
        /*0c1c*/ 	.word	0x000580c8
        /*0c20*/ 	.short	0x010a
        /*0c22*/ 	.byte	0xff
	.zero		1


	//   ....[115]....
        /*0c24*/ 	.word	0x00022210
        /*0c28*/ 	.word	0x0000003b
        /*0c2c*/ 	.word	0x00058070
        /*0c30*/ 	.short	0x010a
        /*0c32*/ 	.byte	0xff
	.zero		1


	//   ....[116]....
        /*0c34*/ 	.word	0x00022260
        /*0c38*/ 	.word	0x0000003b
        /*0c3c*/ 	.word	0x00058080
        /*0c40*/ 	.short	0x010a
        /*0c42*/ 	.byte	0xff
	.zero		1


	//   ....[117]....
        /*0c44*/ 	.word	0x000222b0
        /*0c48*/ 	.word	0x0000003b
        /*0c4c*/ 	.word	0x00058070
        /*0c50*/ 	.short	0x010a
        /*0c52*/ 	.byte	0xff
	.zero		1


	//   ....[118]....
        /*0c54*/ 	.word	0x00022300
        /*0c58*/ 	.word	0x0000003b
        /*0c5c*/ 	.word	0x00058090
        /*0c60*/ 	.short	0x010a
        /*0c62*/ 	.byte	0xff
	.zero		1


	//   ....[119]....
        /*0c64*/ 	.word	0x00022350
        /*0c68*/ 	.word	0x0000003b
        /*0c6c*/ 	.word	0x00058080
        /*0c70*/ 	.short	0x010a
        /*0c72*/ 	.byte	0xff
	.zero		1


	//   ....[120]....
        /*0c74*/ 	.word	0x000223a0
        /*0c78*/ 	.word	0x0000003b
        /*0c7c*/ 	.word	0x00058098
        /*0c80*/ 	.short	0x010a
        /*0c82*/ 	.byte	0xff
	.zero		1


	//   ....[121]....
        /*0c84*/ 	.word	0x000223f0
        /*0c88*/ 	.word	0x0000003b
        /*0c8c*/ 	.word	0x00058070
        /*0c90*/ 	.short	0x010a
        /*0c92*/ 	.byte	0xff
	.zero		1


	//   ....[122]....
        /*0c94*/ 	.word	0x00022440
        /*0c98*/ 	.word	0x0000003b
        /*0c9c*/ 	.word	0x00058090
        /*0ca0*/ 	.short	0x010a
        /*0ca2*/ 	.byte	0xff
	.zero		1


	//   ....[123]....
        /*0ca4*/ 	.word	0x00022490
        /*0ca8*/ 	.word	0x0000003b
        /*0cac*/ 	.word	0x000580c0
        /*0cb0*/ 	.short	0x010a
        /*0cb2*/ 	.byte	0xff
	.zero		1


	//   ....[124]....
        /*0cb4*/ 	.word	0x000224e0
        /*0cb8*/ 	.word	0x0000003b
        /*0cbc*/ 	.word	0x00058080
        /*0cc0*/ 	.short	0x010a
        /*0cc2*/ 	.byte	0xff
	.zero		1


	//   ....[125]....
        /*0cc4*/ 	.word	0x00022530
        /*0cc8*/ 	.word	0x0000003b
        /*0ccc*/ 	.word	0x00058098
        /*0cd0*/ 	.short	0x010a
        /*0cd2*/ 	.byte	0xff
	.zero		1


	//   ....[126]....
        /*0cd4*/ 	.word	0x00022580
        /*0cd8*/ 	.word	0x0000003b
        /*0cdc*/ 	.word	0x000580c8
        /*0ce0*/ 	.short	0x010a
        /*0ce2*/ 	.byte	0xff
	.zero		1


	//   ....[127]....
        /*0ce4*/ 	.word	0x000225e0
        /*0ce8*/ 	.word	0x00000000
        /*0cec*/ 	.word	0x00000000
        /*0cf0*/ 	.short	0x010a
        /*0cf2*/ 	.byte	0xff
	.zero		1


	//   ....[128]....
        /*0cf4*/ 	.word	0x00022640
        /*0cf8*/ 	.word	0x00000000
        /*0cfc*/ 	.word	0x00000000
        /*0d00*/ 	.short	0x010a
        /*0d02*/ 	.byte	0xff
	.zero		1


	//   ....[129]....
        /*0d04*/ 	.word	0x000226a0
        /*0d08*/ 	.word	0x00000004
        /*0d0c*/ 	.word	0x00000000
        /*0d10*/ 	.short	0x010a
        /*0d12*/ 	.byte	0xff
	.zero		1


	//   ....[130]....
        /*0d14*/ 	.word	0x00022700
        /*0d18*/ 	.word	0x00000003
        /*0d1c*/ 	.word	0x00000000
        /*0d20*/ 	.short	0x010a
        /*0d22*/ 	.byte	0xff
	.zero		1


	//   ....[131]....
        /*0d24*/ 	.word	0x00022760
        /*0d28*/ 	.word	0x00000000
        /*0d2c*/ 	.word	0x00000000
        /*0d30*/ 	.short	0x010a
        /*0d32*/ 	.byte	0xff
	.zero		1


	//   ....[132]....
        /*0d34*/ 	.word	0x000227c0
        /*0d38*/ 	.word	0x00000000
        /*0d3c*/ 	.word	0x00000000
        /*0d40*/ 	.short	0x010a
        /*0d42*/ 	.byte	0xff
	.zero		1


	//   ....[133]....
        /*0d44*/ 	.word	0x00022820
        /*0d48*/ 	.word	0x00000000
        /*0d4c*/ 	.word	0x00058010
        /*0d50*/ 	.short	0x010a
        /*0d52*/ 	.byte	0xff
	.zero		1


	//   ....[134]....
        /*0d54*/ 	.word	0x00022880
        /*0d58*/ 	.word	0x00000000
        /*0d5c*/ 	.word	0x00058038
        /*0d60*/ 	.short	0x010a
        /*0d62*/ 	.byte	0xff
	.zero		1


	//   ....[135]....
        /*0d64*/ 	.word	0x000228e0
        /*0d68*/ 	.word	0x00000000
        /*0d6c*/ 	.word	0x00058018
        /*0d70*/ 	.short	0x010a
        /*0d72*/ 	.byte	0xff
	.zero		1


	//   ....[136]....
        /*0d74*/ 	.word	0x00022940
        /*0d78*/ 	.word	0x00000000
        /*0d7c*/ 	.word	0x00058038
        /*0d80*/ 	.short	0x010a
        /*0d82*/ 	.byte	0xff
	.zero		1


	//   ....[137]....
        /*0d84*/ 	.word	0x000229a0
        /*0d88*/ 	.word	0x00000000
        /*0d8c*/ 	.word	0x00058038
        /*0d90*/ 	.short	0x010a
        /*0d92*/ 	.byte	0xff
	.zero		1


	//   ....[138]....
        /*0d94*/ 	.word	0x00022a00
        /*0d98*/ 	.word	0x00000000
        /*0d9c*/ 	.word	0x00058038
        /*0da0*/ 	.short	0x010a
        /*0da2*/ 	.byte	0xff
	.zero		1


	//   ....[139]....
        /*0da4*/ 	.word	0x00022a60
        /*0da8*/ 	.word	0x00000000
        /*0dac*/ 	.word	0x00058038
        /*0db0*/ 	.short	0x010a
        /*0db2*/ 	.byte	0xff
	.zero		1


	//   ....[140]....
        /*0db4*/ 	.word	0x00022ac0
        /*0db8*/ 	.word	0x00000000
        /*0dbc*/ 	.word	0x00058038
        /*0dc0*/ 	.short	0x010a
        /*0dc2*/ 	.byte	0xff
	.zero		1


	//   ....[141]....
        /*0dc4*/ 	.word	0x00022b20
        /*0dc8*/ 	.word	0x00000000
        /*0dcc*/ 	.word	0x00058038
        /*0dd0*/ 	.short	0x010a
        /*0dd2*/ 	.byte	0xff
	.zero		1


	//   ....[142]....
        /*0dd4*/ 	.word	0x00022b80
        /*0dd8*/ 	.word	0x00000000
        /*0ddc*/ 	.word	0x00058038
        /*0de0*/ 	.short	0x010a
        /*0de2*/ 	.byte	0xff
	.zero		1


	//   ....[143]....
        /*0de4*/ 	.word	0x00022be0
        /*0de8*/ 	.word	0x00000003
        /*0dec*/ 	.word	0x000580b0
        /*0df0*/ 	.short	0x010a
        /*0df2*/ 	.byte	0xff
	.zero		1


	//   ....[144]....
        /*0df4*/ 	.word	0x00022c40
        /*0df8*/ 	.word	0x00000003
        /*0dfc*/ 	.word	0x000580b8
        /*0e00*/ 	.short	0x010a
        /*0e02*/ 	.byte	0xff
	.zero		1


	//----- nvinfo : EIATTR_NUM_MBARRIERS
	.align		4
.L_66:
        /*0e04*/ 	.byte	0x03, 0x38
        /*0e06*/ 	.short	0x001c


	//----- nvinfo : EIATTR_EXIT_INSTR_OFFSETS
	.align		4
        /*0e08*/ 	.byte	0x04, 0x1c
        /*0e0a*/ 	.short	(.L_68 - .L_67)


	//   ....[0]....
.L_67:
        /*0e0c*/ 	.word	0x000017b0


	//   ....[1]....
        /*0e10*/ 	.word	0x00005640


	//   ....[2]....
        /*0e14*/ 	.word	0x000056a0


	//   ....[3]....
        /*0e18*/ 	.word	0x00019370


	//   ....[4]....
        /*0e1c*/ 	.word	0x000193e0


	//   ....[5]....
        /*0e20*/ 	.word	0x0001bdd0


	//   ....[6]....
        /*0e24*/ 	.word	0x0001be60


	//   ....[7]....
        /*0e28*/ 	.word	0x0001beb0


	//   ....[8]....
        /*0e2c*/ 	.word	0x0001e620


	//   ....[9]....
        /*0e30*/ 	.word	0x0001e670


	//   ....[10]....
        /*0e34*/ 	.word	0x00021880


	//   ....[11]....
        /*0e38*/ 	.word	0x00021b40


	//----- nvinfo : EIATTR_INDIRECT_BRANCH_TARGETS
	.align		4
.L_68:
        /*0e3c*/ 	.byte	0x04, 0x34
        /*0e3e*/ 	.short	(.L_70 - .L_69)


	//   ....[0]....
.L_69:
        /*0e40*/ 	.word	.L_x_487@srel
        /*0e44*/ 	.short	0x0
        /*0e46*/ 	.short	0x0
        /*0e48*/ 	.word	0x3
        /*0e4c*/ 	.word	.L_x_488@srel
        /*0e50*/ 	.word	.L_x_489@srel
        /*0e54*/ 	.word	.L_x_490@srel


	//----- nvinfo : EIATTR_MAX_THREADS
	.align		4
.L_70:
        /*0e58*/ 	.byte	0x04, 0x05
        /*0e5a*/ 	.short	(.L_72 - .L_71)
.L_71:
        /*0e5c*/ 	.word	0x00000200
        /*0e60*/ 	.word	0x00000001
        /*0e64*/ 	.word	0x00000001


	//----- nvinfo : EIATTR_CRS_STACK_SIZE
	.align		4
.L_72:
        /*0e68*/ 	.byte	0x04, 0x1e
        /*0e6a*/ 	.short	(.L_74 - .L_73)
.L_73:
        /*0e6c*/ 	.word	0x00000000


	//----- nvinfo : EIATTR_CBANK_PARAM_SIZE
	.align		4
.L_74:
        /*0e70*/ 	.byte	0x03, 0x19
        /*0e72*/ 	.short	0x0600


	//----- nvinfo : EIATTR_PARAM_CBANK
	.align		4
        /*0e74*/ 	.byte	0x04, 0x0a
        /*0e76*/ 	.short	(.L_76 - .L_75)
	.align		4
.L_75:
        /*0e78*/ 	.word	index@(.nv.constant0._ZN7cutlass13device_kernelINS_4fmha6kernel36Sm100FmhaFwdKernelTmaWarpspecializedIN4cute5tupleIJiiiNS5_IJNS5_IJiiEEEiEEEEEENS1_10collective38Sm100FmhaFwdMainloopTmaWarpspecializedINS_10bfloat16_tEffNS5_IJNS4_1CILi256EEENSC_ILi64EEESD_EEENS5_IJiNSC_ILi1EEES7_EEENS5_IJiSG_NS5_IJNS5_IJNSC_ILi0EEEiEEEiEEEEEESL_NS9_6NoMaskENS5_IJNSC_ILi2EEESG_SG_EEENSC_ILb0EEEEENS9_38Sm100FmhaFwdEpilogueTmaWarpspecializedINS_6half_tEfNS5_IJNSC_ILi128EEESD_SE_EEESH_NS5_IJSG_S7_EEESP_EENS2_23PersistentTileSchedulerENS2_41Sm100FmhaCtxKernelWarpspecializedScheduleEEEEEvNT_6ParamsE)
        /*0e7c*/ 	.short	0x0380
        /*0e7e*/ 	.short	0x0600


	//----- nvinfo : EIATTR_SW_WAR
	.align		4
.L_76:
        /*0e80*/ 	.byte	0x04, 0x36
        /*0e82*/ 	.short	(.L_78 - .L_77)
.L_77:
        /*0e84*/ 	.word	0x00000008
.L_78:


//--------------------- .nv.callgraph             --------------------------
	.section	.nv.callgraph,"",@"SHT_CUDA_CALLGRAPH"
	.align	4
	.sectionentsize	8
	.align		4
        /*0000*/ 	.word	0x00000000
	.align		4
        /*0004*/ 	.word	0xffffffff
	.align		4
        /*0008*/ 	.word	index@(_ZN7cutlass13device_kernelINS_4fmha6kernel36Sm100FmhaFwdKernelTmaWarpspecializedIN4cute5tupleIJiiiNS5_IJNS5_IJiiEEEiEEEEEENS1_10collective38Sm100FmhaFwdMainloopTmaWarpspecializedINS_10bfloat16_tEffNS5_IJNS4_1CILi256EEENSC_ILi64EEESD_EEENS5_IJiNSC_ILi1EEES7_EEENS5_IJiSG_NS5_IJNS5_IJNSC_ILi0EEEiEEEiEEEEEESL_NS9_6NoMaskENS5_IJNSC_ILi2EEESG_SG_EEENSC_ILb0EEEEENS9_38Sm100FmhaFwdEpilogueTmaWarpspecializedINS_6half_tEfNS5_IJNSC_ILi128EEESD_SE_EEESH_NS5_IJSG_S7_EEESP_EENS2_23PersistentTileSchedulerENS2_41Sm100FmhaCtxKernelWarpspecializedScheduleEEEEEvNT_6ParamsE)
	.align		4
        /*000c*/ 	.word	index@(__assertfail)
	.align		4
        /*0010*/ 	.word	index@(_ZN7cutlass13device_kernelINS_4fmha6kernel36Sm100FmhaFwdKernelTmaWarpspecializedIN4cute5tupleIJiiiNS5_IJNS5_IJiiEEEiEEEEEENS1_10collective38Sm100FmhaFwdMainloopTmaWarpspecializedINS_10bfloat16_tEffNS5_IJNS4_1CILi256EEENSC_ILi64EEESD_EEENS5_IJiNSC_ILi1EEES7_EEENS5_IJiSG_NS5_IJNS5_IJNSC_ILi0EEEiEEEiEEEEEESL_NS9_6NoMaskENS5_IJNSC_ILi2EEESG_SG_EEENSC_ILb0EEEEENS9_38Sm100FmhaFwdEpilogueTmaWarpspecializedINS_6half_tEfNS5_IJNSC_ILi128EEESD_SE_EEESH_NS5_IJSG_S7_EEESP_EENS2_23PersistentTileSchedulerENS2_41Sm100FmhaCtxKernelWarpspecializedScheduleEEEEEvNT_6ParamsE)
	.align		4
        /*0014*/ 	.word	index@(vprintf)
	.align		4
        /*0018*/ 	.word	0x00000000
	.align		4
        /*001c*/ 	.word	0xfffffffe
	.align		4
        /*0020*/ 	.word	0x00000000
	.align		4
        /*0024*/ 	.word	0xfffffffd
	.align		4
        /*0028*/ 	.word	0x00000000
	.align		4
        /*002c*/ 	.word	0xfffffffc


//--------------------- .nv.constant4             --------------------------
	.section	.nv.constant4,"a",@progbits
	.align	8
	.align		8
.nv.constant4:
        /*0000*/ 	.dword	vprintf
	.align		8
        /*0008*/ 	.dword	__assertfail
	.align		8
        /*0010*/ 	.dword	__unnamed_1
	.align		8
        /*0018*/ 	.dword	__unnamed_2
	.align		8
        /*0020*/ 	.dword	__unnamed_3
	.align		8
        /*0028*/ 	.dword	__unnamed_4
	.align		8
        /*0030*/ 	.dword	__unnamed_5
	.align		8
        /*0038*/ 	.dword	__unnamed_6
	.align		8
        /*0040*/ 	.dword	__unnamed_7
	.align		8
        /*0048*/ 	.dword	_ZN39_INTERNAL_2323605c_4_k_cu_5ec9ebb4_36054cuda3std3__45__cpo5beginE
	.align		8
        /*0050*/ 	.dword	_ZN39_INTERNAL_2323605c_4_k_cu_5ec9ebb4_36054cuda3std3__45__cpo3endE
	.align		8
        /*0058*/ 	.dword	_ZN39_INTERNAL_2323605c_4_k_cu_5ec9ebb4_36054cuda3std3__45__cpo6cbeginE
	.align		8
        /*0060*/ 	.dword	_ZN39_INTERNAL_2323605c_4_k_cu_5ec9ebb4_36054cuda3std3__45__cpo4cendE
	.align		8
        /*0068*/ 	.dword	_ZN39_INTERNAL_2323605c_4_k_cu_5ec9ebb4_36054cuda3std3__441_GLOBAL__N__2323605c_4_k_cu_5ec9ebb4_36056ignoreE
	.align		8
        /*0070*/ 	.dword	_ZN39_INTERNAL_2323605c_4_k_cu_5ec9ebb4_36054cuda3std3__419piecewise_constructE
	.align		8
        /*0078*/ 	.dword	_ZN39_INTERNAL_2323605c_4_k_cu_5ec9ebb4_36054cuda3std3__48in_placeE
	.align		8
        /*0080*/ 	.dword	_ZN39_INTERNAL_2323605c_4_k_cu_5ec9ebb4_36054cuda3std6ranges3__45__cpo4swapE
	.align		8
        /*0088*/ 	.dword	_ZN39_INTERNAL_2323605c_4_k_cu_5ec9ebb4_36054cuda3std6ranges3__45__cpo9iter_moveE
	.align		8
        /*0090*/ 	.dword	_ZN39_INTERNAL_2323605c_4_k_cu_5ec9ebb4_36054cute7productE
	.align		8
        /*0098*/ 	.dword	_ZN39_INTERNAL_2323605c_4_k_cu_5ec9ebb4_36054cute1_E
	.align		8
        /*00a0*/ 	.dword	$str$22
	.align		8
        /*00a8*/ 	.dword	$str$23
	.align		8
        /*00b0*/ 	.dword	$str$26
	.align		8
        /*00b8*/ 	.dword	$str$27
	.align		8
        /*00c0*/ 	.dword	$str$28
	.align		8
        /*00c8*/ 	.dword	$str$29
	.align		8
        /*00d0*/ 	.dword	$str$30
	.align		8
        /*00d8*/ 	.dword	$str$31
	.align		8
        /*00e0*/ 	.dword	$str$32
	.align		8
        /*00e8*/ 	.dword	$str$33
	.align		8
        /*00f0*/ 	.dword	$str$34
	.align		8
        /*00f8*/ 	.dword	$str$35
	.align		8
        /*0100*/ 	.dword	$str$36
	.align		8
        /*0108*/ 	.dword	$str$37


//--------------------- .nv.constant2._ZN7cutlass13device_kernelINS_4fmha6kernel36Sm100FmhaFwdKernelTmaWarpspecializedIN4cute5tupleIJiiiNS5_IJNS5_IJiiEEEiEEEEEENS1_10collective38Sm100FmhaFwdMainloopTmaWarpspecializedINS_10bfloat16_tEffNS5_IJNS4_1CILi256EEENSC_ILi64EEESD_EEENS5_IJiNSC_ILi1EEES7_EEENS5_IJiSG_NS5_IJNS5_IJNSC_ILi0EEEiEEEiEEEEEESL_NS9_6NoMaskENS5_IJNSC_ILi2EEESG_SG_EEENSC_ILb0EEEEENS9_38Sm100FmhaFwdEpilogueTmaWarpspecializedINS_6half_tEfNS5_IJNSC_ILi128EEESD_SE_EEESH_NS5_IJSG_S7_EEESP_EENS2_23PersistentTileSchedulerENS2_41Sm100FmhaCtxKernelWarpspecializedScheduleEEEEEvNT_6ParamsE --------------------------
	.section	.nv.constant2._ZN7cutlass13device_kernelINS_4fmha6kernel36Sm100FmhaFwdKernelTmaWarpspecializedIN4cute5tupleIJiiiNS5_IJNS5_IJiiEEEiEEEEEENS1_10collective38Sm100FmhaFwdMainloopTmaWarpspecializedINS_10bfloat16_tEffNS5_IJNS4_1CILi256EEENSC_ILi64EEESD_EEENS5_IJiNSC_ILi1EEES7_EEENS5_IJiSG_NS5_IJNS5_IJNSC_ILi0EEEiEEEiEEEEEESL_NS9_6NoMaskENS5_IJNSC_ILi2EEESG_SG_EEENSC_ILb0EEEEENS9_38Sm100FmhaFwdEpilogueTmaWarpspecializedINS_6half_tEfNS5_IJNSC_ILi128EEESD_SE_EEESH_NS5_IJSG_S7_EEESP_EENS2_23PersistentTileSchedulerENS2_41Sm100FmhaCtxKernelWarpspecializedScheduleEEEEEvNT_6ParamsE,"a",@progbits
	.sectionflags	@""
	.align	4
.nv.constant2._ZN7cutlass13device_kernelINS_4fmha6kernel36Sm100FmhaFwdKernelTmaWarpspecializedIN4cute5tupleIJiiiNS5_IJNS5_IJiiEEEiEEEEEENS1_10collective38Sm100FmhaFwdMainloopTmaWarpspecializedINS_10bfloat16_tEffNS5_IJNS4_1CILi256EEENSC_ILi64EEESD_EEENS5_IJiNSC_ILi1EEES7_EEENS5_IJiSG_NS5_IJNS5_IJNSC_ILi0EEEiEEEiEEEEEESL_NS9_6NoMaskENS5_IJNSC_ILi2EEESG_SG_EEENSC_ILb0EEEEENS9_38Sm100FmhaFwdEpilogueTmaWarpspecializedINS_6half_tEfNS5_IJNSC_ILi128EEESD_SE_EEESH_NS5_IJSG_S7_EEESP_EENS2_23PersistentTileSchedulerENS2_41Sm100FmhaCtxKernelWarpspecializedScheduleEEEEEvNT_6ParamsE:
        /*0000*/ 	.byte	0x70, 0xbe, 0x01, 0x00, 0x30, 0xe6, 0x01, 0x00, 0x40, 0xbe, 0x01, 0x00


//--------------------- .text._ZN7cutlass13device_kernelINS_4fmha6kernel36Sm100FmhaFwdKernelTmaWarpspecializedIN4cute5tupleIJiiiNS5_IJNS5_IJiiEEEiEEEEEENS1_10collective38Sm100FmhaFwdMainloopTmaWarpspecializedINS_10bfloat16_tEffNS5_IJNS4_1CILi256EEENSC_ILi64EEESD_EEENS5_IJiNSC_ILi1EEES7_EEENS5_IJiSG_NS5_IJNS5_IJNSC_ILi0EEEiEEEiEEEEEESL_NS9_6NoMaskENS5_IJNSC_ILi2EEESG_SG_EEENSC_ILb0EEEEENS9_38Sm100FmhaFwdEpilogueTmaWarpspecializedINS_6half_tEfNS5_IJNSC_ILi128EEESD_SE_EEESH_NS5_IJSG_S7_EEESP_EENS2_23PersistentTileSchedulerENS2_41Sm100FmhaCtxKernelWarpspecializedScheduleEEEEEvNT_6ParamsE --------------------------
	.section	.text._ZN7cutlass13device_kernelINS_4fmha6kernel36Sm100FmhaFwdKernelTmaWarpspecializedIN4cute5tupleIJiiiNS5_IJNS5_IJiiEEEiEEEEEENS1_10collective38Sm100FmhaFwdMainloopTmaWarpspecializedINS_10bfloat16_tEffNS5_IJNS4_1CILi256EEENSC_ILi64EEESD_EEENS5_IJiNSC_ILi1EEES7_EEENS5_IJiSG_NS5_IJNS5_IJNSC_ILi0EEEiEEEiEEEEEESL_NS9_6NoMaskENS5_IJNSC_ILi2EEESG_SG_EEENSC_ILb0EEEEENS9_38Sm100FmhaFwdEpilogueTmaWarpspecializedINS_6half_tEfNS5_IJNSC_ILi128EEESD_SE_EEESH_NS5_IJSG_S7_EEESP_EENS2_23PersistentTileSchedulerENS2_41Sm100FmhaCtxKernelWarpspecializedScheduleEEEEEvNT_6ParamsE,"ax",@progbits
	.align	128
.text._ZN7cutlass13device_kernelINS_4fmha6kernel36Sm100FmhaFwdKernelTmaWarpspecializedIN4cute5tupleIJiiiNS5_IJNS5_IJiiEEEiEEEEEENS1_10collective38Sm100FmhaFwdMainloopTmaWarpspecializedINS_10bfloat16_tEffNS5_IJNS4_1CILi256EEENSC_ILi64EEESD_EEENS5_IJiNSC_ILi1EEES7_EEENS5_IJiSG_NS5_IJNS5_IJNSC_ILi0EEEiEEEiEEEEEESL_NS9_6NoMaskENS5_IJNSC_ILi2EEESG_SG_EEENSC_ILb0EEEEENS9_38Sm100FmhaFwdEpilogueTmaWarpspecializedINS_6half_tEfNS5_IJNSC_ILi128EEESD_SE_EEESH_NS5_IJSG_S7_EEESP_EENS2_23PersistentTileSchedulerENS2_41Sm100FmhaCtxKernelWarpspecializedScheduleEEEEEvNT_6ParamsE:
        .type           _ZN7cutlass13device_kernelINS_4fmha6kernel36Sm100FmhaFwdKernelTmaWarpspecializedIN4cute5tupleIJiiiNS5_IJNS5_IJiiEEEiEEEEEENS1_10collective38Sm100FmhaFwdMainloopTmaWarpspecializedINS_10bfloat16_tEffNS5_IJNS4_1CILi256EEENSC_ILi64EEESD_EEENS5_IJiNSC_ILi1EEES7_EEENS5_IJiSG_NS5_IJNS5_IJNSC_ILi0EEEiEEEiEEEEEESL_NS9_6NoMaskENS5_IJNSC_ILi2EEESG_SG_EEENSC_ILb0EEEEENS9_38Sm100FmhaFwdEpilogueTmaWarpspecializedINS_6half_tEfNS5_IJNSC_ILi128EEESD_SE_EEESH_NS5_IJSG_S7_EEESP_EENS2_23PersistentTileSchedulerENS2_41Sm100FmhaCtxKernelWarpspecializedScheduleEEEEEvNT_6ParamsE,@function
        .size           _ZN7cutlass13device_kernelINS_4fmha6kernel36Sm100FmhaFwdKernelTmaWarpspecializedIN4cute5tupleIJiiiNS5_IJNS5_IJiiEEEiEEEEEENS1_10collective38Sm100FmhaFwdMainloopTmaWarpspecializedINS_10bfloat16_tEffNS5_IJNS4_1CILi256EEENSC_ILi64EEESD_EEENS5_IJiNSC_ILi1EEES7_EEENS5_IJiSG_NS5_IJNS5_IJNSC_ILi0EEEiEEEiEEEEEESL_NS9_6NoMaskENS5_IJNSC_ILi2EEESG_SG_EEENSC_ILb0EEEEENS9_38Sm100FmhaFwdEpilogueTmaWarpspecializedINS_6half_tEfNS5_IJNSC_ILi128EEESD_SE_EEESH_NS5_IJSG_S7_EEESP_EENS2_23PersistentTileSchedulerENS2_41Sm100FmhaCtxKernelWarpspecializedScheduleEEEEEvNT_6ParamsE,(.L_x_491 - _ZN7cutlass13device_kernelINS_4fmha6kernel36Sm100FmhaFwdKernelTmaWarpspecializedIN4cute5tupleIJiiiNS5_IJNS5_IJiiEEEiEEEEEENS1_10collective38Sm100FmhaFwdMainloopTmaWarpspecializedINS_10bfloat16_tEffNS5_IJNS4_1CILi256EEENSC_ILi64EEESD_EEENS5_IJiNSC_ILi1EEES7_EEENS5_IJiSG_NS5_IJNS5_IJNSC_ILi0EEEiEEEiEEEEEESL_NS9_6NoMaskENS5_IJNSC_ILi2EEESG_SG_EEENSC_ILb0EEEEENS9_38Sm100FmhaFwdEpilogueTmaWarpspecializedINS_6half_tEfNS5_IJNSC_ILi128EEESD_SE_EEESH_NS5_IJSG_S7_EEESP_EENS2_23PersistentTileSchedulerENS2_41Sm100FmhaCtxKernelWarpspecializedScheduleEEEEEvNT_6ParamsE)
        .other          _ZN7cutlass13device_kernelINS_4fmha6kernel36Sm100FmhaFwdKernelTmaWarpspecializedIN4cute5tupleIJiiiNS5_IJNS5_IJiiEEEiEEEEEENS1_10collective38Sm100FmhaFwdMainloopTmaWarpspecializedINS_10bfloat16_tEffNS5_IJNS4_1CILi256EEENSC_ILi64EEESD_EEENS5_IJiNSC_ILi1EEES7_EEENS5_IJiSG_NS5_IJNS5_IJNSC_ILi0EEEiEEEiEEEEEESL_NS9_6NoMaskENS5_IJNSC_ILi2EEESG_SG_EEENSC_ILb0EEEEENS9_38Sm100FmhaFwdEpilogueTmaWarpspecializedINS_6half_tEfNS5_IJNSC_ILi128EEESD_SE_EEESH_NS5_IJSG_S7_EEESP_EENS2_23PersistentTileSchedulerENS2_41Sm100FmhaCtxKernelWarpspecializedScheduleEEEEEvNT_6ParamsE,@"STO_CUDA_ENTRY STV_DEFAULT"
_ZN7cutlass13device_kernelINS_4fmha6kernel36Sm100FmhaFwdKernelTmaWarpspecializedIN4cute5tupleIJiiiNS5_IJNS5_IJiiEEEiEEEEEENS1_10collective38Sm100FmhaFwdMainloopTmaWarpspecializedINS_10bfloat16_tEffNS5_IJNS4_1CILi256EEENSC_ILi64EEESD_EEENS5_IJiNSC_ILi1EEES7_EEENS5_IJiSG_NS5_IJNS5_IJNSC_ILi0EEEiEEEiEEEEEESL_NS9_6NoMaskENS5_IJNSC_ILi2EEESG_SG_EEENSC_ILb0EEEEENS9_38Sm100FmhaFwdEpilogueTmaWarpspecializedINS_6half_tEfNS5_IJNSC_ILi128EEESD_SE_EEESH_NS5_IJSG_S7_EEESP_EENS2_23PersistentTileSchedulerENS2_41Sm100FmhaCtxKernelWarpspecializedScheduleEEEEEvNT_6ParamsE:
[----:B------:R-:W1:Y:S02]  /*0000*/  LDC R1, c[0x0][0x37c] ;  /* 0x0000df00ff017b82 */ /* 0x000e640000000800 */
[----:B-1----:R-:W-:-:S04]  /*0010*/  IADD3 R1, PT, PT, R1, -0xa8, RZ ;  /* 0xffffff5801017810 */ /* 0x002fc80007ffe0ff */
[----:B------:R-:W-:Y:S01]  /*0020*/  R2UR UR42, R1 ;  /* 0x00000000012a72ca */ /* 0x000fe200000e0000 */
[----:B------:R-:W1:Y:S01]  /*0030*/  S2R R3, SR_TID.X ;  /* 0x0000000000037919 */ /* 0x000e620000002100 */
[----:B------:R-:W2:Y:S01]  /*0040*/  LDCU UR4, c[0x0][0x2f8] ;  /* 0x00005f00ff0477ac */ /* 0x000ea20008000800 */
[----:B------:R-:W3:Y:S01]  /*0050*/  LDCU UR39, c[0x0][0x2fc] ;  /* 0x00005f80ff2777ac */ /* 0x000ee20008000800 */
[----:B------:R-:W-:Y:S02]  /*0060*/  UPLOP3.LUT UP3, UPT, UPT, UPT, UPT, 0x40, 0x4 ;  /* 0x000000000004789c */ /* 0x000fe40003f6e870 */
[----:B------:R-:W-:Y:S02]  /*0070*/  UPLOP3.LUT UP1, UPT, UPT, UPT, UPT, 0x80, 0x8 ;  /* 0x000000000008789c */ /* 0x000fe40003f2f070 */
[----:B------:R-:W-:Y:S02]  /*0080*/  UPLOP3.LUT UP0, UPT, UPT, UPT, UPT, 0x40, 0x4 ;  /* 0x000000000004789c */ /* 0x000fe40003f0e870 */
[----:B------:R-:W-:-:S02]  /*0090*/  UPLOP3.LUT UP6, UPT, UPT, UPT, UPT, 0x40, 0x4 ;  /* 0x000000000004789c */ /* 0x000fc40003fce870 */
[----:B------:R-:W-:Y:S02]  /*00a0*/  UPLOP3.LUT UP5, UPT, UPT, UPT, UPT, 0x40, 0x4 ;  /* 0x000000000004789c */ /* 0x000fe40003fae870 */
[----:B--2---:R-:W-:Y:S02]  /*00b0*/  UIADD3 UR42, UP2, UPT, UR42, UR4, URZ ;  /* 0x000000042a2a7290 */ /* 0x004fe4000ff5e0ff */
[----:B------:R-:W-:Y:S02]  /*00c0*/  UP2UR UR37, UPR, URZ, 0x8 ;  /* 0x00000008ff257883 */ /* 0x000fe40008000000 */
[----:B---3--:R-:W-:Y:S02]  /*00d0*/  UIADD3.X UR39, UPT, UPT, URZ, UR39, URZ, UP2, !UPT ;  /* 0x00000027ff277290 */ /* 0x008fe400097fe4ff */
[----:B------:R-:W-:Y:S02]  /*00e0*/  UPLOP3.LUT UP2, UPT, UPT, UPT, UPT, 0x80, 0x8 ;  /* 0x000000000008789c */ /* 0x000fe40003f4f070 */
[----:B------:R-:W-:-:S02]  /*00f0*/  UPLOP3.LUT UP4, UPT, UPT, UPT, UPT, 0x40, 0x4 ;  /* 0x000000000004789c */ /* 0x000fc40003f8e870 */
[----:B------:R-:W-:Y:S01]  /*0100*/  UP2UR UR41, UPR, URZ, 0x4 ;  /* 0x00000004ff297883 */ /* 0x000fe20008000000 */
[----:B-1----:R-:W-:-:S05]  /*0110*/  SHF.R.U32.HI R4, RZ, 0x5, R3 ;  /* 0x00000005ff047819 */ /* 0x002fca0000011603 */
[----:B------:R-:W1:Y:S02]  /*0120*/  SHFL.IDX PT, R0, R4, RZ, 0x1f ;  /* 0x00001fff04007589 */ /* 0x000e6400000e0000 */
[----:B-1----:R-:W-:-:S04]  /*0130*/  SHF.R.S32.HI R2, RZ, 0x1f, R0 ;  /* 0x0000001fff027819 */ /* 0x002fc80000011400 */
[----:B------:R-:W-:-:S04]  /*0140*/  LEA.HI R2, R2, R0, RZ, 0x2 ;  /* 0x0000000002027211 */ /* 0x000fc800078f10ff */
[----:B------:R-:W-:-:S04]  /*0150*/  SHF.R.S32.HI R2, RZ, 0x2, R2 ;  /* 0x00000002ff027819 */ /* 0x000fc80000011402 */
[----:B------:R-:W-:-:S13]  /*0160*/  ISETP.NE.AND P0, PT, R2, RZ, PT ;  /* 0x000000ff0200720c */ /* 0x000fda0003f05270 */
[----:B------:R-:W-:Y:S05]  /*0170*/  @!P0 BRA `(.L_x_0) ;  /* 0x0000000400248947 */ /* 0x000fea0003800000 */
[----:B------:R-:W-:-:S13]  /*0180*/  ISETP.NE.AND P0, PT, R2, 0x2, PT ;  /* 0x000000020200780c */ /* 0x000fda0003f05270 */
[----:B------:R-:W-:Y:S05]  /*0190*/  @!P0 BRA `(.L_x_1) ;  /* 0x0000000000f48947 */ /* 0x000fea0003800000 */
[----:B------:R-:W-:-:S13]  /*01a0*/  ISETP.NE.AND P0, PT, R2, 0x1, PT ;  /* 0x000000010200780c */ /* 0x000fda0003f05270 */
[----:B------:R-:W-:Y:S05]  /*01b0*/  @P0 BRA `(.L_x_2) ;  /* 0x00000000002c0947 */ /* 0x000fea0003800000 */
[----:B------:R-:W-:Y:S01]  /*01c0*/  HFMA2 R2, -RZ, RZ, 0, 5.9604644775390625e-08 ;  /* 0x00000001ff027431 */ /* 0x000fe200000001ff */
[----:B------:R-:W-:Y:S02]  /*01d0*/  UPLOP3.LUT UP3, UPT, UPT, UPT, UPT, 0x40, 0x4 ;  /* 0x000000000004789c */ /* 0x000fe40003f6e870 */
[----:B------:R-:W-:Y:S02]  /*01e0*/  UPLOP3.LUT UP2, UPT, UPT, UPT, UPT, 0x40, 0x4 ;  /* 0x000000000004789c */ /* 0x000fe40003f4e870 */
[----:B------:R-:W-:Y:S02]  /*01f0*/  UPLOP3.LUT UP1, UPT, UPT, UPT, UPT, 0x80, 0x8 ;  /* 0x000000000008789c */ /* 0x000fe40003f2f070 */
[----:B------:R-:W-:Y:S02]  /*0200*/  UPLOP3.LUT UP0, UPT, UPT, UPT, UPT, 0x40, 0x4 ;  /* 0x000000000004789c */ /* 0x000fe40003f0e870 */
[----:B------:R-:W-:Y:S02]  /*0210*/  UPLOP3.LUT UP6, UPT, UPT, UPT, UPT, 0x40, 0x4 ;  /* 0x000000000004789c */ /* 0x000fe40003fce870 */
[----:B------:R-:W-:-:S02]  /*0220*/  UPLOP3.LUT UP5, UPT, UPT, UPT, UPT, 0x40, 0x4 ;  /* 0x000000000004789c */ /* 0x000fc40003fae870 */
[----:B------:R-:W-:Y:S02]  /*0230*/  UPLOP3.LUT UP4, UPT, UPT, UPT, UPT, 0x80, 0x8 ;  /* 0x000000000008789c */ /* 0x000fe40003f8f070 */
[----:B------:R-:W-:Y:S02]  /*0240*/  UP2UR UR37, UPR, URZ, 0x8 ;  /* 0x00000008ff257883 */ /* 0x000fe40008000000 */
[----:B------:R-:W-:Y:S01]  /*0250*/  UP2UR UR41, UPR, URZ, 0x4 ;  /* 0x00000004ff297883 */ /* 0x000fe20008000000 */
[----:B------:R-:W-:Y:S11]  /*0260*/  BRA `(.L_x_0) ;  /* 0x0000000000e87947 */ /* 0x000ff60003800000 */
.L_x_2:
[----:B------:R-:W-:Y:S01]  /*0270*/  ISETP.NE.AND P0, PT, R0, 0xc, PT ;  /* 0x0000000c0000780c */ /* 0x000fe20003f05270 */
[----:B------:R-:W-:Y:S01]  /*0280*/  UPLOP3.LUT UP2, UPT, UPT, UPT, UPT, 0x40, 0x4 ;  /* 0x000000000004789c */ /* 0x000fe20003f4e870 */
[----:B------:R-:W-:Y:S01]  /*0290*/  HFMA2 R2, -RZ, RZ, 0, 1.78813934326171875e-07 ;  /* 0x00000003ff027431 */ /* 0x000fe200000001ff */
[----:B------:R-:W-:Y:S02]  /*02a0*/  UPLOP3.LUT UP1, UPT, UPT, UPT, UPT, 0x80, 0x8 ;  /* 0x000000000008789c */ /* 0x000fe40003f2f070 */
[----:B------:R-:W-:Y:S02]  /*02b0*/  UP2UR UR37, UPR, URZ, 0x4 ;  /* 0x00000004ff257883 */ /* 0x000fe40008000000 */
[----:B------:R-:W-:Y:S02]  /*02c0*/  UPLOP3.LUT UP2, UPT, UPT, UPT, UPT, 0x40, 0x4 ;  /* 0x000000000004789c */ /* 0x000fe40003f4e870 */
[----:B------:R-:W-:Y:S02]  /*02d0*/  UPLOP3.LUT UP0, UPT, UPT, UPT, UPT, 0x40, 0x4 ;  /* 0x000000000004789c */ /* 0x000fe40003f0e870 */
[----:B------:R-:W-:-:S02]  /*02e0*/  UPLOP3.LUT UP6, UPT, UPT, UPT, UPT, 0x40, 0x4 ;  /* 0x000000000004789c */ /* 0x000fc40003fce870 */
[----:B------:R-:W-:Y:S02]  /*02f0*/  UPLOP3.LUT UP5, UPT, UPT, UPT, UPT, 0x80, 0x8 ;  /* 0x000000000008789c */ /* 0x000fe40003faf070 */
[----:B------:R-:W-:Y:S02]  /*0300*/  UPLOP3.LUT UP4, UPT, UPT, UPT, UPT, 0x40, 0x4 ;  /* 0x000000000004789c */ /* 0x000fe40003f8e870 */
[----:B------:R-:W-:Y:S01]  /*0310*/  UP2UR UR41, UPR, URZ, 0x4 ;  /* 0x00000004ff297883 */ /* 0x000fe20008000000 */
[----:B------:R-:W-:Y:S11]  /*0320*/  @!P0 BRA `(.L_x_0) ;  /* 0x0000000000b88947 */ /* 0x000ff60003800000 */
[----:B------:R-:W-:-:S13]  /*0330*/  ISETP.NE.AND P0, PT, R0, 0xe, PT ;  /* 0x0000000e0000780c */ /* 0x000fda0003f05270 */
[----:B------:R-:W-:Y:S05]  /*0340*/  @!P0 BRA `(.L_x_3) ;  /* 0x00000000005c8947 */ /* 0x000fea0003800000 */
[----:B------:R-:W-:-:S13]  /*0350*/  ISETP.NE.AND P0, PT, R0, 0xd, PT ;  /* 0x0000000d0000780c */ /* 0x000fda0003f05270 */
[----:B------:R-:W-:Y:S05]  /*0360*/  @P0 BRA `(.L_x_4) ;  /* 0x00000000002c0947 */ /* 0x000fea0003800000 */
[----:B------:R-:W-:Y:S01]  /*0370*/  HFMA2 R2, -RZ, RZ, 0, 2.384185791015625e-07 ;  /* 0x00000004ff027431 */ /* 0x000fe200000001ff */
        /* <DEDUP_REMOVED lines=10> */
.L_x_4:
[----:B------:R-:W-:Y:S01]  /*0420*/  HFMA2 R2, -RZ, RZ, 0, 3.5762786865234375e-07 ;  /* 0x00000006ff027431 */ /* 0x000fe200000001ff */
[----:B------:R-:W-:Y:S02]  /*0430*/  UPLOP3.LUT UP3, UPT, UPT, UPT, UPT, 0x40, 0x4 ;  /* 0x000000000004789c */ /* 0x000fe40003f6e870 */
[----:B------:R-:W-:Y:S02]  /*0440*/  UPLOP3.LUT UP2, UPT, UPT, UPT, UPT, 0x40, 0x4 ;  /* 0x000000000004789c */ /* 0x000fe40003f4e870 */
[----:B------:R-:W-:Y:S02]  /*0450*/  UPLOP3.LUT UP0, UPT, UPT, UPT, UPT, 0x40, 0x4 ;  /* 0x000000000004789c */ /* 0x000fe40003f0e870 */
[----:B------:R-:W-:Y:S02]  /*0460*/  UPLOP3.LUT UP6, UPT, UPT, UPT, UPT, 0x40, 0x4 ;  /* 0x000000000004789c */ /* 0x000fe40003fce870 */
[----:B------:R-:W-:Y:S02]  /*0470*/  UPLOP3.LUT UP5, UPT, UPT, UPT, UPT, 0x40, 0x4 ;  /* 0x000000000004789c */ /* 0x000fe40003fae870 */
[----:B------:R-:W-:-:S02]  /*0480*/  UPLOP3.LUT UP4, UPT, UPT, UPT, UPT, 0x40, 0x4 ;  /* 0x000000000004789c */ /* 0x000fc40003f8e870 */
[----:B------:R-:W-:Y:S02]  /*0490*/  UP2UR UR37, UPR, URZ, 0x8 ;  /* 0x00000008ff257883 */ /* 0x000fe40008000000 */
[----:B------:R-:W-:Y:S01]  /*04a0*/  UP2UR UR41, UPR, URZ, 0x4 ;  /* 0x00000004ff297883 */ /* 0x000fe20008000000 */
[----:B------:R-:W-:Y:S11]  /*04b0*/  BRA `(.L_x_0) ;  /* 0x0000000000547947 */ /* 0x000ff60003800000 */
.L_x_3:
[----:B------:R-:W-:Y:S01]  /*04c0*/  HFMA2 R2, -RZ, RZ, 0, 2.98023223876953125e-07 ;  /* 0x00000005ff027431 */ /* 0x000fe200000001ff */
        /* <DEDUP_REMOVED lines=10> */
.L_x_1:
[----:B------:R-:W-:Y:S01]  /*0570*/  HFMA2 R2, -RZ, RZ, 0, 1.1920928955078125e-07 ;  /* 0x00000002ff027431 */ /* 0x000fe200000001ff */
        /* <DEDUP_REMOVED lines=8> */
[----:B------:R-:W-:-:S12]  /*0600*/  UP2UR UR41, UPR, URZ, 0x4 ;  /* 0x00000004ff297883 */ /* 0x000fd80008000000 */
.L_x_0:
[----:B------:R-:W-:Y:S01]  /*0610*/  ELECT P0, URZ, PT ;  /* 0x0000000000ff782f */ /* 0x000fe20003800000 */
[----:B------:R-:W-:Y:S03]  /*0620*/  BSSY.RECONVERGENT B0, `(.L_x_5) ;  /* 0x000000f000007945 */ /* 0x000fe60003800200 */
[----:B------:R-:W-:Y:S02]  /*0630*/  PLOP3.LUT P2, PT, P0, PT, UP0, 0x5d, 0xd5 ;  /* 0x0000000000d5781c */ /* 0x000fe4000074eb0d */
[----:B------:R-:W-:-:S11]  /*0640*/  PLOP3.LUT P1, PT, P0, PT, UP6, 0x5d, 0xd5 ;  /* 0x0000000000d5781c */ /* 0x000fd6000072eb6d */
[----:B------:R-:W-:Y:S05]  /*0650*/  @P2 BRA `(.L_x_6) ;  /* 0x00000000002c2947 */ /* 0x000fea0003800000 */
[----:B------:R-:W1:Y:S02]  /*0660*/  LDCU.64 UR4, c[0x0][0x348] ;  /* 0x00006900ff0477ac */ /* 0x000e640008000a00 */
[----:B-1----:R-:W-:-:S04]  /*0670*/  UIADD3 UR8, UP0, UPT, UR4, 0x80, URZ ;  /* 0x0000008004087890 */ /* 0x002fc8000ff1e0ff */
[----:B------:R-:W-:Y:S02]  /*0680*/  UIADD3.X UR9, UPT, UPT, URZ, UR5, URZ, UP0, !UPT ;  /* 0x00000005ff097290 */ /* 0x000fe400087fe4ff */
[----:B------:R-:W-:-:S04]  /*0690*/  UIADD3 UR6, UP0, UPT, UR4, 0x180, URZ ;  /* 0x0000018004067890 */ /* 0x000fc8000ff1e0ff */
[----:B------:R-:W-:Y:S02]  /*06a0*/  UIADD3.X UR7, UPT, UPT, URZ, UR5, URZ, UP0, !UPT ;  /* 0x00000005ff077290 */ /* 0x000fe400087fe4ff */
[----:B------:R-:W-:Y:S01]  /*06b0*/  UIADD3 UR4, UP0, UPT, UR4, 0x280, URZ ;  /* 0x0000028004047890 */ /* 0x000fe2000ff1e0ff */
[----:B------:R1:W-:Y:S03]  /*06c0*/  UTMACCTL.PF [UR8] ;  /* 0x00000000080079b9 */ /* 0x0003e60008040000 */
[----:B------:R-:W-:-:S03]  /*06d0*/  UIADD3.X UR5, UPT, UPT, URZ, UR5, URZ, UP0, !UPT ;  /* 0x00000005ff057290 */ /* 0x000fc600087fe4ff */
[----:B------:R1:W-:Y:S06]  /*06e0*/  UTMACCTL.PF [UR6] ;  /* 0x00000000060079b9 */ /* 0x0003ec0008040000 */
[----:B------:R1:W-:Y:S02]  /*06f0*/  UTMACCTL.PF [UR4] ;  /* 0x00000000040079b9 */ /* 0x0003e40008040000 */
[----:B-1----:R-:W-:Y:S01]  /*0700*/  NOP ;  /* 0x0000000000007918 */ /* 0x002fe20000000000 */
.L_x_6:
[----:B------:R-:W-:Y:S05]  /*0710*/  BSYNC.RECONVERGENT B0 ;  /* 0x0000000000007941 */ /* 0x000fea0003800200 */
.L_x_5:
[----:B------:R-:W-:Y:S04]  /*0720*/  BSSY.RECONVERGENT B0, `(.L_x_7) ;  /* 0x000001b000007945 */ /* 0x000fe80003800200 */
[----:B------:R-:W-:Y:S05]  /*0730*/  @P1 BRA `(.L_x_8) ;  /* 0x0000000000241947 */ /* 0x000fea0003800000 */
[----:B------:R-:W1:Y:S01]  /*0740*/  LDCU.64 UR4, c[0x0][0x348] ;  /* 0x00006900ff0477ac */ /* 0x000e620008000a00 */
[----:B------:R-:W-:Y:S02]  /*0750*/  PLOP3.LUT P6, PT, PT, PT, PT, 0x80, 0x8 ;  /* 0x000000000008781c */ /* 0x000fe40003fcf070 */
[----:B------:R-:W-:Y:S02]  /*0760*/  PLOP3.LUT P5, PT, PT, PT, PT, 0x8, 0x80 ;  /* 0x000000000080781c */ /* 0x000fe40003fae170 */
[----:B------:R-:W-:Y:S02]  /*0770*/  PLOP3.LUT P4, PT, PT, PT, PT, 0x80, 0x8 ;  /* 0x000000000008781c */ /* 0x000fe40003f8f070 */
[----:B------:R-:W-:Y:S01]  /*0780*/  PLOP3.LUT P3, PT, PT, PT, PT, 0x80, 0x8 ;  /* 0x000000000008781c */ /* 0x000fe20003f6f070 */
[----:B-1----:R-:W-:-:S04]  /*0790*/  UIADD3 UR4, UP0, UPT, UR4, 0x400, URZ ;  /* 0x0000040004047890 */ /* 0x002fc8000ff1e0ff */
[----:B------:R-:W-:-:S09]  /*07a0*/  UIADD3.X UR5, UPT, UPT, URZ, UR5, URZ, UP0, !UPT ;  /* 0x00000005ff057290 */ /* 0x000fd200087fe4ff */
[----:B------:R1:W-:Y:S02]  /*07b0*/  UTMACCTL.PF [UR4] ;  /* 0x00000000040079b9 */ /* 0x0003e40008040000 */
[----:B-1----:R-:W-:Y:S05]  /*07c0*/  BRA `(.L_x_9) ;  /* 0x0000000000407947 */ /* 0x002fea0003800000 */
.L_x_8:
[----:B------:R-:W-:-:S13]  /*07d0*/  ISETP.NE.AND P1, PT, R2, 0x3, PT ;  /* 0x000000030200780c */ /* 0x000fda0003f25270 */
[----:B------:R-:W-:Y:S05]  /*07e0*/  @!P1 BRA `(.L_x_10) ;  /* 0x0000000000289947 */ /* 0x000fea0003800000 */
[----:B------:R-:W-:Y:S02]  /*07f0*/  ISETP.NE.AND P1, PT, R2, 0x4, PT ;  /* 0x000000040200780c */ /* 0x000fe40003f25270 */
[----:B------:R-:W-:Y:S02]  /*0800*/  PLOP3.LUT P4, PT, PT, PT, PT, 0x80, 0x8 ;  /* 0x000000000008781c */ /* 0x000fe40003f8f070 */
[----:B------:R-:W-:Y:S02]  /*0810*/  PLOP3.LUT P5, PT, PT, PT, PT, 0x8, 0x80 ;  /* 0x000000000080781c */ /* 0x000fe40003fae170 */
[----:B------:R-:W-:Y:S02]  /*0820*/  PLOP3.LUT P6, PT, PT, PT, PT, 0x80, 0x8 ;  /* 0x000000000008781c */ /* 0x000fe40003fcf070 */
[----:B------:R-:W-:-:S05]  /*0830*/  PLOP3.LUT P3, PT, PT, PT, PT, 0x80, 0x8 ;  /* 0x000000000008781c */ /* 0x000fca0003f6f070 */
[----:B------:R-:W-:Y:S08]  /*0840*/  @P1 BRA `(.L_x_9) ;  /* 0x0000000000201947 */ /* 0x000ff00003800000 */
[----:B------:R-:W-:Y:S02]  /*0850*/  PLOP3.LUT P5, PT, PT, PT, PT, 0x8, 0x80 ;  /* 0x000000000080781c */ /* 0x000fe40003fae170 */
[----:B------:R-:W-:Y:S02]  /*0860*/  PLOP3.LUT P6, PT, PT, PT, PT, 0x8, 0x80 ;  /* 0x000000000080781c */ /* 0x000fe40003fce170 */
[----:B------:R-:W-:Y:S01]  /*0870*/  PLOP3.LUT P3, PT, PT, PT, PT, 0x8, 0x80 ;  /* 0x000000000080781c */ /* 0x000fe20003f6e170 */
[----:B------:R-:W-:-:S12]  /*0880*/  BRA `(.L_x_9) ;  /* 0x0000000000107947 */ /* 0x000fd80003800000 */
.L_x_10:
[----:B------:R-:W-:Y:S02]  /*0890*/  PLOP3.LUT P6, PT, PT, PT, PT, 0x8, 0x80 ;  /* 0x000000000080781c */ /* 0x000fe40003fce170 */
[----:B------:R-:W-:Y:S02]  /*08a0*/  PLOP3.LUT P5, PT, PT, PT, PT, 0x80, 0x8 ;  /* 0x000000000008781c */ /* 0x000fe40003faf070 */
[----:B------:R-:W-:Y:S02]  /*08b0*/  PLOP3.LUT P4, PT, PT, PT, PT, 0x8, 0x80 ;  /* 0x000000000080781c */ /* 0x000fe40003f8e170 */
[----:B------:R-:W-:-:S13]  /*08c0*/  PLOP3.LUT P3, PT, PT, PT, PT, 0x80, 0x8 ;  /* 0x000000000008781c */ /* 0x000fda0003f6f070 */
.L_x_9:
[----:B------:R-:W-:Y:S05]  /*08d0*/  BSYNC.RECONVERGENT B0 ;  /* 0x0000000000007941 */ /* 0x000fea0003800200 */
.L_x_7:
[----:B------:R-:W1:Y:S01]  /*08e0*/  SHFL.IDX PT, R0, R4, RZ, 0x1f ;  /* 0x00001fff04007589 */ /* 0x000e6200000e0000 */
[----:B------:R-:W-:Y:S02]  /*08f0*/  ISETP.NE.AND P1, PT, R2, 0x3, PT ;  /* 0x000000030200780c */ /* 0x000fe40003f25270 */
[----:B------:R-:W-:Y:S02]  /*0900*/  PLOP3.LUT P0, PT, P0, PT, UP1, 0xae, 0xea ;  /* 0x0000000000ea781c */ /* 0x000fe4000070f51e */
[----:B-1----:R-:W-:-:S13]  /*0910*/  ISETP.NE.AND P2, PT, R0, RZ, PT ;  /* 0x000000ff0000720c */ /* 0x002fda0003f45270 */
[----:B------:R-:W-:Y:S05]  /*0920*/  @P2 BRA `(.L_x_11) ;  /* 0x0000000000382947 */ /* 0x000fea0003800000 */
[----:B------:R-:W1:Y:S01]  /*0930*/  S2UR UR4, SR_CgaCtaId ;  /* 0x00000000000479c3 */ /* 0x000e620000008800 */
[----:B------:R-:W-:Y:S01]  /*0940*/  UMOV UR5, 0x400 ;  /* 0x0000040000057882 */ /* 0x000fe20000000000 */
[----:B------:R-:W-:Y:S01]  /*0950*/  UMOV UR6, 0x1 ;  /* 0x0000000100067882 */ /* 0x000fe20000000000 */
[----:B------:R-:W-:Y:S01]  /*0960*/  ELECT P2, URZ, PT ;  /* 0x0000000000ff782f */ /* 0x000fe20003840000 */
[----:B------:R-:W-:-:S04]  /*0970*/  UIADD3 UR6, UPT, UPT, -UR6, 0x100000, URZ ;  /* 0x0010000006067890 */ /* 0x000fc8000fffe1ff */
[----:B------:R-:W-:Y:S02]  /*0980*/  USHF.L.U32 UR7, UR6, 0xb, URZ ;  /* 0x0000000b06077899 */ /* 0x000fe400080006ff */
[----:B------:R-:W-:Y:S02]  /*0990*/  USHF.L.U32 UR6, UR6, 0x1, URZ ;  /* 0x0000000106067899 */ /* 0x000fe400080006ff */
[----:B-1----:R-:W-:Y:S01]  /*09a0*/  ULEA UR4, UR4, UR5, 0x18 ;  /* 0x0000000504047291 */ /* 0x002fe2000f8ec0ff */
[----:B------:R-:W1:Y:S11]  /*09b0*/  FENCE.VIEW.ASYNC.S ;  /* 0x00000000000073c6 */ /* 0x000e760000000000 */
[----:B-1----:R1:W2:Y:S01]  /*09c0*/  SYNCS.EXCH.64 URZ, [UR4+0x58000], UR6 ;  /* 0x0580000604ff75b2 */ /* 0x0022a20008000100 */
[----:B------:R1:W3:Y:S01]  /*09d0*/  SYNCS.EXCH.64 URZ, [UR4+0x58010], UR6 ;  /* 0x0580100604ff75b2 */ /* 0x0002e20008000100 */
[----:B------:R1:W4:Y:S01]  /*09e0*/  SYNCS.EXCH.64 URZ, [UR4+0x58008], UR6 ;  /* 0x0580080604ff75b2 */ /* 0x0003220008000100 */
[----:B------:R1:W1:Y:S01]  /*09f0*/  SYNCS.EXCH.64 URZ, [UR4+0x58018], UR6 ;  /* 0x0580180604ff75b2 */ /* 0x0002620008000100 */
[----:B------:R-:W-:Y:S01]  /*0a00*/  NOP ;  /* 0x0000000000007918 */ /* 0x000fe20000000000 */
.L_x_11:
[----:B------:R-:W-:Y:S01]  /*0a10*/  NOP ;  /* 0x0000000000007918 */ /* 0x000fe20000000000 */
[----:B------:R-:W-:Y:S05]  /*0a20*/  @!P1 BRA `(.L_x_12) ;  /* 0x0000000000289947 */ /* 0x000fea0003800000 */
[----:B------:R-:W-:Y:S01]  /*0a30*/  ISETP.NE.AND P1, PT, R2, 0x4, PT ;  /* 0x000000040200780c */ /* 0x000fe20003f25270 */
[----:B------:R-:W-:Y:S02]  /*0a40*/  UPLOP3.LUT UP3, UPT, UPT, UPT, UPT, 0x80, 0x8 ;  /* 0x000000000008789c */ /* 0x000fe40003f6f070 */
[----:B------:R-:W-:Y:S02]  /*0a50*/  UPLOP3.LUT UP2, UPT, UPT, UPT, UPT, 0x40, 0x4 ;  /* 0x000000000004789c */ /* 0x000fe40003f4e870 */
[----:B------:R-:W-:Y:S02]  /*0a60*/  UPLOP3.LUT UP1, UPT, UPT, UPT, UPT, 0x80, 0x8 ;  /* 0x000000000008789c */ /* 0x000fe40003f2f070 */
[----:B------:R-:W-:-:S06]  /*0a70*/  UPLOP3.LUT UP0, UPT, UPT, UPT, UPT, 0x80, 0x8 ;  /* 0x000000000008789c */ /* 0x000fcc0003f0f070 */
[----:B------:R-:W-:Y:S05]  /*0a80*/  @P1 BRA `(.L_x_13) ;  /* 0x0000000000201947 */ /* 0x000fea0003800000 */
[----:B------:R-:W-:Y:S02]  /*0a90*/  UPLOP3.LUT UP2, UPT, UPT, UPT, UPT, 0x40, 0x4 ;  /* 0x000000000004789c */ /* 0x000fe40003f4e870 */
[----:B------:R-:W-:Y:S02]  /*0aa0*/  UPLOP3.LUT UP3, UPT, UPT, UPT, UPT, 0x40, 0x4 ;  /* 0x000000000004789c */ /* 0x000fe40003f6e870 */
[----:B------:R-:W-:Y:S01]  /*0ab0*/  UPLOP3.LUT UP0, UPT, UPT, UPT, UPT, 0x40, 0x4 ;  /* 0x000000000004789c */ /* 0x000fe20003f0e870 */
[----:B------:R-:W-:Y:S05]  /*0ac0*/  BRA `(.L_x_13) ;  /* 0x0000000000107947 */ /* 0x000fea0003800000 */
.L_x_12:
[----:B------:R-:W-:Y:S02]  /*0ad0*/  UPLOP3.LUT UP3, UPT, UPT, UPT, UPT, 0x40, 0x4 ;  /* 0x000000000004789c */ /* 0x000fe40003f6e870 */
[----:B------:R-:W-:Y:S02]  /*0ae0*/  UPLOP3.LUT UP2, UPT, UPT, UPT, UPT, 0x80, 0x8 ;  /* 0x000000000008789c */ /* 0x000fe40003f4f070 */
[----:B------:R-:W-:Y:S02]  /*0af0*/  UPLOP3.LUT UP1, UPT, UPT, UPT, UPT, 0x40, 0x4 ;  /* 0x000000000004789c */ /* 0x000fe40003f2e870 */
[----:B------:R-:W-:Y:S02]  /*0b00*/  UPLOP3.LUT UP0, UPT, UPT, UPT, UPT, 0x80, 0x8 ;  /* 0x000000000008789c */ /* 0x000fe40003f0f070 */
.L_x_13:
[----:B------:R-:W5:Y:S02]  /*0b10*/  SHFL.IDX PT, R0, R4, RZ, 0x1f ;  /* 0x00001fff04007589 */ /* 0x000f6400000e0000 */
[----:B-----5:R-:W-:-:S13]  /*0b20*/  ISETP.NE.AND P1, PT, R0, RZ, PT ;  /* 0x000000ff0000720c */ /* 0x020fda0003f25270 */
[----:B------:R-:W-:Y:S05]  /*0b30*/  @P1 BRA `(.L_x_14) ;  /* 0x0000000000401947 */ /* 0x000fea0003800000 */
[----:B-1----:R-:W1:Y:S01]  /*0b40*/  S2UR UR4, SR_CgaCtaId ;  /* 0x00000000000479c3 */ /* 0x002e620000008800 */
        /* <DEDUP_REMOVED lines=8> */
[----:B-1----:R1:W1:Y:S01]  /*0bd0*/  SYNCS.EXCH.64 URZ, [UR4+0x58020], UR6 ;  /* 0x0580200604ff75b2 */ /* 0x0022620008000100 */
[----:B------:R1:W1:Y:S01]  /*0be0*/  SYNCS.EXCH.64 URZ, [UR4+0x58038], UR6 ;  /* 0x0580380604ff75b2 */ /* 0x0002620008000100 */
[----:B------:R1:W1:Y:S01]  /*0bf0*/  SYNCS.EXCH.64 URZ, [UR4+0x58028], UR6 ;  /* 0x0580280604ff75b2 */ /* 0x0002620008000100 */
[----:B------:R1:W1:Y:S01]  /*0c00*/  SYNCS.EXCH.64 URZ, [UR4+0x58040], UR6 ;  /* 0x0580400604ff75b2 */ /* 0x0002620008000100 */
[----:B------:R1:W1:Y:S01]  /*0c10*/  SYNCS.EXCH.64 URZ, [UR4+0x58030], UR6 ;  /* 0x0580300604ff75b2 */ /* 0x0002620008000100 */
[----:B------:R1:W1:Y:S01]  /*0c20*/  SYNCS.EXCH.64 URZ, [UR4+0x58048], UR6 ;  /* 0x0580480604ff75b2 */ /* 0x0002620008000100 */
[----:B------:R-:W-:Y:S01]  /*0c30*/  NOP ;  /* 0x0000000000007918 */ /* 0x000fe20000000000 */
.L_x_14:
[----:B------:R-:W5:Y:S01]  /*0c40*/  SHFL.IDX PT, R0, R4, RZ, 0x1f ;  /* 0x00001fff04007589 */ /* 0x000f6200000e0000 */
[----:B------:R-:W-:Y:S01]  /*0c50*/  NOP ;  /* 0x0000000000007918 */ /* 0x000fe20000000000 */
[----:B-----5:R-:W-:-:S13]  /*0c60*/  ISETP.NE.AND P1, PT, R0, RZ, PT ;  /* 0x000000ff0000720c */ /* 0x020fda0003f25270 */
[----:B------:R-:W-:Y:S05]  /*0c70*/  @P1 BRA `(.L_x_15) ;  /* 0x0000000000401947 */ /* 0x000fea0003800000 */
[----:B-1----:R-:W1:Y:S01]  /*0c80*/  S2UR UR4, SR_CgaCtaId ;  /* 0x00000000000479c3 */ /* 0x002e620000008800 */
[----:B------:R-:W-:Y:S01]  /*0c90*/  UMOV UR5, 0x400 ;  /* 0x0000040000057882 */ /* 0x000fe20000000000 */
[----:B------:R-:W-:Y:S01]  /*0ca0*/  UMOV UR6, 0x1 ;  /* 0x0000000100067882 */ /* 0x000fe20000000000 */
[----:B------:R-:W-:Y:S01]  /*0cb0*/  UMOV UR8, 0x80 ;  /* 0x0000008000087882 */ /* 0x000fe20000000000 */
[----:B------:R-:W-:-:S04]  /*0cc0*/  UIADD3 UR6, UPT, UPT, -UR6, 0x100000, URZ ;  /* 0x0010000006067890 */ /* 0x000fc8000fffe1ff */
[----:B------:R-:W-:Y:S02]  /*0cd0*/  USHF.L.U32 UR7, UR6, 0xb, URZ ;  /* 0x0000000b06077899 */ /* 0x000fe400080006ff */
[----:B------:R-:W-:Y:S02]  /*0ce0*/  USHF.L.U32 UR6, UR6, 0x1, URZ ;  /* 0x0000000106067899 */ /* 0x000fe400080006ff */
[----:B------:R-:W-:-:S04]  /*0cf0*/  UIADD3 UR8, UPT, UPT, -UR8, 0x100000, URZ ;  /* 0x0010000008087890 */ /* 0x000fc8000fffe1ff */
[----:B------:R-:W-:Y:S02]  /*0d00*/  USHF.L.U32 UR9, UR8, 0xb, URZ ;  /* 0x0000000b08097899 */ /* 0x000fe400080006ff */
[----:B------:R-:W-:Y:S01]  /*0d10*/  USHF.L.U32 UR8, UR8, 0x1, URZ ;  /* 0x0000000108087899 */ /* 0x000fe200080006ff */
[----:B------:R-:W-:Y:S01]  /*0d20*/  ELECT P1, URZ, PT ;  /* 0x0000000000ff782f */ /* 0x000fe20003820000 */
[----:B-1----:R-:W-:Y:S01]  /*0d30*/  ULEA UR4, UR4, UR5, 0x18 ;  /* 0x0000000504047291 */ /* 0x002fe2000f8ec0ff */
[----:B------:R-:W1:Y:S11]  /*0d40*/  FENCE.VIEW.ASYNC.S ;  /* 0x00000000000073c6 */ /* 0x000e760000000000 */
[----:B-1----:R1:W1:Y:S01]  /*0d50*/  SYNCS.EXCH.64 URZ, [UR4+0x58050], UR6 ;  /* 0x0580500604ff75b2 */ /* 0x0022620008000100 */
[----:B------:R1:W1:Y:S01]  /*0d60*/  SYNCS.EXCH.64 URZ, [UR4+0x58058], UR8 ;  /* 0x0580580804ff75b2 */ /* 0x0002620008000100 */
[----:B------:R-:W-:Y:S01]  /*0d70*/  NOP ;  /* 0x0000000000007918 */ /* 0x000fe20000000000 */
.L_x_15:
[----:B------:R-:W5:Y:S01]  /*0d80*/  SHFL.IDX PT, R0, R4, RZ, 0x1f ;  /* 0x00001fff04007589 */ /* 0x000f6200000e0000 */
[----:B-1----:R-:W-:Y:S01]  /*0d90*/  UP2UR UR4, UPR, URZ, 0x1 ;  /* 0x00000001ff047883 */ /* 0x002fe20008000000 */
[----:B------:R-:W-:Y:S01]  /*0da0*/  ISETP.NE.AND P2, PT, R2, 0x2, PT ;  /* 0x000000020200780c */ /* 0x000fe20003f45270 */
[----:B------:R-:W-:Y:S01]  /*0db0*/  UISETP.NE.AND UP0, UPT, UR41, URZ, UPT ;  /* 0x000000ff2900728c */ /* 0x000fe2000bf05270 */
[----:B------:R-:W-:-:S03]  /*0dc0*/  NOP ;  /* 0x0000000000007918 */ /* 0x000fc60000000000 */
[----:B------:R-:W-:Y:S02]  /*0dd0*/  USEL UR5, URZ, 0x2, !UP0 ;  /* 0x00000002ff057887 */ /* 0x000fe4000c000000 */
[----:B------:R-:W-:Y:S02]  /*0de0*/  UISETP.NE.AND UP0, UPT, UR4, URZ, UPT ;  /* 0x000000ff0400728c */ /* 0x000fe4000bf05270 */
[----:B------:R-:W-:Y:S02]  /*0df0*/  USEL UR4, URZ, 0x2, !UP4 ;  /* 0x00000002ff047887 */ /* 0x000fe4000e000000 */
[----:B------:R-:W-:Y:S02]  /*0e00*/  USEL UR12, UR5, 0x1, !UP5 ;  /* 0x00000001050c7887 */ /* 0x000fe4000e800000 */
[----:B------:R-:W-:Y:S01]  /*0e10*/  USEL UR11, UR4, 0x1, !UP5 ;  /* 0x00000001040b7887 */ /* 0x000fe2000e800000 */
[----:B-----5:R-:W-:-:S13]  /*0e20*/  ISETP.NE.AND P1, PT, R0, RZ, PT ;  /* 0x000000ff0000720c */ /* 0x020fda0003f25270 */
[----:B------:R-:W-:Y:S05]  /*0e30*/  @P1 BRA `(.L_x_16) ;  /* 0x0000000000401947 */ /* 0x000fea0003800000 */
[----:B------:R-:W1:Y:S01]  /*0e40*/  S2UR UR4, SR_CgaCtaId ;  /* 0x00000000000479c3 */ /* 0x000e620000008800 */
        /* <DEDUP_REMOVED lines=15> */
.L_x_16:
[----:B------:R-:W-:Y:S01]  /*0f40*/  NOP ;  /* 0x0000000000007918 */ /* 0x000fe20000000000 */
[----:B------:R-:W-:Y:S05]  /*0f50*/  @!P2 BRA `(.L_x_17) ;  /* 0x000000000024a947 */ /* 0x000fea0003800000 */
[----:B------:R-:W-:Y:S01]  /*0f60*/  ISETP.NE.AND P1, PT, R2, RZ, PT ;  /* 0x000000ff0200720c */ /* 0x000fe20003f25270 */
[----:B-1----:R-:W-:Y:S02]  /*0f70*/  UP2UR UR4, UPR, URZ, 0x1 ;  /* 0x00000001ff047883 */ /* 0x002fe40008000000 */
[----:B------:R-:W-:Y:S01]  /*0f80*/  UPLOP3.LUT UP0, UPT, UPT, UPT, UPT, 0x80, 0x8 ;  /* 0x000000000008789c */ /* 0x000fe20003f0f070 */
[----:B------:R-:W-:-:S03]  /*0f90*/  UMOV UR10, URZ ;  /* 0x000000ff000a7c82 */ /* 0x000fc60008000000 */
[----:B------:R-:W-:Y:S02]  /*0fa0*/  UP2UR UR44, UPR, URZ, 0x1 ;  /* 0x00000001ff2c7883 */ /* 0x000fe40008000000 */
[----:B------:R-:W-:-:S04]  /*0fb0*/  UISETP.NE.AND UP0, UPT, UR4, URZ, UPT ;  /* 0x000000ff0400728c */ /* 0x000fc8000bf05270 */
[----:B------:R-:W-:Y:S07]  /*0fc0*/  @P1 BRA `(.L_x_18) ;  /* 0x00000000001c1947 */ /* 0x000fee0003800000 */
[----:B------:R-:W-:Y:S01]  /*0fd0*/  UMOV UR10, 0x1 ;  /* 0x00000001000a7882 */ /* 0x000fe20000000000 */
[----:B------:R-:W-:Y:S05]  /*0fe0*/  BRA `(.L_x_18) ;  /* 0x0000000000147947 */ /* 0x000fea0003800000 */
.L_x_17:
[----:B-1----:R-:W-:Y:S02]  /*0ff0*/  UP2UR UR4, UPR, URZ, 0x1 ;  /* 0x00000001ff047883 */ /* 0x002fe40008000000 */
[----:B------:R-:W-:Y:S01]  /*1000*/  UPLOP3.LUT UP0, UPT, UPT, UPT, UPT, 0x40, 0x4 ;  /* 0x000000000004789c */ /* 0x000fe20003f0e870 */
[----:B------:R-:W-:-:S03]  /*1010*/  UMOV UR10, 0x2 ;  /* 0x00000002000a7882 */ /* 0x000fc60000000000 */
[----:B------:R-:W-:Y:S02]  /*1020*/  UP2UR UR44, UPR, URZ, 0x1 ;  /* 0x00000001ff2c7883 */ /* 0x000fe40008000000 */
[----:B------:R-:W-:Y:S02]  /*1030*/  UISETP.NE.AND UP0, UPT, UR4, URZ, UPT ;  /* 0x000000ff0400728c */ /* 0x000fe4000bf05270 */
.L_x_18:
[----:B------:R-:W1:Y:S02]  /*1040*/  SHFL.IDX PT, R0, R4, RZ, 0x1f ;  /* 0x00001fff04007589 */ /* 0x000e6400000e0000 */
        /* <DEDUP_REMOVED lines=13> */
[----:B------:R-:W-:Y:S01]  /*1120*/  NOP ;  /* 0x0000000000007918 */ /* 0x000fe20000000000 */
.L_x_19:
[----:B------:R-:W-:Y:S01]  /*1130*/  NOP ;  /* 0x0000000000007918 */ /* 0x000fe20000000000 */
[----:B------:R-:W-:Y:S05]  /*1140*/  @!P2 BRA `(.L_x_20) ;  /* 0x000000000024a947 */ /* 0x000fea0003800000 */
[----:B------:R-:W-:Y:S01]  /*1150*/  ISETP.NE.AND P1, PT, R2, 0x1, PT ;  /* 0x000000010200780c */ /* 0x000fe20003f25270 */
        /* <DEDUP_REMOVED lines=8> */
.L_x_20:
[----:B-1----:R-:W-:Y:S02]  /*11e0*/  UP2UR UR4, UPR, URZ, 0x1 ;  /* 0x00000001ff047883 */ /* 0x002fe40008000000 */
[----:B------:R-:W-:Y:S01]  /*11f0*/  UPLOP3.LUT UP0, UPT, UPT, UPT, UPT, 0x40, 0x4 ;  /* 0x000000000004789c */ /* 0x000fe20003f0e870 */
[----:B------:R-:W-:-:S03]  /*1200*/  UMOV UR5, 0x2 ;  /* 0x0000000200057882 */ /* 0x000fc60000000000 */
[----:B------:R-:W-:Y:S02]  /*1210*/  UP2UR UR43, UPR, URZ, 0x1 ;  /* 0x00000001ff2b7883 */ /* 0x000fe40008000000 */
[----:B------:R-:W-:Y:S02]  /*1220*/  UISETP.NE.AND UP0, UPT, UR4, URZ, UPT ;  /* 0x000000ff0400728c */ /* 0x000fe4000bf05270 */
.L_x_21:
[----:B------:R-:W1:Y:S02]  /*1230*/  SHFL.IDX PT, R0, R4, RZ, 0x1f ;  /* 0x00001fff04007589 */ /* 0x000e6400000e0000 */
[----:B-1----:R-:W-:-:S13]  /*1240*/  ISETP.NE.AND P1, PT, R0, RZ, PT ;  /* 0x000000ff0000720c */ /* 0x002fda0003f25270 */
[----:B------:R-:W-:Y:S05]  /*1250*/  @P1 BRA `(.L_x_22) ;  /* 0x0000000000301947 */ /* 0x000fea0003800000 */
[----:B------:R-:W1:Y:S01]  /*1260*/  S2UR UR4, SR_CgaCtaId ;  /* 0x00000000000479c3 */ /* 0x000e620000008800 */
[----:B------:R-:W-:Y:S01]  /*1270*/  UMOV UR6, 0x400 ;  /* 0x0000040000067882 */ /* 0x000fe20000000000 */
[----:B------:R-:W-:Y:S01]  /*1280*/  UMOV UR7, 0x80 ;  /* 0x0000008000077882 */ /* 0x000fe20000000000 */
[----:B------:R-:W-:Y:S01]  /*1290*/  ELECT P1, URZ, PT ;  /* 0x0000000000ff782f */ /* 0x000fe20003820000 */
[----:B-1----:R-:W-:Y:S02]  /*12a0*/  ULEA UR4, UR4, UR6, 0x18 ;  /* 0x0000000604047291 */ /* 0x002fe4000f8ec0ff */
[----:B------:R-:W-:-:S04]  /*12b0*/  UIADD3 UR6, UPT, UPT, -UR7, 0x100000, URZ ;  /* 0x0010000007067890 */ /* 0x000fc8000fffe1ff */
[----:B------:R-:W-:Y:S02]  /*12c0*/  USHF.L.U32 UR7, UR6, 0xb, URZ ;  /* 0x0000000b06077899 */ /* 0x000fe400080006ff */
[----:B------:R-:W-:Y:S01]  /*12d0*/  USHF.L.U32 UR6, UR6, 0x1, URZ ;  /* 0x0000000106067899 */ /* 0x000fe200080006ff */
[----:B------:R-:W1:Y:S11]  /*12e0*/  FENCE.VIEW.ASYNC.S ;  /* 0x00000000000073c6 */ /* 0x000e760000000000 */
[----:B-1----:R1:W1:Y:S01]  /*12f0*/  SYNCS.EXCH.64 URZ, [UR4+0x58080], UR6 ;  /* 0x0580800604ff75b2 */ /* 0x0022620008000100 */
[----:B------:R1:W1:Y:S01]  /*1300*/  SYNCS.EXCH.64 URZ, [UR4+0x58088], UR6 ;  /* 0x0580880604ff75b2 */ /* 0x0002620008000100 */
[----:B------:R-:W-:Y:S01]  /*1310*/  NOP ;  /* 0x0000000000007918 */ /* 0x000fe20000000000 */
.L_x_22:
        /* <DEDUP_REMOVED lines=10> */
[----:B------:R-:W-:Y:S01]  /*13c0*/  USHF.L.U32 UR8, UR8, 0x1, URZ ;  /* 0x0000000108087899 */ /* 0x000fe200080006ff */
[----:B------:R-:W-:Y:S01]  /*13d0*/  ELECT P1, URZ, PT ;  /* 0x0000000000ff782f */ /* 0x000fe20003820000 */
[----:B-1----:R-:W-:Y:S02]  /*13e0*/  ULEA UR4, UR4, UR6, 0x18 ;  /* 0x0000000604047291 */ /* 0x002fe4000f8ec0ff */
[----:B------:R-:W-:-:S04]  /*13f0*/  UIADD3 UR6, UPT, UPT, -UR7, 0x100000, URZ ;  /* 0x0010000007067890 */ /* 0x000fc8000fffe1ff */
[----:B------:R-:W-:Y:S02]  /*1400*/  USHF.L.U32 UR7, UR6, 0xb, URZ ;  /* 0x0000000b06077899 */ /* 0x000fe400080006ff */
[----:B------:R-:W-:Y:S01]  /*1410*/  USHF.L.U32 UR6, UR6, 0x1, URZ ;  /* 0x0000000106067899 */ /* 0x000fe200080006ff */
[----:B------:R-:W1:Y:S03]  /*1420*/  FENCE.VIEW.ASYNC.S ;  /* 0x00000000000073c6 */ /* 0x000e660000000000 */
[----:B-1----:R1:W1:Y:S08]  /*1430*/  SYNCS.EXCH.64 URZ, [UR4+0x58090], UR8 ;  /* 0x0580900804ff75b2 */ /* 0x0022700008000100 */
[----:B------:R1:W1:Y:S01]  /*1440*/  SYNCS.EXCH.64 URZ, [UR4+0x580a0], UR6 ;  /* 0x0580a00604ff75b2 */ /* 0x0002620008000100 */
[----:B------:R1:W1:Y:S01]  /*1450*/  SYNCS.EXCH.64 URZ, [UR4+0x58098], UR8 ;  /* 0x0580980804ff75b2 */ /* 0x0002620008000100 */
[----:B------:R1:W1:Y:S01]  /*1460*/  SYNCS.EXCH.64 URZ, [UR4+0x580a8], UR6 ;  /* 0x0580a80604ff75b2 */ /* 0x0002620008000100 */
[----:B------:R-:W-:Y:S01]  /*1470*/  NOP ;  /* 0x0000000000007918 */ /* 0x000fe20000000000 */
.L_x_23:
        /* <DEDUP_REMOVED lines=8> */
[----:B------:R-:W-:Y:S01]  /*1500*/  ELECT P1, URZ, PT ;  /* 0x0000000000ff782f */ /* 0x000fe20003820000 */
[----:B------:R-:W-:-:S04]  /*1510*/  UIADD3 UR8, UPT, UPT, -UR8, 0x100000, URZ ;  /* 0x0010000008087890 */ /* 0x000fc8000fffe1ff */
[----:B------:R-:W-:Y:S02]  /*1520*/  USHF.L.U32 UR9, UR8, 0xb, URZ ;  /* 0x0000000b08097899 */ /* 0x000fe400080006ff */
[----:B------:R-:W-:Y:S02]  /*1530*/  USHF.L.U32 UR8, UR8, 0x1, URZ ;  /* 0x0000000108087899 */ /* 0x000fe400080006ff */
[----:B-1----:R-:W-:Y:S02]  /*1540*/  ULEA UR4, UR4, UR6, 0x18 ;  /* 0x0000000604047291 */ /* 0x002fe4000f8ec0ff */
[----:B------:R-:W-:-:S04]  /*1550*/  UIADD3 UR6, UPT, UPT, -UR7, 0x100000, URZ ;  /* 0x0010000007067890 */ /* 0x000fc8000fffe1ff */
[----:B------:R-:W-:Y:S02]  /*1560*/  USHF.L.U32 UR7, UR6, 0xb, URZ ;  /* 0x0000000b06077899 */ /* 0x000fe400080006ff */
[----:B------:R-:W-:Y:S01]  /*1570*/  USHF.L.U32 UR6, UR6, 0x1, URZ ;  /* 0x0000000106067899 */ /* 0x000fe200080006ff */
[----:B------:R-:W1:Y:S11]  /*1580*/  FENCE.VIEW.ASYNC.S ;  /* 0x00000000000073c6 */ /* 0x000e760000000000 */
[----:B-1----:R1:W1:Y:S01]  /*1590*/  SYNCS.EXCH.64 URZ, [UR4+0x580b0], UR6 ;  /* 0x0580b00604ff75b2 */ /* 0x0022620008000100 */
[----:B------:R1:W1:Y:S01]  /*15a0*/  SYNCS.EXCH.64 URZ, [UR4+0x580c0], UR8 ;  /* 0x0580c00804ff75b2 */ /* 0x0002620008000100 */
[----:B------:R1:W1:Y:S01]  /*15b0*/  SYNCS.EXCH.64 URZ, [UR4+0x580b8], UR6 ;  /* 0x0580b80604ff75b2 */ /* 0x0002620008000100 */
[----:B------:R1:W1:Y:S01]  /*15c0*/  SYNCS.EXCH.64 URZ, [UR4+0x580c8], UR8 ;  /* 0x0580c80804ff75b2 */ /* 0x0002620008000100 */
[----:B------:R-:W-:Y:S01]  /*15d0*/  NOP ;  /* 0x0000000000007918 */ /* 0x000fe20000000000 */
.L_x_24:
[----:B------:R-:W5:Y:S01]  /*15e0*/  SHFL.IDX PT, R4, R4, RZ, 0x1f ;  /* 0x00001fff04047589 */ /* 0x000f6200000e0000 */
[----:B-1----:R-:W1:Y:S01]  /*15f0*/  S2UR UR8, SR_CTAID.X ;  /* 0x00000000000879c3 */ /* 0x002e620000002500 */
[----:B------:R-:W-:Y:S01]  /*1600*/  NOP ;  /* 0x0000000000007918 */ /* 0x000fe20000000000 */
[----:B-----5:R-:W-:-:S13]  /*1610*/  ISETP.NE.AND P1, PT, R4, RZ, PT ;  /* 0x000000ff0400720c */ /* 0x020fda0003f25270 */
[----:B-1----:R-:W-:Y:S05]  /*1620*/  @P1 BRA `(.L_x_25) ;  /* 0x0000000000301947 */ /* 0x002fea0003800000 */
        /* <DEDUP_REMOVED lines=12> */
.L_x_25:
[----:B------:R-:W-:Y:S01]  /*16f0*/  ISETP.GT.AND P1, PT, R2, 0x3, PT ;  /* 0x000000030200780c */ /* 0x000fe20003f24270 */
[----:B------:R-:W-:Y:S01]  /*1700*/  NOP ;  /* 0x0000000000007918 */ /* 0x000fe20000000000 */
[----:B------:R-:W-:Y:S01]  /*1710*/  UMOV UR62, UR8 ;  /* 0x00000008003e7c82 */ /* 0x000fe20008000000 */
[----:B-1234-:R-:W-:Y:S10]  /*1720*/  BAR.SYNC.DEFER_BLOCKING 0x0 ;  /* 0x0000000000007b1d */ /* 0x01eff40000010000 */
[----:B------:R-:W-:Y:S05]  /*1730*/  @P1 BRA `(.L_x_26) ;  /* 0x000001a400a81947 */ /* 0x000fea0003800000 */
[----:B------:R-:W-:-:S13]  /*1740*/  ISETP.GE.U32.AND P0, PT, R2, 0x2, PT ;  /* 0x000000020200780c */ /* 0x000fda0003f06070 */
[----:B------:R-:W-:Y:S05]  /*1750*/  @!P0 BRA `(.L_x_27) ;  /* 0x0000017c00088947 */ /* 0x000fea0003800000 */
[----:B------:R-:W-:Y:S05]  /*1760*/  @!P2 BRA `(.L_x_28) ;  /* 0x0000003c00b8a947 */ /* 0x000fea0003800000 */
[----:B------:R-:W-:-:S08]  /*1770*/  NOP ;  /* 0x0000000000007918 */ /* 0x000fd00000000000 */
[----:B------:R-:W1:-:S00]  /*1780*/  USETMAXREG.DEALLOC.CTAPOOL 0x20 ;  /* 0x00000020000079c8 */ /* 0x000e4000080e0500 */
[----:B-1----:R-:W1:Y:S02]  /*1790*/  LDC R0, c[0x0][0x900] ;  /* 0x00024000ff007b82 */ /* 0x002e640000000800 */
[----:B-1----:R-:W-:-:S13]  /*17a0*/  ISETP.LE.AND P0, PT, R0, UR62, PT ;  /* 0x0000003e00007c0c */ /* 0x002fda000bf03270 */
[----:B------:R-:W-:Y:S05]  /*17b0*/  @P0 EXIT ;  /* 0x000000000000094d */ /* 0x000fea0003800000 */
[----:B------:R-:W-:Y:S01]  /*17c0*/  ULOP3.LUT UR5, UR12, 0x1, URZ, 0xc0, !UPT ;  /* 0x000000010c057892 */ /* 0x000fe2000f8ec0ff */
[----:B------:R-:W-:Y:S01]  /*17d0*/  HFMA2 R10, -RZ, RZ, 0, 5.9604644775390625e-08 ;  /* 0x00000001ff0a7431 */ /* 0x000fe200000001ff */
[----:B------:R-:W-:Y:S01]  /*17e0*/  ULOP3.LUT UR4, UR11, 0x1, URZ, 0xc0, !UPT ;  /* 0x000000010b047892 */ /* 0x000fe2000f8ec0ff */
[----:B------:R-:W-:Y:S02]  /*17f0*/  HFMA2 R7, -RZ, RZ, 0, 0 ;  /* 0x00000000ff077431 */ /* 0x000fe400000001ff */
[----:B------:R-:W-:Y:S01]  /*1800*/  IMAD.U32 R15, RZ, RZ, UR8 ;  /* 0x00000008ff0f7e24 */ /* 0x000fe2000f8e00ff */
[----:B------:R-:W-:Y:S01]  /*1810*/  PRMT R11, RZ, 0x7610, R11 ;  /* 0x00007610ff0b7816 */ /* 0x000fe2000000000b */
[----:B------:R-:W-:Y:S01]  /*1820*/  IMAD.U32 R14, RZ, RZ, UR5 ;  /* 0x00000005ff0e7e24 */ /* 0x000fe2000f8e00ff */
[----:B------:R-:W-:Y:S01]  /*1830*/  MOV R8, RZ ;  /* 0x000000ff00087202 */ /* 0x000fe20000000f00 */
[----:B------:R-:W-:Y:S01]  /*1840*/  IMAD.MOV.U32 R12, RZ, RZ, 0x1 ;  /* 0x00000001ff0c7424 */ /* 0x000fe200078e00ff */
[----:B------:R-:W-:Y:S01]  /*1850*/  MOV R13, UR4 ;  /* 0x00000004000d7c02 */ /* 0x000fe20008000f00 */
[----:B------:R-:W-:Y:S01]  /*1860*/  IMAD.MOV.U32 R9, RZ, RZ, 0x1 ;  /* 0x00000001ff097424 */ /* 0x000fe200078e00ff */
[----:B------:R-:W-:Y:S01]  /*1870*/  UMOV UR76, URZ ;  /* 0x000000ff004c7c82 */ /* 0x000fe20008000000 */
[----:B------:R-:W-:-:S05]  /*1880*/  UMOV UR63, URZ ;  /* 0x000000ff003f7c82 */ /* 0x000fca0008000000 */
.L_x_89:
[----:B-1----:R-:W1:Y:S01]  /*1890*/  LDCU.64 UR6, c[0x0][0x908] ;  /* 0x00012100ff0677ac */ /* 0x002e620008000a00 */
[----:B------:R-:W-:Y:S01]  /*18a0*/  R2UR UR9, R15 ;  /* 0x000000000f0972ca */ /* 0x000fe200000e0000 */
[----:B------:R-:W2:-:S12]  /*18b0*/  LDCU UR8, c[0x0][0x904] ;  /* 0x00012080ff0877ac */ /* 0x000e980008000800 */
[----:B-1----:R-:W-:Y:S02]  /*18c0*/  UIMAD.WIDE.U32 UR4, UR9, UR6, URZ ;  /* 0x00000006090472a5 */ /* 0x002fe4000f8e00ff */
[----:B--2---:R-:W-:-:S05]  /*18d0*/  UISETP.NE.AND UP0, UPT, UR8, 0x1, UPT ;  /* 0x000000010800788c */ /* 0x004fca000bf05270 */
[----:B------:R-:W-:Y:S02]  /*18e0*/  UMOV UR4, UR5 ;  /* 0x0000000500047c82 */ /* 0x000fe40008000000 */
[----:B------:R-:W-:Y:S02]  /*18f0*/  USHF.R.U32.HI UR4, URZ, UR7, UR4 ;  /* 0x00000007ff047299 */ /* 0x000fe40008011604 */
[----:B------:R-:W1:Y:S02]  /*1900*/  LDCU UR5, c[0x0][0x380] ;  /* 0x00007000ff0577ac */ /* 0x000e640008000800 */
[----:B------:R-:W-:-:S04]  /*1910*/  USEL UR4, UR9, UR4, !UP0 ;  /* 0x0000000409047287 */ /* 0x000fc8000c000000 */
[----:B------:R-:W-:-:S04]  /*1920*/  UIADD3 UR4, UPT, UPT, -UR4, URZ, URZ ;  /* 0x000000ff04047290 */ /* 0x000fc8000fffe1ff */
[----:B------:R-:W-:-:S04]  /*1930*/  UIMAD UR4, UR8, UR4, UR9 ;  /* 0x00000004080472a4 */ /* 0x000fc8000f8e0209 */
[----:B------:R-:W-:-:S04]  /*1940*/  USHF.L.U32 UR4, UR4, 0x8, URZ ;  /* 0x0000000804047899 */ /* 0x000fc800080006ff */
[----:B-1----:R-:W-:-:S09]  /*1950*/  UISETP.GE.AND UP0, UPT, UR4, UR5, UPT ;  /* 0x000000050400728c */ /* 0x002fd2000bf06270 */
[----:B------:R-:W-:Y:S05]  /*1960*/  BRA.U UP0, `(.L_x_29) ;  /* 0x0000003d00187547 */ /* 0x000fea000b800000 */
[----:B------:R-:W-:-:S13]  /*1970*/  LOP3.LUT P0, RZ, R11, 0xff, RZ, 0xc0, !PT ;  /* 0x000000ff0bff7812 */ /* 0x000fda000780c0ff */
[----:B------:R-:W-:Y:S05]  /*1980*/  @P0 BRA `(.L_x_30) ;  /* 0x0000000000940947 */ /* 0x000fea0003800000 */
[----:B------:R-:W1:Y:S01]  /*1990*/  S2UR UR6, SR_CgaCtaId ;  /* 0x00000000000679c3 */ /* 0x000e620000008800 */
[----:B------:R-:W-:Y:S01]  /*19a0*/  UMOV UR4, 0x40 ;  /* 0x0000004000047882 */ /* 0x000fe20000000000 */
[----:B------:R-:W-:Y:S01]  /*19b0*/  NOP ;  /* 0x0000000000007918 */ /* 0x000fe20000000000 */
[----:B-1----:R-:W-:-:S03]  /*19c0*/  ULEA UR5, UR6, UR4, 0x18 ;  /* 0x0000000406057291 */ /* 0x002fc6000f8ec0ff */
[----:B------:R-:W-:Y:S02]  /*19d0*/  UMOV UR4, 0x400 ;  /* 0x0000040000047882 */ /* 0x000fe40000000000 */
[----:B------:R-:W-:-:S04]  /*19e0*/  ULEA UR6, UR6, UR4, 0x18 ;  /* 0x0000000406067291 */ /* 0x000fc8000f8ec0ff */
[----:B------:R-:W1:Y:S02]  /*19f0*/  LDS.U8 R0, [UR5+0x1c] ;  /* 0x00001c05ff007984 */ /* 0x000e640008000000 */
[----:B-1----:R-:W-:-:S13]  /*1a00*/  ISETP.NE.AND P0, PT, R0, RZ, PT ;  /* 0x000000ff0000720c */ /* 0x002fda0003f05270 */
[----:B------:R-:W-:Y:S05]  /*1a10*/  @P0 BRA `(.L_x_31) ;  /* 0x0000000000580947 */ /* 0x000fea0003800000 */
[----:B------:R-:W-:-:S13]  /*1a20*/  ELECT P0, URZ, PT ;  /* 0x0000000000ff782f */ /* 0x000fda0003800000 */
[----:B------:R-:W-:Y:S05]  /*1a30*/  @!P0 BRA `(.L_x_32) ;  /* 0x0000000000608947 */ /* 0x000fea0003800000 */
[----:B------:R-:W-:Y:S01]  /*1a40*/  UMOV UR4, 0x10 ;  /* 0x0000001000047882 */ /* 0x000fe20000000000 */
[----:B------:R-:W-:Y:S01]  /*1a50*/  HFMA2 R0, -RZ, RZ, 0, 5.9604644775390625e-08 ;  /* 0x00000001ff007431 */ /* 0x000fe200000001ff */
[----:B------:R-:W-:-:S03]  /*1a60*/  MOV R2, 0xffff ;  /* 0x0000ffff00027802 */ /* 0x000fc60000000f00 */
[----:B------:R-:W-:Y:S04]  /*1a70*/  DEPBAR.LE SB1, 0x36 ;  /* 0x00009d800000791a */ /* 0x000fe80000000000 */
[----:B------:R-:W1:Y:S02]  /*1a80*/  UTCATOMSWS.FIND_AND_SET.ALIGN UP0, UR4, UR4 ;  /* 0x00000004000475e3 */ /* 0x000e640008000800 */
[----:B-1----:R-:W-:Y:S01]  /*1a90*/  MOV R3, UR4 ;  /* 0x0000000400037c02 */ /* 0x002fe20008000f00 */
[----:B------:R-:W-:Y:S06]  /*1aa0*/  BRA.U UP0, `(.L_x_33) ;  /* 0x0000000100187547 */ /* 0x000fec000b800000 */
.L_x_34:
[----:B------:R-:W-:Y:S05]  /*1ab0*/  NANOSLEEP 0x64 ;  /* 0x000000640000795d */ /* 0x000fea0003800000 */
[----:B------:R-:W-:-:S05]  /*1ac0*/  UMOV UR4, 0x10 ;  /* 0x0000001000047882 */ /* 0x000fca0000000000 */
[----:B------:R-:W-:Y:S04]  /*1ad0*/  DEPBAR.LE SB1, 0x36 ;  /* 0x00009d800000791a */ /* 0x000fe80000000000 */
[----:B------:R-:W1:Y:S02]  /*1ae0*/  UTCATOMSWS.FIND_AND_SET.ALIGN UP0, UR4, UR4 ;  /* 0x00000004000475e3 */ /* 0x000e640008000800 */
[----:B-1----:R-:W-:Y:S01]  /*1af0*/  MOV R3, UR4 ;  /* 0x0000000400037c02 */ /* 0x002fe20008000f00 */
[----:B------:R-:W-:Y:S05]  /*1b00*/  BRA.U !UP0, `(.L_x_34) ;  /* 0xfffffffd08e87547 */ /* 0x000fea000b83ffff */
.L_x_33:
[-C--:B------:R-:W-:Y:S02]  /*1b10*/  SHF.L.U32 R2, R2, R3.reuse, RZ ;  /* 0x0000000302027219 */ /* 0x080fe400000006ff */
[----:B------:R-:W-:Y:S01]  /*1b20*/  SHF.L.U32 R0, R0, R3, RZ ;  /* 0x0000000300007219 */ /* 0x000fe200000006ff */
[----:B------:R-:W-:Y:S02]  /*1b30*/  IMAD.SHL.U32 R3, R3, 0x20, RZ ;  /* 0x0000002003037824 */ /* 0x000fe400078e00ff */
[----:B------:R1:W-:Y:S04]  /*1b40*/  ATOMS.OR RZ, [UR5+0x14], R2 ;  /* 0x00001402ffff798c */ /* 0x0003e8000b000005 */
[----:B------:R1:W-:Y:S04]  /*1b50*/  ATOMS.OR RZ, [UR5+0x18], R0 ;  /* 0x00001800ffff798c */ /* 0x0003e8000b000005 */
[----:B------:R1:W-:Y:S01]  /*1b60*/  STS [UR6+0x580e0], R3 ;  /* 0x0580e003ff007988 */ /* 0x0003e20008000806 */
[----:B------:R-:W-:Y:S05]  /*1b70*/  BRA `(.L_x_32) ;  /* 0x0000000000107947 */ /* 0x000fea0003800000 */
.L_x_31:
[----:B------:R-:W-:Y:S02]  /*1b80*/  MOV R0, 0xffffffff ;  /* 0xffffffff00007802 */ /* 0x000fe40000000f00 */
[----:B------:R-:W-:-:S03]  /*1b90*/  MOV R2, 0x1bc0 ;  /* 0x00001bc000027802 */ /* 0x000fc60000000f00 */
[----:B------:R1:W-:Y:S04]  /*1ba0*/  STS [UR6+0x580e0], R0 ;  /* 0x0580e000ff007988 */ /* 0x0003e80008000806 */
[----:B-1----:R-:W-:Y:S05]  /*1bb0*/  CALL.REL.NOINC `($__internal_1_$__cuda_sm10x_tcgen05_guardrail_trap_phase_invalid_during_alloc) ;  /* 0x0000021000407944 */ /* 0x002fea0003c00000 */
.L_x_32:
[----:B------:R-:W-:Y:S05]  /*1bc0*/  WARPSYNC.ALL ;  /* 0x0000000000007948 */ /* 0x000fea0003800000 */
[----:B------:R-:W-:Y:S01]  /*1bd0*/  NOP ;  /* 0x0000000000007918 */ /* 0x000fe20000000000 */
.L_x_30:
[----:B------:R-:W2:Y:S01]  /*1be0*/  LDCU UR4, c[0x0][0x384] ;  /* 0x00007080ff0477ac */ /* 0x000ea20008000800 */
[----:B------:R-:W-:Y:S01]  /*1bf0*/  HFMA2 R11, -RZ, RZ, 0, 5.9604644775390625e-08 ;  /* 0x00000001ff0b7431 */ /* 0x000fe200000001ff */
[----:B--2---:R-:W-:-:S09]  /*1c00*/  UISETP.NE.AND UP0, UPT, UR4, URZ, UPT ;  /* 0x000000ff0400728c */ /* 0x004fd2000bf05270 */
[----:B------:R-:W-:Y:S05]  /*1c10*/  BRA.U !UP0, `(.L_x_29) ;  /* 0x00000039086c7547 */ /* 0x000fea000b800000 */
[----:B------:R-:W-:Y:S04]  /*1c20*/  BSSY.RECONVERGENT B0, `(.L_x_35) ;  /* 0x0000003000007945 */ /* 0x000fe80003800200 */
[----:B------:R-:W-:Y:S05]  /*1c30*/  @!P4 BRA `(.L_x_36) ;  /* 0x000000000004c947 */ /* 0x000fea0003800000 */
[----:B------:R-:W-:Y:S05]  /*1c40*/  BPT.TRAP 0x1 ;  /* 0x000000040000795c */ /* 0x000fea0000300000 */
.L_x_36:
[----:B------:R-:W-:Y:S05]  /*1c50*/  BSYNC.RECONVERGENT B0 ;  /* 0x0000000000007941 */ /* 0x000fea0003800200 */
.L_x_35:
[----:B------:R-:W2:Y:S01]  /*1c60*/  S2UR UR12, SR_CgaCtaId ;  /* 0x00000000000c79c3 */ /* 0x000ea20000008800 */
[----:B------:R-:W-:Y:S01]  /*1c70*/  UMOV UR4, 0x400 ;  /* 0x0000040000047882 */ /* 0x000fe20000000000 */
[----:B-1----:R-:W-:Y:S01]  /*1c80*/  SHF.L.U32 R0, R7, 0x1f, RZ ;  /* 0x0000001f07007819 */ /* 0x002fe200000006ff */
[----:B--2---:R-:W-:-:S09]  /*1c90*/  ULEA UR12, UR12, UR4, 0x18 ;  /* 0x000000040c0c7291 */ /* 0x004fd2000f8ec0ff */
[----:B------:R-:W1:Y:S02]  /*1ca0*/  SYNCS.PHASECHK.TRANS64.TRYWAIT P0, [UR12+0x58000], R0 ;  /* 0x05800000ff0075a7 */ /* 0x000e64000800110c */
[----:B-1----:R-:W-:Y:S05]  /*1cb0*/  @!P0 BRA `(.L_x_37) ;  /* 0x000001fc00a48947 */ /* 0x002fea0003800000 */
.L_x_394:
[----:B------:R-:W-:Y:S05]  /*1cc0*/  BRA.U !UP1, `(.L_x_38) ;  /* 0x0000000109047547 */ /* 0x000fea000b800000 */
[----:B------:R-:W-:Y:S05]  /*1cd0*/  BPT.TRAP 0x1 ;  /* 0x000000040000795c */ /* 0x000fea0000300000 */
.L_x_38:
[----:B------:R-:W-:Y:S01]  /*1ce0*/  ULEA UR13, UR63, UR12, 0x3 ;  /* 0x0000000c3f0d7291 */ /* 0x000fe2000f8e18ff */
[----:B------:R-:W-:Y:S02]  /*1cf0*/  SHF.L.U32 R3, R8, 0x1f, RZ ;  /* 0x0000001f08037819 */ /* 0x000fe400000006ff */
[----:B------:R-:W-:-:S06]  /*1d00*/  R2UR UR4, R14 ;  /* 0x000000000e0472ca */ /* 0x000fcc00000e0000 */
[----:B------:R-:W2:Y:S07]  /*1d10*/  SYNCS.PHASECHK.TRANS64.TRYWAIT P0, [UR13+0x58020], R3 ;  /* 0x05802003ff0075a7 */ /* 0x000eae000800110d */
[----:B------:R-:W-:Y:S01]  /*1d20*/  UISETP.NE.AND UP4, UPT, UR4, URZ, UPT ;  /* 0x000000ff0400728c */ /* 0x000fe2000bf85270 */
[----:B--2---:R-:W-:Y:S10]  /*1d30*/  @!P0 BRA `(.L_x_39) ;  /* 0x000001fc009c8947 */ /* 0x004ff40003800000 */
.L_x_396:
[----:B------:R-:W-:-:S04]  /*1d40*/  UIADD3 UR4, UPT, UPT, UR63, 0x1, URZ ;  /* 0x000000013f047890 */ /* 0x000fc8000fffe0ff */
[----:B------:R-:W-:-:S04]  /*1d50*/  UISETP.NE.AND UP0, UPT, UR4, 0x3, UPT ;  /* 0x000000030400788c */ /* 0x000fc8000bf05270 */
[----:B------:R-:W-:Y:S02]  /*1d60*/  USEL UR5, URZ, 0x1, UP0 ;  /* 0x00000001ff057887 */ /* 0x000fe40008000000 */
[----:B------:R-:W-:-:S04]  /*1d70*/  USEL UR62, UR4, URZ, UP0 ;  /* 0x000000ff043e7287 */ /* 0x000fc80008000000 */
[----:B------:R-:W-:Y:S01]  /*1d80*/  LOP3.LUT R8, R8, UR5, RZ, 0x3c, !PT ;  /* 0x0000000508087c12 */ /* 0x000fe2000f8e3cff */
[----:B------:R-:W-:Y:S07]  /*1d90*/  BRA.U UP4, `(.L_x_40) ;  /* 0x0000000104047547 */ /* 0x000fee000b800000 */
[----:B------:R-:W-:Y:S05]  /*1da0*/  BPT.TRAP 0x1 ;  /* 0x000000040000795c */ /* 0x000fea0000300000 */
.L_x_40:
[----:B------:R-:W-:Y:S01]  /*1db0*/  SHF.L.U32 R6, R9, 0x1f, RZ ;  /* 0x0000001f09067819 */ /* 0x000fe200000006ff */
[----:B------:R-:W-:Y:S01]  /*1dc0*/  USHF.R.U32.HI UR4, URZ, 0x4, UR12 ;  /* 0x00000004ff047899 */ /* 0x000fe2000801160c */
[----:B------:R-:W-:Y:S01]  /*1dd0*/  IMAD.MOV.U32 R4, RZ, RZ, RZ ;  /* 0x000000ffff047224 */ /* 0x000fe200078e00ff */
[----:B-1----:R-:W-:Y:S01]  /*1de0*/  CS2R R2, SRZ ;  /* 0x0000000000027805 */ /* 0x002fe2000001ff00 */
[----:B------:R-:W1:Y:S01]  /*1df0*/  SYNCS.PHASECHK.TRANS64.TRYWAIT P0, [UR12+0x58058], R6 ;  /* 0x05805806ff0075a7 */ /* 0x000e62000800110c */
[----:B------:R-:W-:-:S04]  /*1e00*/  ULOP3.LUT UR4, UR4, 0x3fff, URZ, 0xc0, !UPT ;  /* 0x00003fff04047892 */ /* 0x000fc8000f8ec0ff */
[----:B------:R-:W-:Y:S01]  /*1e10*/  ULOP3.LUT UR4, UR4, 0x10000, URZ, 0xfc, !UPT ;  /* 0x0001000004047892 */ /* 0x000fe2000f8efcff */
[----:B-1----:R-:W-:Y:S11]  /*1e20*/  @!P0 BRA `(.L_x_41) ;  /* 0x000001fc00788947 */ /* 0x002ff60003800000 */
.L_x_398:
[----:B------:R-:W-:Y:S01]  /*1e30*/  UIADD3 UR5, UPT, UPT, UR12, 0x20000, URZ ;  /* 0x000200000c057890 */ /* 0x000fe2000fffe0ff */
[----:B------:R-:W-:Y:S02]  /*1e40*/  R2UR UR16, R4 ;  /* 0x00000000041072ca */ /* 0x000fe400000e0000 */
[----:B-1----:R-:W-:Y:S02]  /*1e50*/  CS2R R4, SRZ ;  /* 0x0000000000047805 */ /* 0x002fe4000001ff00 */
[----:B------:R-:W-:Y:S01]  /*1e60*/  R2UR UR17, R3 ;  /* 0x00000000031172ca */ /* 0x000fe200000e0000 */
[----:B------:R-:W-:Y:S01]  /*1e70*/  USHF.R.U32.HI UR5, URZ, 0x4, UR5 ;  /* 0x00000004ff057899 */ /* 0x000fe20008011605 */
[----:B------:R-:W-:Y:S01]  /*1e80*/  R2UR UR27, R2 ;  /* 0x00000000021b72ca */ /* 0x000fe200000e0000 */
[----:B------:R-:W-:Y:S01]  /*1e90*/  UIADD3 UR14, UPT, UPT, UR4, 0x2, URZ ;  /* 0x00000002040e7890 */ /* 0x000fe2000fffe0ff */
[----:B------:R-:W-:Y:S01]  /*1ea0*/  CS2R R2, SRZ ;  /* 0x0000000000027805 */ /* 0x000fe2000001ff00 */
[----:B------:R-:W-:Y:S01]  /*1eb0*/  ULOP3.LUT UR70, UR5, 0x3fff, URZ, 0xc0, !UPT ;  /* 0x00003fff05467892 */ /* 0x000fe2000f8ec0ff */
[----:B------:R-:W-:Y:S01]  /*1ec0*/  R2UR UR26, R5 ;  /* 0x00000000051a72ca */ /* 0x000fe200000e0000 */
[----:B------:R-:W-:Y:S01]  /*1ed0*/  UMOV UR20, 0x0 ;  /* 0x0000000000147882 */ /* 0x000fe20000000000 */
[----:B------:R-:W-:Y:S01]  /*1ee0*/  R2UR UR19, R4 ;  /* 0x00000000041372ca */ /* 0x000fe200000e0000 */
[----:B------:R-:W-:Y:S01]  /*1ef0*/  ULOP3.LUT UR6, UR70, 0x10000, URZ, 0xfc, !UPT ;  /* 0x0001000046067892 */ /* 0x000fe2000f8efcff */
[C---:B------:R-:W-:Y:S01]  /*1f00*/  R2UR UR64, R3.reuse ;  /* 0x00000000034072ca */ /* 0x040fe200000e0000 */
[----:B------:R-:W-:Y:S01]  /*1f10*/  UMOV UR21, 0x8100490 ;  /* 0x0810049000157882 */ /* 0x000fe20000000000 */
[----:B------:R-:W-:Y:S01]  /*1f20*/  UMOV UR5, 0x40004040 ;  /* 0x4000404000057882 */ /* 0x000fe20000000000 */
[----:B------:R-:W-:Y:S01]  /*1f30*/  ULEA UR6, UR63, UR6, 0xb ;  /* 0x000000063f067291 */ /* 0x000fe2000f8e58ff */
[C---:B------:R-:W-:Y:S01]  /*1f40*/  R2UR UR49, R2.reuse ;  /* 0x00000000023172ca */ /* 0x040fe200000e0000 */
[----:B------:R-:W-:Y:S01]  /*1f50*/  UMOV UR7, 0x40004040 ;  /* 0x4000404000077882 */ /* 0x000fe20000000000 */
[----:B------:R-:W-:Y:S01]  /*1f60*/  UMOV UR22, 0x0 ;  /* 0x0000000000167882 */ /* 0x000fe20000000000 */
[----:B------:R-:W-:Y:S01]  /*1f70*/  UIADD3 UR32, UPT, UPT, UR6, 0x2, URZ ;  /* 0x0000000206207890 */ /* 0x000fe2000fffe0ff */
[C---:B------:R-:W-:Y:S01]  /*1f80*/  R2UR UR73, R3.reuse ;  /* 0x00000000034972ca */ /* 0x040fe200000e0000 */
[----:B------:R-:W-:Y:S01]  /*1f90*/  UMOV UR23, 0x8100490 ;  /* 0x0810049000177882 */ /* 0x000fe20000000000 */
[----:B------:R-:W-:Y:S01]  /*1fa0*/  UIADD3 UR10, UPT, UPT, UR4, 0x4, URZ ;  /* 0x00000004040a7890 */ /* 0x000fe2000fffe0ff */
[C---:B------:R-:W-:Y:S01]  /*1fb0*/  R2UR UR72, R2.reuse ;  /* 0x00000000024872ca */ /* 0x040fe200000e0000 */
[----:B------:R-:W-:Y:S01]  /*1fc0*/  UMOV UR15, 0x40004040 ;  /* 0x40004040000f7882 */ /* 0x000fe20000000000 */
[----:B------:R-:W-:Y:S01]  /*1fd0*/  UIADD3 UR30, UPT, UPT, UR6, 0x4, URZ ;  /* 0x00000004061e7890 */ /* 0x000fe2000fffe0ff */
[----:B------:R1:W-:Y:S01]  /*1fe0*/  UTCHMMA gdesc[UR4], gdesc[UR6], tmem[UR16], tmem[UR20], idesc[UR21], !UPT ;  /* 0x00ff1406040075ea */ /* 0x0003e2000f800010 */
[----:B------:R-:W-:Y:S01]  /*1ff0*/  UMOV UR33, 0x40004040 ;  /* 0x4000404000217882 */ /* 0x000fe20000000000 */
[----:B------:R-:W-:Y:S01]  /*2000*/  UIADD3 UR8, UPT, UPT, UR4, 0x6, URZ ;  /* 0x0000000604087890 */ /* 0x000fe2000fffe0ff */
[----:B------:R2:W-:Y:S01]  /*2010*/  UTCHMMA gdesc[UR14], gdesc[UR32], tmem[UR17], tmem[UR22], idesc[UR23], UPT ;  /* 0x00ff16200e0075ea */ /* 0x0005e2000b800011 */
[----:B------:R-:W-:Y:S01]  /*2020*/  UIADD3 UR24, UPT, UPT, UR6, 0x6, URZ ;  /* 0x0000000606187890 */ /* 0x000fe2000fffe0ff */
[C---:B------:R-:W-:Y:S01]  /*2030*/  R2UR UR71, R3.reuse ;  /* 0x00000000034772ca */ /* 0x040fe200000e0000 */
[----:B------:R-:W-:Y:S01]  /*2040*/  UIADD3 UR28, UPT, UPT, UR4, 0x400, URZ ;  /* 0x00000400041c7890 */ /* 0x000fe2000fffe0ff */
[C---:B------:R-:W-:Y:S01]  /*2050*/  R2UR UR69, R2.reuse ;  /* 0x00000000024572ca */ /* 0x040fe200000e0000 */
[----:B------:R-:W-:Y:S01]  /*2060*/  UIADD3 UR40, UPT, UPT, UR4, 0x402, URZ ;  /* 0x0000040204287890 */ /* 0x000fe2000fffe0ff */
[C---:B------:R-:W-:Y:S01]  /*2070*/  R2UR UR68, R3.reuse ;  /* 0x00000000034472ca */ /* 0x040fe200000e0000 */
[----:B------:R-:W-:Y:S01]  /*2080*/  UMOV UR54, 0x0 ;  /* 0x0000000000367882 */ /* 0x000fe20000000000 */
[----:B------:R-:W-:Y:S01]  /*2090*/  UMOV UR55, 0x8100490 ;  /* 0x0810049000377882 */ /* 0x000fe20000000000 */
[----:B------:R-:W-:Y:S01]  /*20a0*/  UIADD3 UR52, UPT, UPT, UR4, 0x404, URZ ;  /* 0x0000040404347890 */ /* 0x000fe2000fffe0ff */
[----:B------:R-:W-:Y:S01]  /*20b0*/  MOV.SPILL R6, UR76 ;  /* 0x0000004c00067c02 */ /* 0x000fe20009000f00 */
[----:B------:R-:W-:Y:S01]  /*20c0*/  UMOV UR11, 0x40004040 ;  /* 0x40004040000b7882 */ /* 0x000fe20000000000 */
[----:B------:R-:W-:Y:S01]  /*20d0*/  UMOV UR31, 0x40004040 ;  /* 0x40004040001f7882 */ /* 0x000fe20000000000 */
[----:B------:R-:W-:Y:S01]  /*20e0*/  UIADD3 UR18, UPT, UPT, UR6, 0x204, URZ ;  /* 0x0000020406127890 */ /* 0x000fe2000fffe0ff */
[C---:B------:R-:W-:Y:S01]  /*20f0*/  R2UR UR67, R2.reuse ;  /* 0x00000000024372ca */ /* 0x040fe200000e0000 */
[----:B------:R-:W-:Y:S01]  /*2100*/  UMOV UR56, 0x0 ;  /* 0x0000000000387882 */ /* 0x000fe20000000000 */
[----:B------:R-:W-:Y:S01]  /*2110*/  UMOV UR57, 0x8100490 ;  /* 0x0810049000397882 */ /* 0x000fe20000000000 */
[----:B------:R-:W-:Y:S01]  /*2120*/  UIADD3 UR60, UPT, UPT, UR4, 0x406, URZ ;  /* 0x00000406043c7890 */ /* 0x000fe2000fffe0ff */
[----:B------:R3:W-:Y:S01]  /*2130*/  UTCHMMA gdesc[UR10], gdesc[UR30], tmem[UR27], tmem[UR54], idesc[UR55], UPT ;  /* 0x00ff361e0a0075ea */ /* 0x0007e2000b80001b */
[----:B------:R-:W-:Y:S01]  /*2140*/  UMOV UR9, 0x40004040 ;  /* 0x4000404000097882 */ /* 0x000fe20000000000 */
[----:B------:R-:W-:Y:S01]  /*2150*/  UMOV UR25, 0x40004040 ;  /* 0x4000404000197882 */ /* 0x000fe20000000000 */
[----:B------:R-:W-:Y:S01]  /*2160*/  UIADD3 UR58, UPT, UPT, UR4, 0x800, URZ ;  /* 0x00000800043a7890 */ /* 0x000fe2000fffe0ff */
[----:B------:R-:W-:Y:S01]  /*2170*/  R2UR UR66, R3 ;  /* 0x00000000034272ca */ /* 0x000fe200000e0000 */
[----:B-1----:R-:W-:Y:S01]  /*2180*/  UIADD3 UR20, UPT, UPT, UR6, 0x202, URZ ;  /* 0x0000020206147890 */ /* 0x002fe2000fffe0ff */
[----:B------:R1:W-:Y:S01]  /*2190*/  UTCHMMA gdesc[UR8], gdesc[UR24], tmem[UR26], tmem[UR56], idesc[UR57], UPT ;  /* 0x00ff3818080075ea */ /* 0x0003e2000b80001a */
[----:B--2---:R-:W-:Y:S01]  /*21a0*/  UIADD3 UR22, UPT, UPT, UR6, 0x200, URZ ;  /* 0x0000020006167890 */ /* 0x004fe2000fffe0ff */
[C---:B------:R-:W-:Y:S01]  /*21b0*/  R2UR UR65, R2.reuse ;  /* 0x00000000024172ca */ /* 0x040fe200000e0000 */
[----:B------:R-:W-:Y:S01]  /*21c0*/  UIADD3 UR16, UPT, UPT, UR6, 0x206, URZ ;  /* 0x0000020606107890 */ /* 0x000fe2000fffe0ff */
[----:B------:R-:W-:Y:S01]  /*21d0*/  R2UR UR63, R2 ;  /* 0x00000000023f72ca */ /* 0x000fe200000e0000 */
[----:B------:R-:W-:Y:S01]  /*21e0*/  UIADD3 UR14, UPT, UPT, UR6, 0x400, URZ ;  /* 0x00000400060e7890 */ /* 0x000fe2000fffe0ff */
[----:B------:R-:W-:Y:S01]  /*21f0*/  UMOV UR76, 0x0 ;  /* 0x00000000004c7882 */ /* 0x000fe20000000000 */
[----:B------:R-:W-:Y:S01]  /*2200*/  UMOV UR77, 0x8100490 ;  /* 0x08100490004d7882 */ /* 0x000fe20000000000 */
[----:B------:R-:W-:Y:S01]  /*2210*/  UIADD3 UR50, UPT, UPT, UR4, 0x802, URZ ;  /* 0x0000080204327890 */ /* 0x000fe2000fffe0ff */
[----:B------:R-:W-:Y:S01]  /*2220*/  UMOV UR29, 0x40004040 ;  /* 0x40004040001d7882 */ /* 0x000fe20000000000 */
[----:B------:R-:W-:Y:S01]  /*2230*/  UMOV UR23, 0x40004040 ;  /* 0x4000404000177882 */ /* 0x000fe20000000000 */
[----:B------:R-:W-:Y:S01]  /*2240*/  UIADD3 UR46, UPT, UPT, UR4, 0x804, URZ ;  /* 0x00000804042e7890 */ /* 0x000fe2000fffe0ff */
[----:B------:R2:W-:Y:S01]  /*2250*/  UTCHMMA gdesc[UR28], gdesc[UR22], tmem[UR19], tmem[UR76], idesc[UR77], UPT ;  /* 0x00ff4c161c0075ea */ /* 0x0005e2000b800013 */
[----:B------:R-:W-:-:S02]  /*2260*/  UIADD3 UR44, UPT, UPT, UR4, 0x806, URZ ;  /* 0x00000806042c7890 */ /* 0x000fc4000fffe0ff */
[----:B------:R-:W-:Y:S02]  /*2270*/  UIADD3 UR42, UPT, UPT, UR4, 0xc00, URZ ;  /* 0x00000c00042a7890 */ /* 0x000fe4000fffe0ff */
[----:B---3--:R-:W-:Y:S01]  /*2280*/  UIADD3 UR10, UPT, UPT, UR6, 0x402, URZ ;  /* 0x00000402060a7890 */ /* 0x008fe2000fffe0ff */
[----:B------:R-:W-:Y:S01]  /*2290*/  UMOV UR41, 0x40004040 ;  /* 0x4000404000297882 */ /* 0x000fe20000000000 */
[----:B------:R-:W-:Y:S01]  /*22a0*/  UMOV UR21, 0x40004040 ;  /* 0x4000404000157882 */ /* 0x000fe20000000000 */
[----:B------:R-:W-:Y:S02]  /*22b0*/  UIADD3 UR48, UPT, UPT, UR6, 0x600, URZ ;  /* 0x0000060006307890 */ /* 0x000fe4000fffe0ff */
[----:B-1----:R-:W-:Y:S02]  /*22c0*/  UIADD3 UR8, UPT, UPT, UR6, 0x404, URZ ;  /* 0x0000040406087890 */ /* 0x002fe4000fffe0ff */
[----:B------:R-:W-:Y:S02]  /*22d0*/  UIADD3 UR26, UPT, UPT, UR6, 0x406, URZ ;  /* 0x00000406061a7890 */ /* 0x000fe4000fffe0ff */
[----:B------:R-:W-:Y:S01]  /*22e0*/  UIADD3 UR38, UPT, UPT, UR4, 0xc02, URZ ;  /* 0x00000c0204267890 */ /* 0x000fe2000fffe0ff */
[----:B------:R-:W-:Y:S01]  /*22f0*/  UMOV UR53, 0x40004040 ;  /* 0x4000404000357882 */ /* 0x000fe20000000000 */
[----:B------:R-:W-:-:S02]  /*2300*/  UIADD3 UR56, UPT, UPT, UR6, 0x602, URZ ;  /* 0x0000060206387890 */ /* 0x000fc4000fffe0ff */
[----:B------:R-:W-:Y:S01]  /*2310*/  UIADD3 UR36, UPT, UPT, UR4, 0xc04, URZ ;  /* 0x00000c0404247890 */ /* 0x000fe2000fffe0ff */
[----:B------:R-:W-:Y:S01]  /*2320*/  UMOV UR61, 0x40004040 ;  /* 0x40004040003d7882 */ /* 0x000fe20000000000 */
[----:B------:R-:W-:Y:S01]  /*2330*/  UIADD3 UR54, UPT, UPT, UR6, 0x604, URZ ;  /* 0x0000060406367890 */ /* 0x000fe2000fffe0ff */
[----:B--2---:R-:W-:Y:S01]  /*2340*/  UMOV UR28, 0x0 ;  /* 0x00000000001c7882 */ /* 0x004fe20000000000 */
[----:B------:R-:W-:Y:S01]  /*2350*/  UMOV UR29, 0x8100490 ;  /* 0x08100490001d7882 */ /* 0x000fe20000000000 */
[----:B------:R-:W-:Y:S01]  /*2360*/  UMOV UR19, 0x40004040 ;  /* 0x4000404000137882 */ /* 0x000fe20000000000 */
[----:B------:R1:W-:Y:S01]  /*2370*/  UTCHMMA gdesc[UR40], gdesc[UR20], tmem[UR64], tmem[UR28], idesc[UR29], UPT ;  /* 0x00ff1c14280075ea */ /* 0x0003e2000b800040 */
[----:B------:R-:W-:Y:S01]  /*2380*/  UMOV UR17, 0x40004040 ;  /* 0x4000404000117882 */ /* 0x000fe20000000000 */
[----:B------:R-:W-:Y:S01]  /*2390*/  UIADD3 UR34, UPT, UPT, UR4, 0xc06, URZ ;  /* 0x00000c0604227890 */ /* 0x000fe2000fffe0ff */
[----:B------:R2:W-:Y:S01]  /*23a0*/  UTCHMMA gdesc[UR52], gdesc[UR18], tmem[UR49], tmem[UR28], idesc[UR29], UPT ;  /* 0x00ff1c12340075ea */ /* 0x0005e2000b800031 */
[----:B------:R-:W-:Y:S01]  /*23b0*/  UMOV UR59, 0x40004040 ;  /* 0x40004040003b7882 */ /* 0x000fe20000000000 */
[----:B------:R-:W-:Y:S01]  /*23c0*/  UMOV UR51, 0x40004040 ;  /* 0x4000404000337882 */ /* 0x000fe20000000000 */
[----:B------:R3:W-:Y:S01]  /*23d0*/  UTCHMMA gdesc[UR60], gdesc[UR16], tmem[UR73], tmem[UR28], idesc[UR29], UPT ;  /* 0x00ff1c103c0075ea */ /* 0x0007e2000b800049 */
[----:B------:R-:W-:Y:S01]  /*23e0*/  UMOV UR47, 0x40004040 ;  /* 0x40004040002f7882 */ /* 0x000fe20000000000 */
[----:B------:R4:W-:Y:S01]  /*23f0*/  UTCHMMA gdesc[UR58], gdesc[UR14], tmem[UR72], tmem[UR28], idesc[UR29], UPT ;  /* 0x00ff1c0e3a0075ea */ /* 0x0009e2000b800048 */
[----:B------:R-:W-:Y:S01]  /*2400*/  UMOV UR45, 0x40004040 ;  /* 0x40004040002d7882 */ /* 0x000fe20000000000 */
        /* <DEDUP_REMOVED lines=9> */
[----:B------:R-:W-:Y:S01]  /*24a0*/  R2UR.FILL UR76, R6 ;  /* 0x00000000064c72ca */ /* 0x000fe200004e0000 */
[----:B-1----:R-:W-:Y:S01]  /*24b0*/  UIADD3 UR40, UPT, UPT, UR6, 0x606, URZ ;  /* 0x0000060606287890 */ /* 0x002fe2000fffe0ff */
[----:B--2---:R-:W-:Y:S01]  /*24c0*/  UMOV UR52, 0x0 ;  /* 0x0000000000347882 */ /* 0x004fe20000000000 */
[----:B------:R-:W-:Y:S01]  /*24d0*/  UMOV UR53, 0x8100490 ;  /* 0x0810049000357882 */ /* 0x000fe20000000000 */
[----:B------:R-:W-:Y:S01]  /*24e0*/  UMOV UR49, 0x40004040 ;  /* 0x4000404000317882 */ /* 0x000fe20000000000 */
[----:B------:R1:W-:Y:S01]  /*24f0*/  UTCHMMA gdesc[UR50], gdesc[UR10], tmem[UR71], tmem[UR52], idesc[UR53], UPT ;  /* 0x00ff340a320075ea */ /* 0x0003e2000b800047 */
[----:B---3--:R-:W-:Y:S01]  /*2500*/  UMOV UR73, 0x8100490 ;  /* 0x0810049000497882 */ /* 0x008fe20000000000 */
[----:B----4-:R-:W-:Y:S01]  /*2510*/  UMOV UR72, 0x0 ;  /* 0x0000000000487882 */ /* 0x010fe20000000000 */
[----:B------:R1:W-:Y:S01]  /*2520*/  UTCHMMA gdesc[UR46], gdesc[UR8], tmem[UR69], tmem[UR28], idesc[UR29], UPT ;  /* 0x00ff1c082e0075ea */ /* 0x0003e2000b800045 */
[----:B------:R-:W-:Y:S01]  /*2530*/  UMOV UR60, 0x0 ;  /* 0x00000000003c7882 */ /* 0x000fe20000000000 */
[----:B------:R-:W-:Y:S01]  /*2540*/  UMOV UR61, 0x8100490 ;  /* 0x08100490003d7882 */ /* 0x000fe20000000000 */
[----:B------:R1:W-:Y:S01]  /*2550*/  UTCHMMA gdesc[UR44], gdesc[UR26], tmem[UR68], tmem[UR72], idesc[UR73], UPT ;  /* 0x00ff481a2c0075ea */ /* 0x0003e2000b800044 */
[----:B------:R1:W-:Y:S01]  /*2560*/  UTCHMMA gdesc[UR42], gdesc[UR48], tmem[UR67], tmem[UR60], idesc[UR61], UPT ;  /* 0x00ff3c302a0075ea */ /* 0x0003e2000b800043 */
[----:B------:R1:W-:Y:S01]  /*2570*/  UTCHMMA gdesc[UR38], gdesc[UR56], tmem[UR66], tmem[UR52], idesc[UR53], UPT ;  /* 0x00ff3438260075ea */ /* 0x0003e2000b800042 */
[----:B------:R1:W-:Y:S01]  /*2580*/  UTCHMMA gdesc[UR36], gdesc[UR54], tmem[UR65], tmem[UR28], idesc[UR29], UPT ;  /* 0x00ff1c36240075ea */ /* 0x0003e2000b800041 */
[----:B------:R1:W-:Y:S01]  /*2590*/  UTCHMMA gdesc[UR34], gdesc[UR40], tmem[UR63], tmem[UR74], idesc[UR75], UPT ;  /* 0x00ff4a28220075ea */ /* 0x0003e2000b80003f */
[----:B------:R-:W-:Y:S05]  /*25a0*/  BRA.U UP4, `(.L_x_42) ;  /* 0x0000000104047547 */ /* 0x000fea000b800000 */
[----:B-1----:R-:W-:Y:S05]  /*25b0*/  BPT.TRAP 0x1 ;  /* 0x000000040000795c */ /* 0x002fea0000300000 */
.L_x_42:
[----:B------:R-:W-:Y:S01]  /*25c0*/  UIADD3 UR5, UPT, UPT, UR12, 0x58050, URZ ;  /* 0x000580500c057890 */ /* 0x000fe2000fffe0ff */
[----:B------:R-:W-:Y:S08]  /*25d0*/  BSSY.RECONVERGENT B0, `(.L_x_43) ;  /* 0x0000004000007945 */ /* 0x000ff00003800200 */
[----:B------:R2:W-:Y:S01]  /*25e0*/  UTCBAR [UR5], URZ ;  /* 0x000000ff050073e9 */ /* 0x0005e200080000ff */
[----:B------:R-:W-:Y:S05]  /*25f0*/  @!P4 BRA `(.L_x_44) ;  /* 0x000000000004c947 */ /* 0x000fea0003800000 */
[----:B-12---:R-:W-:Y:S05]  /*2600*/  BPT.TRAP 0x1 ;  /* 0x000000040000795c */ /* 0x006fea0000300000 */
.L_x_44:
[----:B-12---:R-:W-:Y:S05]  /*2610*/  BSYNC.RECONVERGENT B0 ;  /* 0x0000000000007941 */ /* 0x006fea0003800200 */
.L_x_43:
[----:B------:R-:W1:Y:S01]  /*2620*/  SYNCS.PHASECHK.TRANS64.TRYWAIT P0, [UR12+0x58008], R0 ;  /* 0x05800800ff0075a7 */ /* 0x000e62000800110c */
[----:B------:R-:W-:-:S13]  /*2630*/  R2UR UR5, R13 ;  /* 0x000000000d0572ca */ /* 0x000fda00000e0000 */
[----:B------:R-:W-:Y:S01]  /*2640*/  UISETP.NE.AND UP3, UPT, UR5, URZ, UPT ;  /* 0x000000ff0500728c */ /* 0x000fe2000bf65270 */
[----:B-1----:R-:W-:Y:S10]  /*2650*/  @!P0 BRA `(.L_x_45) ;  /* 0x000001f400848947 */ /* 0x002ff40003800000 */
.L_x_400:
[----:B------:R-:W-:Y:S05]  /*2660*/  BRA.U UP3, `(.L_x_46) ;  /* 0x0000000103047547 */ /* 0x000fea000b800000 */
[----:B------:R-:W-:Y:S05]  /*2670*/  BPT.TRAP 0x1 ;  /* 0x000000040000795c */ /* 0x000fea0000300000 */
.L_x_46:
[----:B-1----:R-:W-:Y:S01]  /*2680*/  SHF.L.U32 R2, R10, 0x1f, RZ ;  /* 0x0000001f0a027819 */ /* 0x002fe200000006ff */
[----:B------:R-:W-:Y:S02]  /*2690*/  HFMA2 R3, -RZ, RZ, 0, 7.62939453125e-06 ;  /* 0x00000080ff037431 */ /* 0x000fe400000001ff */
[----:B------:R-:W-:Y:S01]  /*26a0*/  IMAD.MOV.U32 R4, RZ, RZ, 0x80 ;  /* 0x00000080ff047424 */ /* 0x000fe200078e00ff */
[----:B------:R-:W1:Y:S02]  /*26b0*/  SYNCS.PHASECHK.TRANS64.TRYWAIT P0, [UR12+0x58068], R2 ;  /* 0x05806802ff0075a7 */ /* 0x000e64000800110c */
[----:B-1----:R-:W-:Y:S05]  /*26c0*/  @!P0 BRA `(.L_x_47) ;  /* 0x000001f400808947 */ /* 0x002fea0003800000 */
.L_x_402:
[----:B-1----:R-:W-:Y:S01]  /*26d0*/  IMAD.MOV.U32 R2, RZ, RZ, 0x80 ;  /* 0x00000080ff027424 */ /* 0x002fe200078e00ff */
[----:B------:R-:W-:Y:S01]  /*26e0*/  R2UR UR9, R3 ;  /* 0x00000000030972ca */ /* 0x000fe200000e0000 */
[----:B------:R-:W-:Y:S01]  /*26f0*/  IMAD.MOV.U32 R0, RZ, RZ, 0x80 ;  /* 0x00000080ff007424 */ /* 0x000fe200078e00ff */
[----:B------:R-:W-:Y:S01]  /*2700*/  R2UR UR5, R4 ;  /* 0x00000000040572ca */ /* 0x000fe200000e0000 */
[----:B------:R-:W-:Y:S01]  /*2710*/  IMAD.MOV.U32 R3, RZ, RZ, 0x80 ;  /* 0x00000080ff037424 */ /* 0x000fe200078e00ff */
[----:B------:R-:W-:Y:S01]  /*2720*/  R2UR UR17, R2 ;  /* 0x00000000021172ca */ /* 0x000fe200000e0000 */
[----:B------:R-:W-:Y:S01]  /*2730*/  UIADD3 UR28, UPT, UPT, UR4, 0x1000, URZ ;  /* 0x00001000041c7890 */ /* 0x000fe2000fffe0ff */
[----:B------:R-:W-:Y:S01]  /*2740*/  R2UR UR11, R0 ;  /* 0x00000000000b72ca */ /* 0x000fe200000e0000 */
[----:B------:R-:W-:Y:S01]  /*2750*/  UMOV UR38, UR6 ;  /* 0x0000000600267c82 */ /* 0x000fe20008000000 */
[C---:B------:R-:W-:Y:S01]  /*2760*/  R2UR UR15, R3.reuse ;  /* 0x00000000030f72ca */ /* 0x040fe200000e0000 */
[----:B------:R-:W-:Y:S01]  /*2770*/  UIADD3 UR34, UPT, UPT, UR4, 0x1002, URZ ;  /* 0x0000100204227890 */ /* 0x000fe2000fffe0ff */
[----:B------:R-:W-:Y:S01]  /*2780*/  R2UR UR19, R2 ;  /* 0x00000000021372ca */ /* 0x000fe200000e0000 */
[----:B------:R-:W-:Y:S01]  /*2790*/  UIADD3 UR6, UPT, UPT, UR4, 0x1004, URZ ;  /* 0x0000100404067890 */ /* 0x000fe2000fffe0ff */
[----:B------:R-:W-:Y:S01]  /*27a0*/  IMAD.MOV.U32 R5, RZ, RZ, 0x80 ;  /* 0x00000080ff057424 */ /* 0x000fe200078e00ff */
[----:B------:R-:W-:Y:S01]  /*27b0*/  UMOV UR50, UR30 ;  /* 0x0000001e00327c82 */ /* 0x000fe20008000000 */
[----:B------:R-:W-:Y:S01]  /*27c0*/  UIADD3 UR30, UPT, UPT, UR4, 0x1006, URZ ;  /* 0x00001006041e7890 */ /* 0x000fe2000fffe0ff */
[----:B------:R-:W-:Y:S01]  /*27d0*/  IMAD.MOV.U32 R4, RZ, RZ, 0x80 ;  /* 0x00000080ff047424 */ /* 0x000fe200078e00ff */
[----:B------:R-:W-:Y:S01]  /*27e0*/  UMOV UR58, UR24 ;  /* 0x00000018003a7c82 */ /* 0x000fe20008000000 */
[----:B------:R-:W-:Y:S01]  /*27f0*/  UIADD3 UR24, UPT, UPT, UR4, 0x1400, URZ ;  /* 0x0000140004187890 */ /* 0x000fe2000fffe0ff */
[----:B------:R-:W-:Y:S01]  /*2800*/  R2UR UR77, R0 ;  /* 0x00000000004d72ca */ /* 0x000fe200000e0000 */
[----:B------:R-:W-:Y:S01]  /*2810*/  UIADD3 UR36, UPT, UPT, UR4, 0x1402, URZ ;  /* 0x0000140204247890 */ /* 0x000fe2000fffe0ff */
[----:B------:R-:W-:Y:S01]  /*2820*/  R2UR UR75, R4 ;  /* 0x00000000044b72ca */ /* 0x000fe200000e0000 */
[----:B------:R-:W-:Y:S01]  /*2830*/  UMOV UR42, 0x0 ;  /* 0x00000000002a7882 */ /* 0x000fe20000000000 */
[----:B------:R-:W-:Y:S01]  /*2840*/  UMOV UR43, 0x8100490 ;  /* 0x08100490002b7882 */ /* 0x000fe20000000000 */
[----:B------:R-:W-:Y:S01]  /*2850*/  UMOV UR39, 0x40004040 ;  /* 0x4000404000277882 */ /* 0x000fe20000000000 */
[----:B------:R-:W-:Y:S01]  /*2860*/  UMOV UR29, 0x40004040 ;  /* 0x40004040001d7882 */ /* 0x000fe20000000000 */
[----:B------:R-:W-:Y:S01]  /*2870*/  UMOV UR46, 0x0 ;  /* 0x00000000002e7882 */ /* 0x000fe20000000000 */
[----:B------:R-:W-:Y:S01]  /*2880*/  UMOV UR47, 0x8100490 ;  /* 0x08100490002f7882 */ /* 0x000fe20000000000 */
[----:B------:R-:W-:Y:S01]  /*2890*/  UMOV UR44, UR32 ;  /* 0x00000020002c7c82 */ /* 0x000fe20008000000 */
[----:B------:R-:W-:Y:S01]  /*28a0*/  UMOV UR45, 0x40004040 ;  /* 0x40004040002d7882 */ /* 0x000fe20000000000 */
[----:B------:R-:W-:Y:S01]  /*28b0*/  UMOV UR35, 0x40004040 ;  /* 0x4000404000237882 */ /* 0x000fe20000000000 */
[----:B------:R-:W-:Y:S01]  /*28c0*/  UMOV UR51, 0x40004040 ;  /* 0x4000404000337882 */ /* 0x000fe20000000000 */
[----:B------:R1:W-:Y:S01]  /*28d0*/  UTCHMMA gdesc[UR28], gdesc[UR38], tmem[UR5], tmem[UR42], idesc[UR43], !UPT ;  /* 0x00ff2a261c0075ea */ /* 0x0003e2000f800005 */
[----:B------:R-:W-:Y:S01]  /*28e0*/  UMOV UR7, 0x40004040 ;  /* 0x4000404000077882 */ /* 0x000fe20000000000 */
[----:B------:R-:W-:Y:S01]  /*28f0*/  UMOV UR59, 0x40004040 ;  /* 0x40004040003b7882 */ /* 0x000fe20000000000 */
[----:B------:R2:W-:Y:S01]  /*2900*/  UTCHMMA gdesc[UR34], gdesc[UR44], tmem[UR9], tmem[UR46], idesc[UR47], UPT ;  /* 0x00ff2e2c220075ea */ /* 0x0005e2000b800009 */
[----:B------:R-:W-:Y:S01]  /*2910*/  UMOV UR31, 0x40004040 ;  /* 0x40004040001f7882 */ /* 0x000fe20000000000 */
[----:B------:R3:W-:Y:S01]  /*2920*/  UTCHMMA gdesc[UR6], gdesc[UR50], tmem[UR17], tmem[UR42], idesc[UR43], UPT ;  /* 0x00ff2a32060075ea */ /* 0x0007e2000b800011 */
[----:B------:R-:W-:Y:S01]  /*2930*/  UMOV UR64, UR22 ;  /* 0x0000001600407c82 */ /* 0x000fe20008000000 */
[----:B------:R-:W-:Y:S01]  /*2940*/  UMOV UR65, 0x40004040 ;  /* 0x4000404000417882 */ /* 0x000fe20000000000 */
[----:B------:R-:W-:Y:S01]  /*2950*/  UMOV UR25, 0x40004040 ;  /* 0x4000404000197882 */ /* 0x000fe20000000000 */
[----:B------:R-:W-:Y:S01]  /*2960*/  UMOV UR68, UR20 ;  /* 0x0000001400447c82 */ /* 0x000fe20008000000 */
[----:B------:R-:W-:Y:S01]  /*2970*/  UMOV UR69, 0x40004040 ;  /* 0x4000404000457882 */ /* 0x000fe20000000000 */
[----:B------:R-:W-:Y:S01]  /*2980*/  UMOV UR37, 0x40004040 ;  /* 0x4000404000257882 */ /* 0x000fe20000000000 */
[----:B------:R-:W-:Y:S01]  /*2990*/  UIADD3 UR32, UPT, UPT, UR4, 0x1404, URZ ;  /* 0x0000140404207890 */ /* 0x000fe2000fffe0ff */
[C---:B------:R-:W-:Y:S01]  /*29a0*/  R2UR UR74, R3.reuse ;  /* 0x00000000034a72ca */ /* 0x040fe200000e0000 */
[----:B------:R-:W-:Y:S01]  /*29b0*/  UIADD3 UR22, UPT, UPT, UR4, 0x1406, URZ ;  /* 0x0000140604167890 */ /* 0x000fe2000fffe0ff */
[----:B------:R-:W-:Y:S01]  /*29c0*/  R2UR UR73, R2 ;  /* 0x00000000024972ca */ /* 0x000fe200000e0000 */
[----:B------:R-:W-:Y:S01]  /*29d0*/  UMOV UR66, UR18 ;  /* 0x0000001200427c82 */ /* 0x000fe20008000000 */
[----:B------:R-:W-:Y:S01]  /*29e0*/  R2UR UR72, R0 ;  /* 0x00000000004872ca */ /* 0x000fe200000e0000 */
[----:B------:R-:W-:Y:S01]  /*29f0*/  UIADD3 UR20, UPT, UPT, UR4, 0x1800, URZ ;  /* 0x0000180004147890 */ /* 0x000fe2000fffe0ff */
[----:B------:R-:W-:Y:S01]  /*2a00*/  R2UR UR71, R4 ;  /* 0x00000000044772ca */ /* 0x000fe200000e0000 */
[----:B------:R-:W-:Y:S01]  /*2a10*/  UMOV UR60, UR16 ;  /* 0x00000010003c7c82 */ /* 0x000fe20008000000 */
[----:B------:R-:W-:Y:S01]  /*2a20*/  R2UR UR63, R3 ;  /* 0x00000000033f72ca */ /* 0x000fe200000e0000 */
[----:B------:R-:W-:Y:S01]  /*2a30*/  UIADD3 UR18, UPT, UPT, UR4, 0x1802, URZ ;  /* 0x0000180204127890 */ /* 0x000fe2000fffe0ff */
[----:B------:R-:W-:Y:S01]  /*2a40*/  R2UR UR55, R2 ;  /* 0x00000000023772ca */ /* 0x000fe200000e0000 */
[----:B------:R-:W-:Y:S01]  /*2a50*/  UMOV UR52, UR14 ;  /* 0x0000000e00347c82 */ /* 0x000fe20008000000 */
[----:B-1----:R-:W-:Y:S01]  /*2a60*/  UMOV UR28, 0x0 ;  /* 0x00000000001c7882 */ /* 0x002fe20000000000 */
[----:B------:R-:W-:Y:S01]  /*2a70*/  UMOV UR29, 0x8100490 ;  /* 0x08100490001d7882 */ /* 0x000fe20000000000 */
[----:B------:R-:W-:Y:S01]  /*2a80*/  UIADD3 UR16, UPT, UPT, UR4, 0x1804, URZ ;  /* 0x0000180404107890 */ /* 0x000fe2000fffe0ff */
[----:B------:R1:W-:Y:S01]  /*2a90*/  UTCHMMA gdesc[UR30], gdesc[UR58], tmem[UR11], tmem[UR28], idesc[UR29], UPT ;  /* 0x00ff1c3a1e0075ea */ /* 0x0003e2000b80000b */
[----:B------:R4:W-:Y:S01]  /*2aa0*/  UTCHMMA gdesc[UR24], gdesc[UR64], tmem[UR15], tmem[UR28], idesc[UR29], UPT ;  /* 0x00ff1c40180075ea */ /* 0x0009e2000b80000f */
[----:B------:R-:W-:Y:S01]  /*2ab0*/  R2UR UR41, R0 ;  /* 0x00000000002972ca */ /* 0x000fe200000e0000 */
[----:B------:R-:W-:Y:S01]  /*2ac0*/  UMOV UR67, 0x40004040 ;  /* 0x4000404000437882 */ /* 0x000fe20000000000 */
[----:B--2---:R-:W-:Y:S01]  /*2ad0*/  UMOV UR46, UR10 ;  /* 0x0000000a002e7c82 */ /* 0x004fe20008000000 */
[----:B------:R-:W-:Y:S01]  /*2ae0*/  UIADD3 UR14, UPT, UPT, UR4, 0x1806, URZ ;  /* 0x00001806040e7890 */ /* 0x000fe2000fffe0ff */
[----:B------:R-:W-:Y:S01]  /*2af0*/  UMOV UR33, 0x40004040 ;  /* 0x4000404000217882 */ /* 0x000fe20000000000 */
[----:B---3--:R-:W-:Y:S01]  /*2b00*/  UMOV UR42, UR8 ;  /* 0x00000008002a7c82 */ /* 0x008fe20008000000 */
[----:B------:R-:W-:-:S02]  /*2b10*/  UIADD3 UR10, UPT, UPT, UR4, 0x1c00, URZ ;  /* 0x00001c00040a7890 */ /* 0x000fc4000fffe0ff */
[----:B------:R-:W-:Y:S01]  /*2b20*/  UIADD3 UR8, UPT, UPT, UR4, 0x1c02, URZ ;  /* 0x00001c0204087890 */ /* 0x000fe2000fffe0ff */
[----:B------:R-:W-:Y:S01]  /*2b30*/  UMOV UR61, 0x40004040 ;  /* 0x40004040003d7882 */ /* 0x000fe20000000000 */
[----:B------:R-:W-:Y:S01]  /*2b40*/  UIADD3 UR6, UPT, UPT, UR4, 0x1c04, URZ ;  /* 0x00001c0404067890 */ /* 0x000fe2000fffe0ff */
[----:B------:R-:W-:Y:S01]  /*2b50*/  UMOV UR23, 0x40004040 ;  /* 0x4000404000177882 */ /* 0x000fe20000000000 */
[----:B------:R-:W-:Y:S01]  /*2b60*/  UMOV UR53, 0x40004040 ;  /* 0x4000404000357882 */ /* 0x000fe20000000000 */
[----:B------:R-:W-:Y:S01]  /*2b70*/  UIADD3 UR4, UPT, UPT, UR4, 0x1c06, URZ ;  /* 0x00001c0604047890 */ /* 0x000fe2000fffe0ff */
[----:B------:R-:W-:Y:S01]  /*2b80*/  UMOV UR21, 0x40004040 ;  /* 0x4000404000157882 */ /* 0x000fe20000000000 */
[----:B------:R-:W-:Y:S01]  /*2b90*/  UMOV UR47, 0x40004040 ;  /* 0x40004040002f7882 */ /* 0x000fe20000000000 */
[----:B------:R-:W-:Y:S01]  /*2ba0*/  UMOV UR43, 0x40004040 ;  /* 0x40004040002b7882 */ /* 0x000fe20000000000 */
[----:B------:R-:W-:Y:S01]  /*2bb0*/  UMOV UR17, 0x40004040 ;  /* 0x4000404000117882 */ /* 0x000fe20000000000 */
[----:B------:R-:W-:Y:S01]  /*2bc0*/  UMOV UR38, UR26 ;  /* 0x0000001a00267c82 */ /* 0x000fe20008000000 */
[----:B-1----:R-:W-:Y:S01]  /*2bd0*/  UMOV UR58, 0x0 ;  /* 0x00000000003a7882 */ /* 0x002fe20000000000 */
[----:B------:R-:W-:Y:S01]  /*2be0*/  UMOV UR59, 0x8100490 ;  /* 0x08100490003b7882 */ /* 0x000fe20000000000 */
[----:B----4-:R-:W-:Y:S01]  /*2bf0*/  UMOV UR64, 0x0 ;  /* 0x0000000000407882 */ /* 0x010fe20000000000 */
        /* <DEDUP_REMOVED lines=17> */
[----:B------:R-:W-:Y:S01]  /*2d10*/  UMOV UR26, UR40 ;  /* 0x00000028001a7c82 */ /* 0x000fe20008000000 */
[----:B------:R-:W-:Y:S01]  /*2d20*/  UMOV UR27, 0x40004040 ;  /* 0x40004040001b7882 */ /* 0x000fe20000000000 */
[----:B------:R-:W-:Y:S01]  /*2d30*/  UMOV UR30, 0x0 ;  /* 0x00000000001e7882 */ /* 0x000fe20000000000 */
[----:B------:R-:W-:Y:S01]  /*2d40*/  UMOV UR31, 0x8100490 ;  /* 0x08100490001f7882 */ /* 0x000fe20000000000 */
[----:B------:R-:W-:Y:S01]  /*2d50*/  UMOV UR5, 0x40004040 ;  /* 0x4000404000057882 */ /* 0x000fe20000000000 */
[----:B-1----:R-:W-:Y:S01]  /*2d60*/  R2UR UR59, R5 ;  /* 0x00000000053b72ca */ /* 0x002fe200000e0000 */
[----:B------:R-:W-:Y:S01]  /*2d70*/  UMOV UR68, 0x0 ;  /* 0x0000000000447882 */ /* 0x000fe20000000000 */
[----:B------:R-:W-:Y:S01]  /*2d80*/  UMOV UR69, 0x8100490 ;  /* 0x0810049000457882 */ /* 0x000fe20000000000 */
[----:B------:R-:W-:-:S10]  /*2d90*/  UMOV UR19, 0x40004040 ;  /* 0x4000404000137882 */ /* 0x000fd40000000000 */
[----:B------:R1:W-:Y:S02]  /*2da0*/  UTCHMMA gdesc[UR32], gdesc[UR66], tmem[UR59], tmem[UR64], idesc[UR65], UPT ;  /* 0x00ff4042200075ea */ /* 0x0003e4000b80003b */
[----:B-1----:R-:W-:Y:S02]  /*2db0*/  UMOV UR59, 0x8100490 ;  /* 0x08100490003b7882 */ /* 0x002fe40000000000 */
[----:B------:R1:W-:Y:S01]  /*2dc0*/  UTCHMMA gdesc[UR22], gdesc[UR60], tmem[UR77], tmem[UR58], idesc[UR59], UPT ;  /* 0x00ff3a3c160075ea */ /* 0x0003e2000b80004d */
        /* <DEDUP_REMOVED lines=8> */
[----:B------:R-:W-:Y:S05]  /*2e50*/  BRA.U UP3, `(.L_x_48) ;  /* 0x0000000103047547 */ /* 0x000fea000b800000 */
[----:B-1----:R-:W-:Y:S05]  /*2e60*/  BPT.TRAP 0x1 ;  /* 0x000000040000795c */ /* 0x002fea0000300000 */
.L_x_48:
[----:B-1----:R-:W-:-:S09]  /*2e70*/  UIADD3 UR4, UPT, UPT, UR12, 0x58060, URZ ;  /* 0x000580600c047890 */ /* 0x002fd2000fffe0ff */
[----:B------:R1:W-:Y:S01]  /*2e80*/  UTCBAR [UR4], URZ ;  /* 0x000000ff040073e9 */ /* 0x0003e200080000ff */
[----:B------:R-:W-:Y:S05]  /*2e90*/  BRA.U !UP1, `(.L_x_49) ;  /* 0x0000000109047547 */ /* 0x000fea000b800000 */
[----:B-1----:R-:W-:Y:S05]  /*2ea0*/  BPT.TRAP 0x1 ;  /* 0x000000040000795c */ /* 0x002fea0000300000 */
.L_x_49:
[----:B-1----:R-:W-:-:S09]  /*2eb0*/  UIADD3 UR4, UPT, UPT, UR13, 0x58038, URZ ;  /* 0x000580380d047890 */ /* 0x002fd2000fffe0ff */
[----:B------:R1:W-:Y:S01]  /*2ec0*/  UTCBAR [UR4], URZ ;  /* 0x000000ff040073e9 */ /* 0x0003e200080000ff */
[----:B------:R-:W-:Y:S05]  /*2ed0*/  BRA.U !UP1, `(.L_x_50) ;  /* 0x0000000109047547 */ /* 0x000fea000b800000 */
[----:B-1----:R-:W-:Y:S05]  /*2ee0*/  BPT.TRAP 0x1 ;  /* 0x000000040000795c */ /* 0x002fea0000300000 */
.L_x_50:
[----:B-1----:R-:W-:Y:S01]  /*2ef0*/  ULEA UR4, UR62, UR12, 0x3 ;  /* 0x0000000c3e047291 */ /* 0x002fe2000f8e18ff */
[----:B------:R-:W-:-:S08]  /*2f00*/  SHF.L.U32 R2, R8, 0x1f, RZ ;  /* 0x0000001f08027819 */ /* 0x000fd000000006ff */
[----:B------:R-:W1:Y:S02]  /*2f10*/  SYNCS.PHASECHK.TRANS64.TRYWAIT P0, [UR4+0x58020], R2 ;  /* 0x05802002ff0075a7 */ /* 0x000e640008001104 */
[----:B-1----:R-:W-:Y:S05]  /*2f20*/  @!P0 BRA `(.L_x_51) ;  /* 0x000001ec00808947 */ /* 0x002fea0003800000 */
.L_x_404:
[----:B------:R-:W-:-:S04]  /*2f30*/  UIADD3 UR4, UPT, UPT, UR62, 0x1, URZ ;  /* 0x000000013e047890 */ /* 0x000fc8000fffe0ff */
[----:B------:R-:W-:-:S04]  /*2f40*/  UISETP.NE.AND UP0, UPT, UR4, 0x3, UPT ;  /* 0x000000030400788c */ /* 0x000fc8000bf05270 */
[----:B------:R-:W-:Y:S02]  /*2f50*/  USEL UR5, URZ, 0x1, UP0 ;  /* 0x00000001ff057887 */ /* 0x000fe40008000000 */
[----:B------:R-:W-:-:S04]  /*2f60*/  USEL UR63, UR4, URZ, UP0 ;  /* 0x000000ff043f7287 */ /* 0x000fc80008000000 */
[----:B------:R-:W-:Y:S01]  /*2f70*/  LOP3.LUT R8, R8, UR5, RZ, 0x3c, !PT ;  /* 0x0000000508087c12 */ /* 0x000fe2000f8e3cff */
[----:B------:R-:W-:Y:S05]  /*2f80*/  BRA.U UP5, `(.L_x_52) ;  /* 0x0000000105047547 */ /* 0x000fea000b800000 */
[----:B------:R-:W-:Y:S05]  /*2f90*/  BPT.TRAP 0x1 ;  /* 0x000000040000795c */ /* 0x000fea0000300000 */
.L_x_52:
[----:B-1----:R-:W-:-:S04]  /*2fa0*/  SHF.L.U32 R2, R12, 0x1f, RZ ;  /* 0x0000001f0c027819 */ /* 0x002fc800000006ff */
[----:B------:R-:W1:Y:S02]  /*2fb0*/  SYNCS.PHASECHK.TRANS64.TRYWAIT P0, [UR12+0x580a0], R2 ;  /* 0x0580a002ff0075a7 */ /* 0x000e64000800110c */
[----:B-1----:R-:W-:Y:S05]  /*2fc0*/  @!P0 BRA `(.L_x_53) ;  /* 0x000001ec00708947 */ /* 0x002fea0003800000 */
.L_x_406:
[----:B------:R-:W-:Y:S05]  /*2fd0*/  BRA.U UP4, `(.L_x_54) ;  /* 0x0000000104047547 */ /* 0x000fea000b800000 */
[----:B------:R-:W-:Y:S05]  /*2fe0*/  BPT.TRAP 0x1 ;  /* 0x000000040000795c */ /* 0x000fea0000300000 */
.L_x_54:
[----:B------:R-:W-:Y:S01]  /*2ff0*/  LOP3.LUT R6, R9, 0x1, RZ, 0x3c, !PT ;  /* 0x0000000109067812 */ /* 0x000fe200078e3cff */
[----:B------:R-:W-:Y:S01]  /*3000*/  IMAD.MOV.U32 R3, RZ, RZ, 0x20 ;  /* 0x00000020ff037424 */ /* 0x000fe200078e00ff */
[----:B-1----:R-:W-:Y:S02]  /*3010*/  MOV R2, 0x100 ;  /* 0x0000010000027802 */ /* 0x002fe40000000f00 */
[----:B------:R-:W-:-:S04]  /*3020*/  SHF.L.U32 R0, R6, 0x1f, RZ ;  /* 0x0000001f06007819 */ /* 0x000fc800000006ff */
[----:B------:R1:W2:Y:S02]  /*3030*/  SYNCS.PHASECHK.TRANS64.TRYWAIT P0, [UR12+0x58058], R0 ;  /* 0x05805800ff0075a7 */ /* 0x0002a4000800110c */
[----:B-1----:R-:W-:Y:S01]  /*3040*/  IMAD.MOV.U32 R0, RZ, RZ, 0x28 ;  /* 0x00000028ff007424 */ /* 0x002fe200078e00ff */
[----:B--2---:R-:W-:Y:S06]  /*3050*/  @!P0 BRA `(.L_x_55) ;  /* 0x000001ec00648947 */ /* 0x004fec0003800000 */
.L_x_408:
[----:B------:R-:W-:Y:S01]  /*3060*/  R2UR UR19, R0 ;  /* 0x00000000001372ca */ /* 0x000fe200000e0000 */
[----:B------:R-:W-:Y:S01]  /*3070*/  IMAD.MOV.U32 R0, RZ, RZ, 0x30 ;  /* 0x00000030ff007424 */ /* 0x000fe200078e00ff */
[----:B------:R-:W-:Y:S01]  /*3080*/  R2UR UR20, R3 ;  /* 0x00000000031472ca */ /* 0x000fe200000e0000 */
[----:B------:R-:W-:Y:S01]  /*3090*/  IMAD.MOV.U32 R3, RZ, RZ, 0x100 ;  /* 0x00000100ff037424 */ /* 0x000fe200078e00ff */
[----:B------:R-:W-:Y:S01]  /*30a0*/  R2UR UR21, R2 ;  /* 0x00000000021572ca */ /* 0x000fe200000e0000 */
[----:B------:R-:W-:Y:S01]  /*30b0*/  ULOP3.LUT UR13, UR70, 0x2000000, URZ, 0xfc, !UPT ;  /* 0x02000000460d7892 */ /* 0x000fe2000f8efcff */
[----:B------:R-:W-:Y:S01]  /*30c0*/  R2UR UR16, R0 ;  /* 0x00000000001072ca */ /* 0x000fe200000e0000 */
[----:B------:R-:W-:Y:S01]  /*30d0*/  IMAD.MOV.U32 R2, RZ, RZ, 0x38 ;  /* 0x00000038ff027424 */ /* 0x000fe200078e00ff */
[C---:B------:R-:W-:Y:S01]  /*30e0*/  R2UR UR18, R3.reuse ;  /* 0x00000000031272ca */ /* 0x040fe200000e0000 */
[----:B------:R-:W-:Y:S01]  /*30f0*/  IMAD.MOV.U32 R0, RZ, RZ, 0x100 ;  /* 0x00000100ff007424 */ /* 0x000fe200078e00ff */
[----:B------:R-:W-:Y:S01]  /*3100*/  ULEA UR4, UR62, UR13, 0xb ;  /* 0x0000000d3e047291 */ /* 0x000fe2000f8e58ff */
[----:B------:R-:W-:Y:S01]  /*3110*/  R2UR UR17, R3 ;  /* 0x00000000031172ca */ /* 0x000fe200000e0000 */
[----:B------:R-:W-:Y:S01]  /*3120*/  UMOV UR28, 0x0 ;  /* 0x00000000001c7882 */ /* 0x000fe20000000000 */
[----:B------:R-:W-:Y:S01]  /*3130*/  R2UR UR14, R2 ;  /* 0x00000000020e72ca */ /* 0x000fe200000e0000 */
[----:B------:R-:W-:Y:S01]  /*3140*/  UIADD3 UR10, UPT, UPT, UR4, 0x80, URZ ;  /* 0x00000080040a7890 */ /* 0x000fe2000fffe0ff */
[----:B------:R-:W-:Y:S01]  /*3150*/  R2UR UR15, R0 ;  /* 0x00000000000f72ca */ /* 0x000fe200000e0000 */
[----:B------:R-:W-:-:S02]  /*3160*/  UIADD3 UR8, UPT, UPT, UR4, 0x100, URZ ;  /* 0x0000010004087890 */ /* 0x000fc4000fffe0ff */
[----:B------:R-:W-:Y:S01]  /*3170*/  UIADD3 UR6, UPT, UPT, UR4, 0x180, URZ ;  /* 0x0000018004067890 */ /* 0x000fe2000fffe0ff */
        /* <DEDUP_REMOVED lines=8> */
[----:B------:R2:W-:Y:S01]  /*3200*/  UTCHMMA tmem[UR20], gdesc[UR4], tmem[UR21], tmem[UR28], idesc[UR29], !UPT ;  /* 0x00ff1c04140079ea */ /* 0x0005e2000f800015 */
[----:B------:R-:W-:Y:S01]  /*3210*/  UMOV UR22, 0x0 ;  /* 0x0000000000167882 */ /* 0x000fe20000000000 */
[----:B------:R-:W-:Y:S01]  /*3220*/  UMOV UR23, 0x8410490 ;  /* 0x0841049000177882 */ /* 0x000fe20000000000 */
[----:B------:R-:W-:Y:S01]  /*3230*/  UMOV UR7, 0x40004040 ;  /* 0x4000404000077882 */ /* 0x000fe20000000000 */
[----:B------:R2:W-:Y:S01]  /*3240*/  UTCHMMA tmem[UR19], gdesc[UR10], tmem[UR18], tmem[UR26], idesc[UR27], UPT ;  /* 0x00ff1a0a130079ea */ /* 0x0005e2000b800012 */
[----:B------:R2:W-:Y:S01]  /*3250*/  UTCHMMA tmem[UR16], gdesc[UR8], tmem[UR17], tmem[UR24], idesc[UR25], UPT ;  /* 0x00ff1808100079ea */ /* 0x0005e2000b800011 */
[----:B------:R2:W-:Y:S01]  /*3260*/  UTCHMMA tmem[UR14], gdesc[UR6], tmem[UR15], tmem[UR22], idesc[UR23], UPT ;  /* 0x00ff16060e0079ea */ /* 0x0005e2000b80000f */
[----:B------:R-:W-:Y:S05]  /*3270*/  BRA.U UP5, `(.L_x_56) ;  /* 0x0000000105047547 */ /* 0x000fea000b800000 */
[----:B--2---:R-:W-:Y:S05]  /*3280*/  BPT.TRAP 0x1 ;  /* 0x000000040000795c */ /* 0x004fea0000300000 */
.L_x_56:
[----:B--2---:R-:W2:Y:S01]  /*3290*/  LDCU UR5, c[0x0][0x384] ;  /* 0x00007080ff0577ac */ /* 0x004ea20008000800 */
[----:B------:R-:W-:Y:S01]  /*32a0*/  LOP3.LUT R0, R10, 0x1, RZ, 0x3c, !PT ;  /* 0x000000010a007812 */ /* 0x000fe200078e3cff */
[----:B------:R-:W-:Y:S01]  /*32b0*/  UIADD3 UR4, UPT, UPT, UR12, 0x58090, URZ ;  /* 0x000580900c047890 */ /* 0x000fe2000fffe0ff */
[----:B------:R-:W-:Y:S01]  /*32c0*/  UMOV UR70, URZ ;  /* 0x000000ff00467c82 */ /* 0x000fe20008000000 */
[----:B------:R-:W-:Y:S01]  /*32d0*/  UMOV UR77, UR76 ;  /* 0x0000004c004d7c82 */ /* 0x000fe20008000000 */
[----:B------:R-:W-:-:S06]  /*32e0*/  UMOV UR75, UR62 ;  /* 0x0000003e004b7c82 */ /* 0x000fcc0008000000 */
[----:B------:R3:W-:Y:S01]  /*32f0*/  UTCBAR [UR4], URZ ;  /* 0x000000ff040073e9 */ /* 0x0007e200080000ff */
[----:B--2---:R-:W-:-:S09]  /*3300*/  UISETP.GE.AND UP0, UPT, UR5, 0x41, UPT ;  /* 0x000000410500788c */ /* 0x004fd2000bf06270 */
[----:B------:R-:W-:Y:S05]  /*3310*/  BRA.U !UP0, `(.L_x_57) ;  /* 0x0000001d086c7547 */ /* 0x000fea000b800000 */
[----:B---3--:R-:W2:Y:S01]  /*3320*/  LDCU UR4, c[0x0][0x384] ;  /* 0x00007080ff0477ac */ /* 0x008ea20008000800 */
[----:B------:R-:W-:Y:S01]  /*3330*/  UMOV UR70, URZ ;  /* 0x000000ff00467c82 */ /* 0x000fe20008000000 */
[----:B------:R-:W-:Y:S01]  /*3340*/  UMOV UR75, UR62 ;  /* 0x0000003e004b7c82 */ /* 0x000fe20008000000 */
[----:B------:R-:W-:Y:S01]  /*3350*/  UMOV UR72, UR62 ;  /* 0x0000003e00487c82 */ /* 0x000fe20008000000 */
[----:B--2---:R-:W-:-:S04]  /*3360*/  UIADD3 UR5, UPT, UPT, UR4, 0x3f, URZ ;  /* 0x0000003f04057890 */ /* 0x004fc8000fffe0ff */
[----:B------:R-:W-:-:S04]  /*3370*/  USHF.R.S32.HI UR4, URZ, 0x1f, UR5 ;  /* 0x0000001fff047899 */ /* 0x000fc80008011405 */
[----:B------:R-:W-:-:S04]  /*3380*/  ULEA.HI UR4, UR4, UR5, URZ, 0x6 ;  /* 0x0000000504047291 */ /* 0x000fc8000f8f30ff */
[----:B------:R-:W-:-:S04]  /*3390*/  USHF.R.S32.HI UR4, URZ, 0x6, UR4 ;  /* 0x00000006ff047899 */ /* 0x000fc80008011404 */
[----:B------:R-:W-:-:S04]  /*33a0*/  UISETP.LT.AND UP0, UPT, UR4, 0x2, UPT ;  /* 0x000000020400788c */ /* 0x000fc8000bf01270 */
[----:B------:R-:W-:-:S04]  /*33b0*/  USEL UR5, UR4, 0x2, UP0 ;  /* 0x0000000204057887 */ /* 0x000fc80008000000 */
[----:B------:R-:W-:-:S04]  /*33c0*/  UIADD3 UR4, UPT, UPT, -UR5, UR76, UR4 ;  /* 0x0000004c05047290 */ /* 0x000fc8000fffe104 */
[----:B------:R-:W-:-:S12]  /*33d0*/  UIADD3 UR77, UPT, UPT, UR4, 0x1, URZ ;  /* 0x00000001044d7890 */ /* 0x000fd8000fffe0ff */
.L_x_76:
[----:B------:R-:W-:Y:S01]  /*33e0*/  MOV R9, R6 ;  /* 0x0000000600097202 */ /* 0x000fe20000000f00 */
[----:B------:R-:W-:Y:S01]  /*33f0*/  UIADD3 UR76, UPT, UPT, UR76, 0x1, URZ ;  /* 0x000000014c4c7890 */ /* 0x000fe2000fffe0ff */
[----:B------:R-:W-:Y:S03]  /*3400*/  MOV R10, R0 ;  /* 0x00000000000a7202 */ /* 0x000fe60000000f00 */
[----:B------:R-:W-:Y:S01]  /*3410*/  UISETP.NE.AND UP2, UPT, UR76, UR77, UPT ;  /* 0x0000004d4c00728c */ /* 0x000fe2000bf45270 */
[----:B--2---:R-:W-:Y:S05]  /*3420*/  BRA.U !UP1, `(.L_x_58) ;  /* 0x0000000109047547 */ /* 0x004fea000b800000 */
[----:B------:R-:W-:Y:S05]  /*3430*/  BPT.TRAP 0x1 ;  /* 0x000000040000795c */ /* 0x000fea0000300000 */
.L_x_58:
[----:B------:R-:W2:Y:S01]  /*3440*/  S2UR UR4, SR_CgaCtaId ;  /* 0x00000000000479c3 */ /* 0x000ea20000008800 */
[----:B------:R-:W-:Y:S01]  /*3450*/  UMOV UR12, 0x400 ;  /* 0x00000400000c7882 */ /* 0x000fe20000000000 */
[----:B------:R-:W-:Y:S01]  /*3460*/  SHF.L.U32 R2, R8, 0x1f, RZ ;  /* 0x0000001f08027819 */ /* 0x000fe200000006ff */
[----:B--2---:R-:W-:Y:S04]  /*3470*/  ULEA UR12, UR4, UR12, 0x18 ;  /* 0x0000000c040c7291 */ /* 0x004fe8000f8ec0ff */
[----:B------:R-:W-:Y:S09]  /*3480*/  ULEA UR4, UR63, UR12, 0x3 ;  /* 0x0000000c3f047291 */ /* 0x000ff2000f8e18ff */
[----:B------:R-:W2:Y:S02]  /*3490*/  SYNCS.PHASECHK.TRANS64.TRYWAIT P0, [UR4+0x58020], R2 ;  /* 0x05802002ff0075a7 */ /* 0x000ea40008001104 */
[----:B--2---:R-:W-:Y:S05]  /*34a0*/  @!P0 BRA `(.L_x_59) ;  /* 0x000001e8006c8947 */ /* 0x004fea0003800000 */
.L_x_410:
[----:B------:R-:W-:Y:S01]  /*34b0*/  UIADD3 UR15, UPT, UPT, UR12, 0x20000, URZ ;  /* 0x000200000c0f7890 */ /* 0x000fe2000fffe0ff */
[----:B--2---:R-:W-:Y:S01]  /*34c0*/  IMAD.MOV.U32 R0, RZ, RZ, RZ ;  /* 0x000000ffff007224 */ /* 0x004fe200078e00ff */
[----:B------:R-:W-:Y:S01]  /*34d0*/  USHF.R.U32.HI UR11, URZ, 0x4, UR12 ;  /* 0x00000004ff0b7899 */ /* 0x000fe2000801160c */
[----:B------:R-:W-:Y:S01]  /*34e0*/  IMAD.MOV.U32 R2, RZ, RZ, RZ ;  /* 0x000000ffff027224 */ /* 0x000fe200078e00ff */
[----:B------:R-:W-:Y:S02]  /*34f0*/  USHF.R.U32.HI UR4, URZ, 0x4, UR12 ;  /* 0x00000004ff047899 */ /* 0x000fe4000801160c */
[----:B------:R-:W-:Y:S01]  /*3500*/  USHF.R.U32.HI UR24, URZ, 0x4, UR12 ;  /* 0x00000004ff187899 */ /* 0x000fe2000801160c */
[C---:B------:R-:W-:Y:S01]  /*3510*/  R2UR UR35, R0.reuse ;  /* 0x00000000002372ca */ /* 0x040fe200000e0000 */
[----:B------:R-:W-:Y:S01]  /*3520*/  USHF.R.U32.HI UR25, URZ, 0x4, UR15 ;  /* 0x00000004ff197899 */ /* 0x000fe2000801160f */
[----:B------:R-:W-:Y:S01]  /*3530*/  R2UR UR48, R0 ;  /* 0x00000000003072ca */ /* 0x000fe200000e0000 */
[----:B------:R-:W-:Y:S01]  /*3540*/  USHF.R.U32.HI UR7, URZ, 0x4, UR12 ;  /* 0x00000004ff077899 */ /* 0x000fe2000801160c */
[----:B------:R-:W-:Y:S01]  /*3550*/  R2UR UR52, R2 ;  /* 0x00000000023472ca */ /* 0x000fe200000e0000 */
[----:B------:R-:W-:Y:S01]  /*3560*/  ULOP3.LUT UR36, UR11, 0x3fff, URZ, 0xc0, !UPT ;  /* 0x00003fff0b247892 */ /* 0x000fe2000f8ec0ff */
[----:B------:R-:W-:Y:S01]  /*3570*/  R2UR UR56, R0 ;  /* 0x00000000003872ca */ /* 0x000fe200000e0000 */
[----:B------:R-:W-:Y:S01]  /*3580*/  USHF.R.U32.HI UR21, URZ, 0x4, UR12 ;  /* 0x00000004ff157899 */ /* 0x000fe2000801160c */
[----:B------:R-:W-:Y:S01]  /*3590*/  R2UR UR60, R2 ;  /* 0x00000000023c72ca */ /* 0x000fe200000e0000 */
[----:B------:R-:W-:Y:S01]  /*35a0*/  ULOP3.LUT UR11, UR4, 0x3fff, URZ, 0xc0, !UPT ;  /* 0x00003fff040b7892 */ /* 0x000fe2000f8ec0ff */
[----:B------:R-:W-:Y:S01]  /*35b0*/  R2UR UR71, R0 ;  /* 0x00000000004772ca */ /* 0x000fe200000e0000 */
[----:B------:R-:W-:Y:S01]  /*35c0*/  ULOP3.LUT UR4, UR24, 0x3fff, URZ, 0xc0, !UPT ;  /* 0x00003fff18047892 */ /* 0x000fe2000f8ec0ff */
[----:B------:R-:W-:Y:S01]  /*35d0*/  R2UR UR74, R2 ;  /* 0x00000000024a72ca */ /* 0x000fe200000e0000 */
[----:B------:R-:W-:Y:S01]  /*35e0*/  USHF.R.U32.HI UR14, URZ, 0x4, UR12 ;  /* 0x00000004ff0e7899 */ /* 0x000fe2000801160c */
[----:B------:R-:W-:Y:S01]  /*35f0*/  R2UR UR73, R0 ;  /* 0x00000000004972ca */ /* 0x000fe200000e0000 */
[----:B------:R-:W-:Y:S01]  /*3600*/  ULOP3.LUT UR67, UR25, 0x3fff, URZ, 0xc0, !UPT ;  /* 0x00003fff19437892 */ /* 0x000fe2000f8ec0ff */
[C---:B------:R-:W-:Y:S01]  /*3610*/  R2UR UR25, R2.reuse ;  /* 0x00000000021972ca */ /* 0x040fe200000e0000 */
[----:B------:R-:W-:Y:S01]  /*3620*/  ULOP3.LUT UR19, UR7, 0x3fff, URZ, 0xc0, !UPT ;  /* 0x00003fff07137892 */ /* 0x000fe2000f8ec0ff */
[----:B------:R-:W-:Y:S01]  /*3630*/  R2UR UR62, R2 ;  /* 0x00000000023e72ca */ /* 0x000fe200000e0000 */
[----:B------:R-:W-:Y:S01]  /*3640*/  ULOP3.LUT UR7, UR21, 0x3fff, URZ, 0xc0, !UPT ;  /* 0x00003fff15077892 */ /* 0x000fe2000f8ec0ff */
        /* <DEDUP_REMOVED lines=9> */
[----:B------:R-:W-:Y:S02]  /*36e0*/  ULOP3.LUT UR15, UR14, 0x3fff, URZ, 0xc0, !UPT ;  /* 0x00003fff0e0f7892 */ /* 0x000fe4000f8ec0ff */
[----:B------:R-:W-:Y:S02]  /*36f0*/  ULOP3.LUT UR4, UR67, 0x10000, URZ, 0xfc, !UPT ;  /* 0x0001000043047892 */ /* 0x000fe4000f8efcff */
[----:B------:R-:W-:Y:S02]  /*3700*/  USHF.R.U32.HI UR9, URZ, 0x4, UR12 ;  /* 0x00000004ff097899 */ /* 0x000fe4000801160c */
[----:B------:R-:W-:Y:S02]  /*3710*/  USHF.R.U32.HI UR17, URZ, 0x4, UR12 ;  /* 0x00000004ff117899 */ /* 0x000fe4000801160c */
[----:B------:R-:W-:Y:S02]  /*3720*/  ULOP3.LUT UR18, UR6, 0x3fff, URZ, 0xc0, !UPT ;  /* 0x00003fff06127892 */ /* 0x000fe4000f8ec0ff */
[----:B------:R-:W-:Y:S02]  /*3730*/  ULOP3.LUT UR14, UR5, 0x3fff, URZ, 0xc0, !UPT ;  /* 0x00003fff050e7892 */ /* 0x000fe4000f8ec0ff */
[----:B------:R-:W-:Y:S02]  /*3740*/  ULOP3.LUT UR5, UR22, 0x3fff, URZ, 0xc0, !UPT ;  /* 0x00003fff16057892 */ /* 0x000fe4000f8ec0ff */
[----:B------:R-:W-:Y:S02]  /*3750*/  ULOP3.LUT UR6, UR15, 0x10000, URZ, 0xfc, !UPT ;  /* 0x000100000f067892 */ /* 0x000fe4000f8efcff */
[----:B------:R-:W-:Y:S02]  /*3760*/  ULEA UR4, UR63, UR4, 0xb ;  /* 0x000000043f047291 */ /* 0x000fe4000f8e58ff */
[----:B------:R-:W-:Y:S02]  /*3770*/  ULOP3.LUT UR32, UR9, 0x3fff, URZ, 0xc0, !UPT ;  /* 0x00003fff09207892 */ /* 0x000fe4000f8ec0ff */
[----:B------:R-:W-:Y:S02]  /*3780*/  ULOP3.LUT UR9, UR17, 0x3fff, URZ, 0xc0, !UPT ;  /* 0x00003fff11097892 */ /* 0x000fe4000f8ec0ff */
[----:B------:R-:W-:Y:S02]  /*3790*/  ULOP3.LUT UR15, UR7, 0x10000, URZ, 0xfc, !UPT ;  /* 0x00010000070f7892 */ /* 0x000fe4000f8efcff */
[----:B------:R-:W-:Y:S02]  /*37a0*/  ULOP3.LUT UR17, UR5, 0x10000, URZ, 0xfc, !UPT ;  /* 0x0001000005117892 */ /* 0x000fe4000f8efcff */
[----:B------:R-:W-:Y:S02]  /*37b0*/  USHF.R.U32.HI UR13, URZ, 0x4, UR12 ;  /* 0x00000004ff0d7899 */ /* 0x000fe4000801160c */
[----:B------:R-:W-:Y:S02]  /*37c0*/  USHF.R.U32.HI UR8, URZ, 0x4, UR12 ;  /* 0x00000004ff087899 */ /* 0x000fe4000801160c */
[----:B------:R-:W-:Y:S02]  /*37d0*/  USHF.R.U32.HI UR20, URZ, 0x4, UR12 ;  /* 0x00000004ff147899 */ /* 0x000fe4000801160c */
[----:B------:R-:W-:Y:S02]  /*37e0*/  ULOP3.LUT UR13, UR13, 0x3fff, URZ, 0xc0, !UPT ;  /* 0x00003fff0d0d7892 */ /* 0x000fe4000f8ec0ff */
[----:B------:R-:W-:Y:S02]  /*37f0*/  USHF.R.U32.HI UR10, URZ, 0x4, UR12 ;  /* 0x00000004ff0a7899 */ /* 0x000fe4000801160c */
[----:B------:R-:W-:Y:S02]  /*3800*/  USHF.R.U32.HI UR16, URZ, 0x4, UR12 ;  /* 0x00000004ff107899 */ /* 0x000fe4000801160c */
[----:B------:R-:W-:Y:S02]  /*3810*/  ULOP3.LUT UR23, UR8, 0x3fff, URZ, 0xc0, !UPT ;  /* 0x00003fff08177892 */ /* 0x000fe4000f8ec0ff */
        /* <DEDUP_REMOVED lines=8> */
[----:B------:R-:W-:Y:S01]  /*38a0*/  UIADD3 UR8, UPT, UPT, UR13, 0x2, URZ ;  /* 0x000000020d087890 */ /* 0x000fe2000fffe0ff */
[----:B------:R-:W-:Y:S01]  /*38b0*/  R2UR UR13, R0 ;  /* 0x00000000000d72ca */ /* 0x000fe200000e0000 */
[----:B------:R-:W-:Y:S02]  /*38c0*/  UIADD3 UR38, UPT, UPT, UR4, 0x2, URZ ;  /* 0x0000000204267890 */ /* 0x000fe4000fffe0ff */
[----:B------:R-:W-:Y:S02]  /*38d0*/  UIADD3 UR36, UPT, UPT, UR36, 0x4, URZ ;  /* 0x0000000424247890 */ /* 0x000fe4000fffe0ff */
[----:B------:R-:W-:Y:S02]  /*38e0*/  UIADD3 UR26, UPT, UPT, UR18, 0x406, URZ ;  /* 0x00000406121a7890 */ /* 0x000fe4000fffe0ff */
[----:B------:R-:W-:Y:S02]  /*38f0*/  UIADD3 UR18, UPT, UPT, UR9, 0x806, URZ ;  /* 0x0000080609127890 */ /* 0x000fe4000fffe0ff */
[----:B------:R-:W-:Y:S02]  /*3900*/  ULOP3.LUT UR34, UR34, 0x10000, URZ, 0xfc, !UPT ;  /* 0x0001000022227892 */ /* 0x000fe4000f8efcff */
[----:B------:R-:W-:Y:S02]  /*3910*/  ULOP3.LUT UR32, UR32, 0x10000, URZ, 0xfc, !UPT ;  /* 0x0001000020207892 */ /* 0x000fe4000f8efcff */
[----:B------:R-:W-:Y:S02]  /*3920*/  UIADD3 UR34, UPT, UPT, UR34, 0x6, URZ ;  /* 0x0000000622227890 */ /* 0x000fe4000fffe0ff */
[----:B------:R-:W-:Y:S02]  /*3930*/  UIADD3 UR46, UPT, UPT, UR4, 0x6, URZ ;  /* 0x00000006042e7890 */ /* 0x000fe4000fffe0ff */
[----:B------:R-:W-:Y:S02]  /*3940*/  ULOP3.LUT UR23, UR23, 0x10000, URZ, 0xfc, !UPT ;  /* 0x0001000017177892 */ /* 0x000fe4000f8efcff */
[----:B------:R-:W-:Y:S02]  /*3950*/  ULOP3.LUT UR19, UR19, 0x10000, URZ, 0xfc, !UPT ;  /* 0x0001000013137892 */ /* 0x000fe4000f8efcff */
[----:B------:R-:W-:Y:S02]  /*3960*/  UIADD3 UR32, UPT, UPT, UR32, 0x400, URZ ;  /* 0x0000040020207890 */ /* 0x000fe4000fffe0ff */
[----:B------:R-:W-:Y:S02]  /*3970*/  UIADD3 UR44, UPT, UPT, UR4, 0x200, URZ ;  /* 0x00000200042c7890 */ /* 0x000fe4000fffe0ff */
[----:B------:R-:W-:Y:S02]  /*3980*/  ULOP3.LUT UR14, UR14, 0x10000, URZ, 0xfc, !UPT ;  /* 0x000100000e0e7892 */ /* 0x000fe4000f8efcff */
[----:B------:R-:W-:Y:S02]  /*3990*/  UIADD3 UR30, UPT, UPT, UR23, 0x402, URZ ;  /* 0x00000402171e7890 */ /* 0x000fe4000fffe0ff */
[----:B------:R-:W-:Y:S02]  /*39a0*/  UIADD3 UR28, UPT, UPT, UR19, 0x404, URZ ;  /* 0x00000404131c7890 */ /* 0x000fe4000fffe0ff */
[----:B------:R-:W-:Y:S02]  /*39b0*/  UIADD3 UR24, UPT, UPT, UR14, 0x800, URZ ;  /* 0x000008000e187890 */ /* 0x000fe4000fffe0ff */
[----:B------:R-:W-:Y:S02]  /*39c0*/  ULOP3.LUT UR11, UR11, 0x10000, URZ, 0xfc, !UPT ;  /* 0x000100000b0b7892 */ /* 0x000fe4000f8efcff */
[----:B------:R-:W-:Y:S02]  /*39d0*/  ULOP3.LUT UR10, UR10, 0x10000, URZ, 0xfc, !UPT ;  /* 0x000100000a0a7892 */ /* 0x000fe4000f8efcff */
[----:B------:R-:W-:Y:S02]  /*39e0*/  UIADD3 UR22, UPT, UPT, UR11, 0x802, URZ ;  /* 0x000008020b167890 */ /* 0x000fe4000fffe0ff */
[----:B------:R-:W-:Y:S02]  /*39f0*/  UIADD3 UR20, UPT, UPT, UR10, 0x804, URZ ;  /* 0x000008040a147890 */ /* 0x000fe4000fffe0ff */
[----:B------:R-:W-:Y:S02]  /*3a00*/  UIADD3 UR16, UPT, UPT, UR16, 0xc00, URZ ;  /* 0x00000c0010107890 */ /* 0x000fe4000fffe0ff */
[----:B------:R-:W-:Y:S02]  /*3a10*/  UIADD3 UR14, UPT, UPT, UR15, 0xc02, URZ ;  /* 0x00000c020f0e7890 */ /* 0x000fe4000fffe0ff */
[----:B------:R-:W-:Y:S01]  /*3a20*/  UIADD3 UR10, UPT, UPT, UR17, 0xc04, URZ ;  /* 0x00000c04110a7890 */ /* 0x000fe2000fffe0ff */
[----:B------:R-:W-:Y:S01]  /*3a30*/  UMOV UR40, 0x0 ;  /* 0x0000000000287882 */ /* 0x000fe20000000000 */
[----:B------:R-:W-:Y:S01]  /*3a40*/  UMOV UR41, 0x8100490 ;  /* 0x0810049000297882 */ /* 0x000fe20000000000 */
[----:B------:R-:W-:Y:S01]  /*3a50*/  UMOV UR7, 0x40004040 ;  /* 0x4000404000077882 */ /* 0x000fe20000000000 */
[----:B------:R-:W-:Y:S01]  /*3a60*/  UMOV UR5, 0x40004040 ;  /* 0x4000404000057882 */ /* 0x000fe20000000000 */
[----:B------:R-:W-:Y:S01]  /*3a70*/  UMOV UR42, 0x0 ;  /* 0x00000000002a7882 */ /* 0x000fe20000000000 */
[----:B------:R2:W-:Y:S01]  /*3a80*/  UTCHMMA gdesc[UR6], gdesc[UR4], tmem[UR35], tmem[UR40], idesc[UR41], !UPT ;  /* 0x00ff2804060075ea */ /* 0x0005e2000f800023 */
[----:B------:R-:W-:Y:S01]  /*3a90*/  UMOV UR43, 0x8100490 ;  /* 0x08100490002b7882 */ /* 0x000fe20000000000 */
[----:B------:R-:W-:Y:S01]  /*3aa0*/  UMOV UR9, 0x40004040 ;  /* 0x4000404000097882 */ /* 0x000fe20000000000 */
[----:B------:R-:W-:Y:S01]  /*3ab0*/  UMOV UR39, 0x40004040 ;  /* 0x4000404000277882 */ /* 0x000fe20000000000 */
        /* <DEDUP_REMOVED lines=21> */
[----:B--2---:R-:W-:Y:S02]  /*3c10*/  UIADD3 UR40, UPT, UPT, UR4, 0x4, URZ ;  /* 0x0000000404287890 */ /* 0x004fe4000fffe0ff */
[----:B------:R-:W-:Y:S01]  /*3c20*/  UIADD3 UR6, UPT, UPT, UR21, 0xc06, URZ ;  /* 0x00000c0615067890 */ /* 0x000fe2000fffe0ff */
[----:B------:R-:W-:Y:S01]  /*3c30*/  UMOV UR41, 0x40004040 ;  /* 0x4000404000297882 */ /* 0x000fe20000000000 */
[----:B---3--:R-:W-:Y:S01]  /*3c40*/  UIADD3 UR42, UPT, UPT, UR4, 0x202, URZ ;  /* 0x00000202042a7890 */ /* 0x008fe2000fffe0ff */
[----:B------:R-:W-:Y:S01]  /*3c50*/  UMOV UR35, 0x40004040 ;  /* 0x4000404000237882 */ /* 0x000fe20000000000 */
[----:B------:R-:W-:Y:S03]  /*3c60*/  UMOV UR8, 0x0 ;  /* 0x0000000000087882 */ /* 0x000fe60000000000 */
[----:B------:R2:W-:Y:S01]  /*3c70*/  UTCHMMA gdesc[UR36], gdesc[UR40], tmem[UR48], tmem[UR50], idesc[UR51], UPT ;  /* 0x00ff3228240075ea */ /* 0x0005e2000b800030 */
[----:B------:R3:W-:Y:S01]  /*3c80*/  UTCHMMA gdesc[UR34], gdesc[UR46], tmem[UR52], tmem[UR54], idesc[UR55], UPT ;  /* 0x00ff362e220075ea */ /* 0x0007e2000b800034 */
[----:B------:R4:W-:Y:S01]  /*3c90*/  UTCHMMA gdesc[UR32], gdesc[UR44], tmem[UR56], tmem[UR58], idesc[UR59], UPT ;  /* 0x00ff3a2c200075ea */ /* 0x0009e2000b800038 */
[----:B------:R-:W-:Y:S01]  /*3ca0*/  UMOV UR9, 0x8100490 ;  /* 0x0810049000097882 */ /* 0x000fe20000000000 */
[----:B------:R-:W-:Y:S01]  /*3cb0*/  UMOV UR43, 0x40004040 ;  /* 0x40004040002b7882 */ /* 0x000fe20000000000 */
[----:B------:R-:W-:Y:S01]  /*3cc0*/  UMOV UR25, 0x40004040 ;  /* 0x4000404000197882 */ /* 0x000fe20000000000 */
[----:B------:R5:W-:Y:S01]  /*3cd0*/  UTCHMMA gdesc[UR30], gdesc[UR42], tmem[UR60], tmem[UR8], idesc[UR9], UPT ;  /* 0x00ff082a1e0075ea */ /* 0x000be2000b80003c */
[----:B------:R-:W-:Y:S01]  /*3ce0*/  UMOV UR21, 0x40004040 ;  /* 0x4000404000157882 */ /* 0x000fe20000000000 */
[----:B------:R-:W-:Y:S01]  /*3cf0*/  UMOV UR11, 0x40004040 ;  /* 0x40004040000b7882 */ /* 0x000fe20000000000 */
[----:B------:R-:W-:Y:S01]  /*3d00*/  UMOV UR61, 0x40004040 ;  /* 0x40004040003d7882 */ /* 0x000fe20000000000 */
[----:B--2---:R-:W-:Y:S02]  /*3d10*/  UIADD3 UR48, UPT, UPT, UR4, 0x204, URZ ;  /* 0x0000020404307890 */ /* 0x004fe4000fffe0ff */
[----:B------:R-:W-:Y:S02]  /*3d20*/  UIADD3 UR36, UPT, UPT, UR4, 0x206, URZ ;  /* 0x0000020604247890 */ /* 0x000fe4000fffe0ff */
[----:B------:R-:W-:Y:S02]  /*3d30*/  UIADD3 UR50, UPT, UPT, UR4, 0x400, URZ ;  /* 0x0000040004327890 */ /* 0x000fe4000fffe0ff */
[----:B---3--:R-:W-:Y:S02]  /*3d40*/  UIADD3 UR52, UPT, UPT, UR4, 0x402, URZ ;  /* 0x0000040204347890 */ /* 0x008fe4000fffe0ff */
[----:B------:R-:W-:Y:S01]  /*3d50*/  UIADD3 UR34, UPT, UPT, UR4, 0x404, URZ ;  /* 0x0000040404227890 */ /* 0x000fe2000fffe0ff */
[----:B------:R2:W-:Y:S01]  /*3d60*/  UTCHMMA gdesc[UR28], gdesc[UR48], tmem[UR71], tmem[UR8], idesc[UR9], UPT ;  /* 0x00ff08301c0075ea */ /* 0x0005e2000b800047 */
[----:B------:R-:W-:Y:S01]  /*3d70*/  UIADD3 UR54, UPT, UPT, UR4, 0x406, URZ ;  /* 0x0000040604367890 */ /* 0x000fe2000fffe0ff */
[----:B------:R3:W-:Y:S01]  /*3d80*/  UTCHMMA gdesc[UR26], gdesc[UR36], tmem[UR74], tmem[UR8], idesc[UR9], UPT ;  /* 0x00ff08241a0075ea */ /* 0x0007e2000b80004a */
[----:B----4-:R-:W-:Y:S02]  /*3d90*/  UIADD3 UR32, UPT, UPT, UR4, 0x600, URZ ;  /* 0x0000060004207890 */ /* 0x010fe4000fffe0ff */
[----:B------:R-:W-:Y:S02]  /*3da0*/  UIADD3 UR56, UPT, UPT, UR4, 0x602, URZ ;  /* 0x0000060204387890 */ /* 0x000fe4000fffe0ff */
[----:B------:R-:W-:Y:S02]  /*3db0*/  UIADD3 UR58, UPT, UPT, UR4, 0x604, URZ ;  /* 0x00000604043a7890 */ /* 0x000fe4000fffe0ff */
[----:B-----5:R-:W-:Y:S01]  /*3dc0*/  UIADD3 UR60, UPT, UPT, UR4, 0x606, URZ ;  /* 0x00000606043c7890 */ /* 0x020fe2000fffe0ff */
[----:B------:R-:W-:Y:S01]  /*3dd0*/  UMOV UR51, 0x40004040 ;  /* 0x4000404000337882 */ /* 0x000fe20000000000 */
[----:B------:R-:W-:Y:S01]  /*3de0*/  UMOV UR30, 0x0 ;  /* 0x00000000001e7882 */ /* 0x000fe20000000000 */
[----:B------:R4:W-:Y:S01]  /*3df0*/  UTCHMMA gdesc[UR24], gdesc[UR50], tmem[UR73], tmem[UR8], idesc[UR9], UPT ;  /* 0x00ff0832180075ea */ /* 0x0009e2000b800049 */
[----:B------:R-:W-:Y:S01]  /*3e00*/  UMOV UR31, 0x8100490 ;  /* 0x08100490001f7882 */ /* 0x000fe20000000000 */
[----:B------:R-:W-:Y:S01]  /*3e10*/  UMOV UR55, 0x40004040 ;  /* 0x4000404000377882 */ /* 0x000fe20000000000 */
[----:B------:R-:W-:Y:S01]  /*3e20*/  UMOV UR59, 0x40004040 ;  /* 0x40004040003b7882 */ /* 0x000fe20000000000 */
[----:B--2---:R-:W-:Y:S01]  /*3e30*/  UMOV UR28, 0x0 ;  /* 0x00000000001c7882 */ /* 0x004fe20000000000 */
[----:B------:R-:W-:Y:S01]  /*3e40*/  UMOV UR29, 0x8100490 ;  /* 0x08100490001d7882 */ /* 0x000fe20000000000 */
[----:B---3--:R-:W-:Y:S01]  /*3e50*/  R2UR UR26, R14 ;  /* 0x000000000e1a72ca */ /* 0x008fe200000e0000 */
[----:B------:R-:W-:Y:S01]  /*3e60*/  UTCHMMA gdesc[UR22], gdesc[UR52], tmem[UR62], tmem[UR28], idesc[UR29], UPT ;  /* 0x00ff1c34160075ea */ /* 0x000fe2000b80003e */
[----:B------:R-:W-:Y:S01]  /*3e70*/  UTCHMMA gdesc[UR20], gdesc[UR34], tmem[UR69], tmem[UR30], idesc[UR31], UPT ;  /* 0x00ff1e22140075ea */ /* 0x000fe2000b800045 */
[----:B------:R-:W-:Y:S01]  /*3e80*/  UTCHMMA gdesc[UR18], gdesc[UR54], tmem[UR68], tmem[UR8], idesc[UR9], UPT ;  /* 0x00ff0836120075ea */ /* 0x000fe2000b800044 */
[----:B----4-:R-:W-:Y:S01]  /*3e90*/  UMOV UR24, 0x0 ;  /* 0x0000000000187882 */ /* 0x010fe20000000000 */
[----:B------:R-:W-:Y:S08]  /*3ea0*/  UMOV UR25, 0x8100490 ;  /* 0x0810049000197882 */ /* 0x000ff00000000000 */
[----:B------:R-:W-:Y:S01]  /*3eb0*/  UISETP.NE.AND UP4, UPT, UR26, URZ, UPT ;  /* 0x000000ff1a00728c */ /* 0x000fe2000bf85270 */
[----:B------:R-:W-:Y:S01]  /*3ec0*/  UTCHMMA gdesc[UR16], gdesc[UR32], tmem[UR66], tmem[UR24], idesc[UR25], UPT ;  /* 0x00ff1820100075ea */ /* 0x000fe2000b800042 */
[----:B------:R-:W-:Y:S01]  /*3ed0*/  UTCHMMA gdesc[UR14], gdesc[UR56], tmem[UR65], tmem[UR28], idesc[UR29], UPT ;  /* 0x00ff1c380e0075ea */ /* 0x000fe2000b800041 */
[----:B------:R-:W-:Y:S01]  /*3ee0*/  UTCHMMA gdesc[UR10], gdesc[UR58], tmem[UR64], tmem[UR30], idesc[UR31], UPT ;  /* 0x00ff1e3a0a0075ea */ /* 0x000fe2000b800040 */
[----:B------:R2:W-:Y:S02]  /*3ef0*/  UTCHMMA gdesc[UR6], gdesc[UR60], tmem[UR13], tmem[UR8], idesc[UR9], UPT ;  /* 0x00ff083c060075ea */ /* 0x0005e4000b80000d */
[----:B--2---:R-:W-:Y:S04]  /*3f00*/  UIADD3 UR8, UPT, UPT, UR63, 0x1, URZ ;  /* 0x000000013f087890 */ /* 0x004fe8000fffe0ff */
[----:B------:R-:W-:Y:S04]  /*3f10*/  UISETP.NE.AND UP0, UPT, UR8, 0x3, UPT ;  /* 0x000000030800788c */ /* 0x000fe8000bf05270 */
[----:B------:R-:W-:Y:S02]  /*3f20*/  USEL UR9, URZ, 0x1, UP0 ;  /* 0x00000001ff097887 */ /* 0x000fe40008000000 */
[----:B------:R-:W-:Y:S04]  /*3f30*/  USEL UR62, UR8, URZ, UP0 ;  /* 0x000000ff083e7287 */ /* 0x000fe80008000000 */
[----:B------:R-:W-:Y:S01]  /*3f40*/  LOP3.LUT R8, R8, UR9, RZ, 0x3c, !PT ;  /* 0x0000000908087c12 */ /* 0x000fe2000f8e3cff */
[----:B------:R-:W-:Y:S07]  /*3f50*/  BRA.U UP4, `(.L_x_60) ;  /* 0x0000000104047547 */ /* 0x000fee000b800000 */
[----:B------:R-:W-:Y:S05]  /*3f60*/  BPT.TRAP 0x1 ;  /* 0x000000040000795c */ /* 0x000fea0000300000 */
.L_x_60:
[----:B------:R-:W-:Y:S09]  /*3f70*/  UIADD3 UR6, UPT, UPT, UR12, 0x58050, URZ ;  /* 0x000580500c067890 */ /* 0x000ff2000fffe0ff */
[----:B------:R2:W-:Y:S01]  /*3f80*/  UTCBAR [UR6], URZ ;  /* 0x000000ff060073e9 */ /* 0x0005e200080000ff */
[----:B------:R-:W-:Y:S05]  /*3f90*/  BRA.U UP5, `(.L_x_61) ;  /* 0x0000000105047547 */ /* 0x000fea000b800000 */
[----:B--2---:R-:W-:Y:S05]  /*3fa0*/  BPT.TRAP 0x1 ;  /* 0x000000040000795c */ /* 0x004fea0000300000 */
.L_x_61:
[----:B------:R-:W-:Y:S02]  /*3fb0*/  SHF.L.U32 R2, R12, 0x1f, RZ ;  /* 0x0000001f0c027819 */ /* 0x000fe400000006ff */
[----:B--2---:R-:W-:Y:S02]  /*3fc0*/  R2UR UR6, R13 ;  /* 0x000000000d0672ca */ /* 0x004fe400000e0000 */
[----:B------:R-:W2:Y:S11]  /*3fd0*/  SYNCS.PHASECHK.TRANS64.TRYWAIT P0, [UR12+0x580a8], R2 ;  /* 0x0580a802ff0075a7 */ /* 0x000eb6000800110c */
[----:B------:R-:W-:Y:S01]  /*3fe0*/  UISETP.NE.AND UP3, UPT, UR6, URZ, UPT ;  /* 0x000000ff0600728c */ /* 0x000fe2000bf65270 */
[----:B--2---:R-:W-:Y:S10]  /*3ff0*/  @!P0 BRA `(.L_x_62) ;  /* 0x000001dc00b08947 */ /* 0x004ff40003800000 */
.L_x_412:
[----:B------:R-:W-:Y:S05]  /*4000*/  BRA.U UP3, `(.L_x_63) ;  /* 0x0000000103047547 */ /* 0x000fea000b800000 */
[----:B------:R-:W-:Y:S05]  /*4010*/  BPT.TRAP 0x1 ;  /* 0x000000040000795c */ /* 0x000fea0000300000 */
.L_x_63:
[----:B-1----:R-:W-:Y:S01]  /*4020*/  SHF.L.U32 R4, R10, 0x1f, RZ ;  /* 0x0000001f0a047819 */ /* 0x002fe200000006ff */
[----:B--2---:R-:W-:Y:S02]  /*4030*/  HFMA2 R0, -RZ, RZ, 0, 2.288818359375e-05 ;  /* 0x00000180ff007431 */ /* 0x004fe400000001ff */
[----:B------:R-:W-:Y:S01]  /*4040*/  IMAD.MOV.U32 R2, RZ, RZ, 0xa0 ;  /* 0x000000a0ff027424 */ /* 0x000fe200078e00ff */
[----:B------:R-:W1:Y:S02]  /*4050*/  SYNCS.PHASECHK.TRANS64.TRYWAIT P0, [UR12+0x58068], R4 ;  /* 0x05806804ff0075a7 */ /* 0x000e64000800110c */
[----:B-1----:R-:W-:Y:S05]  /*4060*/  @!P0 BRA `(.L_x_64) ;  /* 0x000001dc00ac8947 */ /* 0x002fea0003800000 */
.L_x_414:
[----:B------:R-:W-:Y:S01]  /*4070*/  ULEA UR6, UR72, UR67, 0xb ;  /* 0x0000004348067291 */ /* 0x000fe2000f8e58ff */
[----:B------:R-:W-:Y:S01]  /*4080*/  R2UR UR21, R2 ;  /* 0x00000000021572ca */ /* 0x000fe200000e0000 */
[----:B------:R-:W-:Y:S01]  /*4090*/  UISETP.NE.U32.AND UP0, UPT, UR70, URZ, UPT ;  /* 0x000000ff4600728c */ /* 0x000fe2000bf05070 */
[----:B------:R-:W-:Y:S01]  /*40a0*/  IMAD.MOV.U32 R2, RZ, RZ, 0xb0 ;  /* 0x000000b0ff027424 */ /* 0x000fe200078e00ff */
[----:B------:R-:W-:Y:S01]  /*40b0*/  UIADD3 UR14, UPT, UPT, UR6, 0x2000000, URZ ;  /* 0x02000000060e7890 */ /* 0x000fe2000fffe0ff */
[----:B------:R-:W-:Y:S01]  /*40c0*/  R2UR UR22, R0 ;  /* 0x00000000001672ca */ /* 0x000fe200000e0000 */
[----:B------:R-:W-:Y:S01]  /*40d0*/  UIADD3 UR10, UPT, UPT, UR6, 0x2000080, URZ ;  /* 0x02000080060a7890 */ /* 0x000fe2000fffe0ff */
[----:B-1----:R-:W-:Y:S01]  /*40e0*/  IMAD.MOV.U32 R4, RZ, RZ, 0xa8 ;  /* 0x000000a8ff047424 */ /* 0x002fe200078e00ff */
[----:B------:R-:W-:Y:S01]  /*40f0*/  UIADD3 UR8, UPT, UPT, UR6, 0x2000100, URZ ;  /* 0x0200010006087890 */ /* 0x000fe2000fffe0ff */
[----:B------:R-:W-:Y:S01]  /*4100*/  IMAD.MOV.U32 R3, RZ, RZ, 0x180 ;  /* 0x00000180ff037424 */ /* 0x000fe200078e00ff */
[----:B------:R-:W-:Y:S01]  /*4110*/  UIADD3 UR6, UPT, UPT, UR6, 0x2000180, URZ ;  /* 0x0200018006067890 */ /* 0x000fe2000fffe0ff */
[----:B------:R-:W-:Y:S01]  /*4120*/  R2UR UR17, R2 ;  /* 0x00000000021172ca */ /* 0x000fe200000e0000 */
[----:B------:R-:W-:Y:S01]  /*4130*/  IMAD.MOV.U32 R0, RZ, RZ, 0x180 ;  /* 0x00000180ff007424 */ /* 0x000fe200078e00ff */
[----:B------:R-:W-:Y:S01]  /*4140*/  R2UR UR19, R4 ;  /* 0x00000000041372ca */ /* 0x000fe200000e0000 */
[----:B------:R-:W-:Y:S01]  /*4150*/  IMAD.MOV.U32 R2, RZ, RZ, 0xb8 ;  /* 0x000000b8ff027424 */ /* 0x000fe200078e00ff */
[----:B------:R-:W-:Y:S01]  /*4160*/  R2UR UR20, R3 ;  /* 0x00000000031472ca */ /* 0x000fe200000e0000 */
[----:B------:R-:W-:Y:S01]  /*4170*/  UMOV UR30, 0x0 ;  /* 0x00000000001e7882 */ /* 0x000fe20000000000 */
[----:B------:R-:W-:Y:S01]  /*4180*/  R2UR UR18, R0 ;  /* 0x00000000001272ca */ /* 0x000fe200000e0000 */
[----:B------:R-:W-:Y:S01]  /*4190*/  UMOV UR31, 0x8410490 ;  /* 0x08410490001f7882 */ /* 0x000fe20000000000 */
[----:B------:R-:W-:Y:S01]  /*41a0*/  R2UR UR13, R2 ;  /* 0x00000000020d72ca */ /* 0x000fe200000e0000 */
[----:B------:R-:W-:Y:S01]  /*41b0*/  UMOV UR15, 0x40004040 ;  /* 0x40004040000f7882 */ /* 0x000fe20000000000 */
[----:B------:R-:W-:Y:S01]  /*41c0*/  R2UR UR16, R0 ;  /* 0x00000000001072ca */ /* 0x000fe200000e0000 */
[----:B------:R1:W-:Y:S01]  /*41d0*/  UTCHMMA tmem[UR21], gdesc[UR14], tmem[UR22], tmem[UR30], idesc[UR31], UP0 ;  /* 0x00ff1e0e150079ea */ /* 0x0003e20008000016 */
[----:B------:R-:W-:Y:S01]  /*41e0*/  UMOV UR28, 0x0 ;  /* 0x00000000001c7882 */ /* 0x000fe20000000000 */
[----:B------:R-:W-:Y:S01]  /*41f0*/  UMOV UR29, 0x8410490 ;  /* 0x08410490001d7882 */ /* 0x000fe20000000000 */
[----:B------:R-:W-:Y:S01]  /*4200*/  UMOV UR11, 0x40004040 ;  /* 0x40004040000b7882 */ /* 0x000fe20000000000 */
[----:B------:R-:W-:Y:S01]  /*4210*/  UMOV UR26, 0x0 ;  /* 0x00000000001a7882 */ /* 0x000fe20000000000 */
[----:B------:R-:W-:Y:S01]  /*4220*/  UMOV UR27, 0x8410490 ;  /* 0x08410490001b7882 */ /* 0x000fe20000000000 */
[----:B------:R1:W-:Y:S01]  /*4230*/  UTCHMMA tmem[UR19], gdesc[UR10], tmem[UR20], tmem[UR28], idesc[UR29], UPT ;  /* 0x00ff1c0a130079ea */ /* 0x0003e2000b800014 */
[----:B------:R-:W-:Y:S01]  /*4240*/  UMOV UR9, 0x40004040 ;  /* 0x4000404000097882 */ /* 0x000fe20000000000 */
[----:B------:R-:W-:Y:S01]  /*4250*/  UMOV UR24, 0x0 ;  /* 0x0000000000187882 */ /* 0x000fe20000000000 */
[----:B------:R1:W-:Y:S01]  /*4260*/  UTCHMMA tmem[UR17], gdesc[UR8], tmem[UR18], tmem[UR26], idesc[UR27], UPT ;  /* 0x00ff1a08110079ea */ /* 0x0003e2000b800012 */
[----:B------:R-:W-:Y:S01]  /*4270*/  UMOV UR25, 0x8410490 ;  /* 0x0841049000197882 */ /* 0x000fe20000000000 */
[----:B------:R-:W-:Y:S02]  /*4280*/  UMOV UR7, 0x40004040 ;  /* 0x4000404000077882 */ /* 0x000fe40000000000 */
[----:B------:R1:W-:Y:S01]  /*4290*/  UTCHMMA tmem[UR13], gdesc[UR6], tmem[UR16], tmem[UR24], idesc[UR25], UPT ;  /* 0x00ff18060d0079ea */ /* 0x0003e2000b800010 */
[----:B------:R-:W-:Y:S05]  /*42a0*/  BRA.U UP5, `(.L_x_65) ;  /* 0x0000000105047547 */ /* 0x000fea000b800000 */
[----:B-1----:R-:W-:Y:S05]  /*42b0*/  BPT.TRAP 0x1 ;  /* 0x000000040000795c */ /* 0x002fea0000300000 */
.L_x_65:
[----:B------:R-:W-:Y:S01]  /*42c0*/  LOP3.LUT R12, R12, 0x1, RZ, 0x3c, !PT ;  /* 0x000000010c0c7812 */ /* 0x000fe200078e3cff */
[----:B-1----:R-:W-:Y:S09]  /*42d0*/  UIADD3 UR6, UPT, UPT, UR12, 0x58098, URZ ;  /* 0x000580980c067890 */ /* 0x002ff2000fffe0ff */
[----:B------:R1:W-:Y:S01]  /*42e0*/  UTCBAR [UR6], URZ ;  /* 0x000000ff060073e9 */ /* 0x0003e200080000ff */
[----:B------:R-:W-:Y:S05]  /*42f0*/  BRA.U !UP1, `(.L_x_66) ;  /* 0x0000000109047547 */ /* 0x000fea000b800000 */
[----:B-1----:R-:W-:Y:S05]  /*4300*/  BPT.TRAP 0x1 ;  /* 0x000000040000795c */ /* 0x002fea0000300000 */
.L_x_66:
[----:B------:R-:W-:Y:S01]  /*4310*/  USHF.R.U32.HI UR13, URZ, 0x4, UR12 ;  /* 0x00000004ff0d7899 */ /* 0x000fe2000801160c */
[----:B------:R-:W-:Y:S01]  /*4320*/  IMAD.MOV.U32 R2, RZ, RZ, 0x80 ;  /* 0x00000080ff027424 */ /* 0x000fe200078e00ff */
[----:B------:R-:W-:Y:S01]  /*4330*/  ULEA UR5, UR75, UR12, 0x3 ;  /* 0x0000000c4b057291 */ /* 0x000fe2000f8e18ff */
[----:B------:R-:W-:Y:S01]  /*4340*/  IMAD.MOV.U32 R0, RZ, RZ, 0x80 ;  /* 0x00000080ff007424 */ /* 0x000fe200078e00ff */
[----:B------:R-:W-:Y:S02]  /*4350*/  ULOP3.LUT UR13, UR13, 0x3fff, URZ, 0xc0, !UPT ;  /* 0x00003fff0d0d7892 */ /* 0x000fe4000f8ec0ff */
[----:B-1----:R-:W-:Y:S01]  /*4360*/  USHF.R.U32.HI UR6, URZ, 0x4, UR12 ;  /* 0x00000004ff067899 */ /* 0x002fe2000801160c */
[----:B------:R-:W-:Y:S01]  /*4370*/  R2UR UR25, R2 ;  /* 0x00000000021972ca */ /* 0x000fe200000e0000 */
[----:B------:R-:W-:Y:S01]  /*4380*/  ULOP3.LUT UR13, UR13, 0x10000, URZ, 0xfc, !UPT ;  /* 0x000100000d0d7892 */ /* 0x000fe2000f8efcff */
[----:B------:R-:W-:Y:S01]  /*4390*/  R2UR UR26, R0 ;  /* 0x00000000001a72ca */ /* 0x000fe200000e0000 */
[----:B------:R-:W-:Y:S01]  /*43a0*/  UIADD3 UR15, UPT, UPT, UR5, 0x58038, URZ ;  /* 0x00058038050f7890 */ /* 0x000fe2000fffe0ff */
[----:B------:R-:W-:Y:S01]  /*43b0*/  R2UR UR27, R2 ;  /* 0x00000000021b72ca */ /* 0x000fe200000e0000 */
[----:B------:R-:W-:Y:S01]  /*43c0*/  ULOP3.LUT UR5, UR6, 0x3fff, URZ, 0xc0, !UPT ;  /* 0x00003fff06057892 */ /* 0x000fe2000f8ec0ff */
[----:B------:R-:W-:Y:S01]  /*43d0*/  R2UR UR30, R0 ;  /* 0x00000000001e72ca */ /* 0x000fe200000e0000 */
[----:B------:R-:W-:Y:S01]  /*43e0*/  UIADD3 UR6, UPT, UPT, UR13, 0x1000, URZ ;  /* 0x000010000d067890 */ /* 0x000fe2000fffe0ff */
[----:B------:R-:W-:Y:S01]  /*43f0*/  R2UR UR65, R2 ;  /* 0x00000000024172ca */ /* 0x000fe200000e0000 */
[----:B------:R-:W-:Y:S01]  /*4400*/  USHF.R.U32.HI UR14, URZ, 0x4, UR12 ;  /* 0x00000004ff0e7899 */ /* 0x000fe2000801160c */
[C---:B------:R-:W-:Y:S01]  /*4410*/  R2UR UR69, R0.reuse ;  /* 0x00000000004572ca */ /* 0x040fe200000e0000 */
[----:B------:R-:W-:Y:S01]  /*4420*/  USHF.R.U32.HI UR16, URZ, 0x4, UR12 ;  /* 0x00000004ff107899 */ /* 0x000fe2000801160c */
[----:B------:R1:W-:Y:S01]  /*4430*/  UTCBAR [UR15], URZ ;  /* 0x000000ff0f0073e9 */ /* 0x0003e200080000ff */
        /* <DEDUP_REMOVED lines=20> */
[----:B------:R-:W-:Y:S01]  /*4580*/  UMOV UR10, UR4 ;  /* 0x00000004000a7c82 */ /* 0x000fe20008000000 */
[----:B------:R-:W-:Y:S02]  /*4590*/  ULOP3.LUT UR4, UR5, 0x10000, URZ, 0xfc, !UPT ;  /* 0x0001000005047892 */ /* 0x000fe4000f8efcff */
[----:B-1----:R-:W-:Y:S02]  /*45a0*/  ULOP3.LUT UR15, UR19, 0x3fff, URZ, 0xc0, !UPT ;  /* 0x00003fff130f7892 */ /* 0x002fe4000f8ec0ff */
[----:B------:R-:W-:Y:S02]  /*45b0*/  UIADD3 UR4, UPT, UPT, UR4, 0x1002, URZ ;  /* 0x0000100204047890 */ /* 0x000fe4000fffe0ff */
[----:B------:R-:W-:Y:S02]  /*45c0*/  ULOP3.LUT UR19, UR23, 0x3fff, URZ, 0xc0, !UPT ;  /* 0x00003fff17137892 */ /* 0x000fe4000f8ec0ff */
[----:B------:R-:W-:Y:S02]  /*45d0*/  ULOP3.LUT UR15, UR15, 0x10000, URZ, 0xfc, !UPT ;  /* 0x000100000f0f7892 */ /* 0x000fe4000f8efcff */
[----:B------:R-:W-:Y:S01]  /*45e0*/  ULOP3.LUT UR19, UR19, 0x10000, URZ, 0xfc, !UPT ;  /* 0x0001000013137892 */ /* 0x000fe2000f8efcff */
[----:B------:R-:W-:Y:S01]  /*45f0*/  UMOV UR28, 0x0 ;  /* 0x00000000001c7882 */ /* 0x000fe20000000000 */
[----:B------:R-:W-:Y:S01]  /*4600*/  UMOV UR29, 0x8100490 ;  /* 0x08100490001d7882 */ /* 0x000fe20000000000 */
[----:B------:R-:W-:Y:S01]  /*4610*/  UMOV UR11, 0x40004040 ;  /* 0x40004040000b7882 */ /* 0x000fe20000000000 */
[----:B------:R-:W-:Y:S01]  /*4620*/  UMOV UR7, 0x40004040 ;  /* 0x4000404000077882 */ /* 0x000fe20000000000 */
[----:B------:R-:W-:Y:S01]  /*4630*/  UMOV UR70, 0x0 ;  /* 0x0000000000467882 */ /* 0x000fe20000000000 */
[----:B------:R1:W-:Y:S01]  /*4640*/  UTCHMMA gdesc[UR6], gdesc[UR10], tmem[UR25], tmem[UR28], idesc[UR29], !UPT ;  /* 0x00ff1c0a060075ea */ /* 0x0003e2000f800019 */
[----:B------:R-:W-:Y:S01]  /*4650*/  UMOV UR71, 0x8100490 ;  /* 0x0810049000477882 */ /* 0x000fe20000000000 */
[----:B------:R-:W-:Y:S01]  /*4660*/  UMOV UR8, UR38 ;  /* 0x0000002600087c82 */ /* 0x000fe20008000000 */
        /* <DEDUP_REMOVED lines=17> */
[----:B-1----:R-:W-:Y:S02]  /*4780*/  ULOP3.LUT UR6, UR14, 0x10000, URZ, 0xfc, !UPT ;  /* 0x000100000e067892 */ /* 0x002fe4000f8efcff */
[----:B------:R-:W-:Y:S02]  /*4790*/  ULOP3.LUT UR7, UR16, 0x3fff, URZ, 0xc0, !UPT ;  /* 0x00003fff10077892 */ /* 0x000fe4000f8ec0ff */
[----:B------:R-:W-:Y:S02]  /*47a0*/  UIADD3 UR6, UPT, UPT, UR6, 0x1004, URZ ;  /* 0x0000100406067890 */ /* 0x000fe4000fffe0ff */
[----:B------:R-:W-:Y:S02]  /*47b0*/  ULOP3.LUT UR14, UR7, 0x10000, URZ, 0xfc, !UPT ;  /* 0x00010000070e7892 */ /* 0x000fe4000f8efcff */
[----:B------:R-:W-:Y:S02]  /*47c0*/  ULOP3.LUT UR16, UR17, 0x3fff, URZ, 0xc0, !UPT ;  /* 0x00003fff11107892 */ /* 0x000fe4000f8ec0ff */
[----:B--2---:R-:W-:Y:S02]  /*47d0*/  ULOP3.LUT UR4, UR18, 0x10000, URZ, 0xfc, !UPT ;  /* 0x0001000012047892 */ /* 0x004fe4000f8efcff */
[----:B------:R-:W-:Y:S02]  /*47e0*/  ULOP3.LUT UR5, UR24, 0x3fff, URZ, 0xc0, !UPT ;  /* 0x00003fff18057892 */ /* 0x000fe4000f8ec0ff */
[----:B------:R-:W-:Y:S02]  /*47f0*/  ULOP3.LUT UR16, UR16, 0x10000, URZ, 0xfc, !UPT ;  /* 0x0001000010107892 */ /* 0x000fe4000f8efcff */
[----:B------:R-:W-:Y:S02]  /*4800*/  ULOP3.LUT UR11, UR20, 0x3fff, URZ, 0xc0, !UPT ;  /* 0x00003fff140b7892 */ /* 0x000fe4000f8ec0ff */
[----:B------:R-:W-:Y:S02]  /*4810*/  ULOP3.LUT UR10, UR21, 0x3fff, URZ, 0xc0, !UPT ;  /* 0x00003fff150a7892 */ /* 0x000fe4000f8ec0ff */
[----:B------:R-:W-:Y:S02]  /*4820*/  UIADD3 UR4, UPT, UPT, UR4, 0x1006, URZ ;  /* 0x0000100604047890 */ /* 0x000fe4000fffe0ff */
[----:B------:R-:W-:Y:S02]  /*4830*/  ULOP3.LUT UR17, UR22, 0x3fff, URZ, 0xc0, !UPT ;  /* 0x00003fff16117892 */ /* 0x000fe4000f8ec0ff */
[----:B------:R-:W-:Y:S02]  /*4840*/  ULOP3.LUT UR24, UR11, 0x10000, URZ, 0xfc, !UPT ;  /* 0x000100000b187892 */ /* 0x000fe4000f8efcff */
[----:B------:R-:W-:Y:S02]  /*4850*/  ULOP3.LUT UR22, UR10, 0x10000, URZ, 0xfc, !UPT ;  /* 0x000100000a167892 */ /* 0x000fe4000f8efcff */
[----:B------:R-:W-:Y:S02]  /*4860*/  ULOP3.LUT UR17, UR17, 0x10000, URZ, 0xfc, !UPT ;  /* 0x0001000011117892 */ /* 0x000fe4000f8efcff */
[----:B------:R-:W-:Y:S02]  /*4870*/  UIADD3 UR26, UPT, UPT, UR15, 0x1404, URZ ;  /* 0x000014040f1a7890 */ /* 0x000fe4000fffe0ff */
[----:B------:R-:W-:Y:S02]  /*4880*/  UIADD3 UR24, UPT, UPT, UR24, 0x1406, URZ ;  /* 0x0000140618187890 */ /* 0x000fe4000fffe0ff */
[----:B------:R-:W-:Y:S02]  /*4890*/  UIADD3 UR22, UPT, UPT, UR22, 0x1800, URZ ;  /* 0x0000180016167890 */ /* 0x000fe4000fffe0ff */
[----:B------:R-:W-:Y:S02]  /*48a0*/  UIADD3 UR20, UPT, UPT, UR17, 0x1802, URZ ;  /* 0x0000180211147890 */ /* 0x000fe4000fffe0ff */
[----:B------:R-:W-:Y:S01]  /*48b0*/  UIADD3 UR18, UPT, UPT, UR19, 0x1804, URZ ;  /* 0x0000180413127890 */ /* 0x000fe2000fffe0ff */
[----:B------:R-:W-:Y:S01]  /*48c0*/  UMOV UR8, UR40 ;  /* 0x0000002800087c82 */ /* 0x000fe20008000000 */
[----:B------:R-:W-:Y:S01]  /*48d0*/  UMOV UR7, 0x40004040 ;  /* 0x4000404000077882 */ /* 0x000fe20000000000 */
[----:B------:R-:W-:Y:S01]  /*48e0*/  UMOV UR10, UR46 ;  /* 0x0000002e000a7c82 */ /* 0x000fe20008000000 */
[----:B------:R1:W-:Y:S01]  /*48f0*/  UTCHMMA gdesc[UR6], gdesc[UR8], tmem[UR27], tmem[UR72], idesc[UR73], UPT ;  /* 0x00ff4808060075ea */ /* 0x0003e2000b80001b */
[----:B------:R-:W-:Y:S01]  /*4900*/  UMOV UR11, 0x40004040 ;  /* 0x40004040000b7882 */ /* 0x000fe20000000000 */
[----:B------:R-:W-:Y:S01]  /*4910*/  UMOV UR28, UR44 ;  /* 0x0000002c001c7c82 */ /* 0x000fe20008000000 */
[----:B------:R-:W-:Y:S01]  /*4920*/  UMOV UR29, 0x40004040 ;  /* 0x40004040001d7882 */ /* 0x000fe20000000000 */
[----:B------:R-:W-:Y:S01]  /*4930*/  UMOV UR40, UR36 ;  /* 0x0000002400287c82 */ /* 0x000fe20008000000 */
[----:B------:R-:W-:Y:S01]  /*4940*/  UMOV UR25, 0x40004040 ;  /* 0x4000404000197882 */ /* 0x000fe20000000000 */
[----:B------:R-:W-:Y:S01]  /*4950*/  UMOV UR21, 0x40004040 ;  /* 0x4000404000157882 */ /* 0x000fe20000000000 */
[----:B------:R-:W-:Y:S01]  /*4960*/  UMOV UR19, 0x40004040 ;  /* 0x4000404000137882 */ /* 0x000fe20000000000 */
[----:B------:R-:W-:Y:S01]  /*4970*/  UMOV UR36, UR54 ;  /* 0x0000003600247c82 */ /* 0x000fe20008000000 */
[----:B------:R-:W-:Y:S01]  /*4980*/  UMOV UR17, 0x40004040 ;  /* 0x4000404000117882 */ /* 0x000fe20000000000 */
[----:B------:R-:W-:Y:S01]  /*4990*/  UMOV UR15, 0x40004040 ;  /* 0x40004040000f7882 */ /* 0x000fe20000000000 */
[----:B-1----:R-:W-:Y:S02]  /*49a0*/  UIADD3 UR8, UPT, UPT, UR14, 0x1400, URZ ;  /* 0x000014000e087890 */ /* 0x002fe4000fffe0ff */
[----:B------:R-:W-:Y:S02]  /*49b0*/  ULOP3.LUT UR7, UR5, 0x10000, URZ, 0xfc, !UPT ;  /* 0x0001000005077892 */ /* 0x000fe4000f8efcff */
[----:B------:R-:W-:Y:S02]  /*49c0*/  UIADD3 UR6, UPT, UPT, UR16, 0x1402, URZ ;  /* 0x0000140210067890 */ /* 0x000fe4000fffe0ff */
[----:B------:R-:W-:Y:S02]  /*49d0*/  UIADD3 UR16, UPT, UPT, UR7, 0x1806, URZ ;  /* 0x0000180607107890 */ /* 0x000fe4000fffe0ff */
[----:B------:R-:W-:Y:S01]  /*49e0*/  UIADD3 UR14, UPT, UPT, UR13, 0x1c00, URZ ;  /* 0x00001c000d0e7890 */ /* 0x000fe2000fffe0ff */
[----:B------:R-:W-:Y:S01]  /*49f0*/  UMOV UR5, 0x40004040 ;  /* 0x4000404000057882 */ /* 0x000fe20000000000 */
[----:B------:R-:W-:Y:S01]  /*4a00*/  UMOV UR7, 0x40004040 ;  /* 0x4000404000077882 */ /* 0x000fe20000000000 */
[----:B------:R1:W-:Y:S01]  /*4a10*/  UTCHMMA gdesc[UR4], gdesc[UR10], tmem[UR30], tmem[UR38], idesc[UR39], UPT ;  /* 0x00ff260a040075ea */ /* 0x0003e2000b80001e */
[----:B------:R2:W-:Y:S01]  /*4a20*/  UTCHMMA gdesc[UR8], gdesc[UR28], tmem[UR65], tmem[UR70], idesc[UR71], UPT ;  /* 0x00ff461c080075ea */ /* 0x0005e2000b800041 */
[----:B------:R3:W-:Y:S01]  /*4a30*/  UTCHMMA gdesc[UR6], gdesc[UR42], tmem[UR69], tmem[UR70], idesc[UR71], UPT ;  /* 0x00ff462a060075ea */ /* 0x0007e2000b800045 */
[----:B------:R-:W-:Y:S02]  /*4a40*/  UMOV UR27, 0x40004040 ;  /* 0x40004040001b7882 */ /* 0x000fe40000000000 */
[----:B------:R-:W-:Y:S01]  /*4a50*/  UTCHMMA gdesc[UR26], gdesc[UR48], tmem[UR68], tmem[UR70], idesc[UR71], UPT ;  /* 0x00ff46301a0075ea */ /* 0x000fe2000b800044 */
[----:B------:R-:W-:Y:S01]  /*4a60*/  UTCHMMA gdesc[UR24], gdesc[UR40], tmem[UR66], tmem[UR70], idesc[UR71], UPT ;  /* 0x00ff4628180075ea */ /* 0x000fe2000b800042 */
[----:B-1----:R-:W-:Y:S02]  /*4a70*/  UIADD3 UR10, UPT, UPT, UR13, 0x1c02, URZ ;  /* 0x00001c020d0a7890 */ /* 0x002fe4000fffe0ff */
[----:B--2---:R-:W-:Y:S02]  /*4a80*/  UIADD3 UR8, UPT, UPT, UR13, 0x1c04, URZ ;  /* 0x00001c040d087890 */ /* 0x004fe4000fffe0ff */
[----:B------:R-:W-:Y:S01]  /*4a90*/  UIADD3 UR4, UPT, UPT, UR13, 0x1c06, URZ ;  /* 0x00001c060d047890 */ /* 0x000fe2000fffe0ff */
[----:B---3--:R-:W-:Y:S01]  /*4aa0*/  UMOV UR6, 0x0 ;  /* 0x0000000000067882 */ /* 0x008fe20000000000 */
[----:B------:R-:W-:Y:S01]  /*4ab0*/  UMOV UR7, 0x8100490 ;  /* 0x0810049000077882 */ /* 0x000fe20000000000 */
[----:B------:R-:W-:Y:S01]  /*4ac0*/  UMOV UR42, 0x0 ;  /* 0x00000000002a7882 */ /* 0x000fe20000000000 */
[----:B------:R-:W-:Y:S01]  /*4ad0*/  UTCHMMA gdesc[UR22], gdesc[UR50], tmem[UR64], tmem[UR6], idesc[UR7], UPT ;  /* 0x00ff0632160075ea */ /* 0x000fe2000b800040 */
[----:B------:R-:W-:Y:S01]  /*4ae0*/  UMOV UR43, 0x8100490 ;  /* 0x08100490002b7882 */ /* 0x000fe20000000000 */
[----:B------:R-:W-:Y:S01]  /*4af0*/  UMOV UR38, UR34 ;  /* 0x0000002200267c82 */ /* 0x000fe20008000000 */
[----:B------:R-:W-:Y:S01]  /*4b00*/  UTCHMMA gdesc[UR20], gdesc[UR52], tmem[UR63], tmem[UR42], idesc[UR43], UPT ;  /* 0x00ff2a34140075ea */ /* 0x000fe2000b80003f */
[----:B------:R-:W-:Y:S01]  /*4b10*/  UMOV UR39, 0x40004040 ;  /* 0x4000404000277882 */ /* 0x000fe20000000000 */
[----:B------:R-:W-:Y:S01]  /*4b20*/  UMOV UR34, UR32 ;  /* 0x0000002000227c82 */ /* 0x000fe20008000000 */
[----:B------:R-:W-:Y:S01]  /*4b30*/  UTCHMMA gdesc[UR18], gdesc[UR38], tmem[UR61], tmem[UR72], idesc[UR73], UPT ;  /* 0x00ff4826120075ea */ /* 0x000fe2000b80003d */
[----:B------:R-:W-:Y:S01]  /*4b40*/  UTCHMMA gdesc[UR16], gdesc[UR36], tmem[UR59], tmem[UR70], idesc[UR71], UPT ;  /* 0x00ff4624100075ea */ /* 0x000fe2000b80003b */
[----:B------:R1:W-:Y:S01]  /*4b50*/  UTCHMMA gdesc[UR14], gdesc[UR34], tmem[UR57], tmem[UR6], idesc[UR7], UPT ;  /* 0x00ff06220e0075ea */ /* 0x0003e2000b800039 */
[----:B------:R-:W-:Y:S01]  /*4b60*/  UMOV UR32, UR56 ;  /* 0x0000003800207c82 */ /* 0x000fe20008000000 */
[----:B------:R-:W-:Y:S01]  /*4b70*/  UMOV UR30, UR58 ;  /* 0x0000003a001e7c82 */ /* 0x000fe20008000000 */
[----:B------:R2:W-:Y:S01]  /*4b80*/  UTCHMMA gdesc[UR10], gdesc[UR32], tmem[UR55], tmem[UR42], idesc[UR43], UPT ;  /* 0x00ff2a200a0075ea */ /* 0x0005e2000b800037 */
[----:B------:R2:W-:Y:S01]  /*4b90*/  UTCHMMA gdesc[UR8], gdesc[UR30], tmem[UR47], tmem[UR72], idesc[UR73], UPT ;  /* 0x00ff481e080075ea */ /* 0x0005e2000b80002f */
[----:B------:R-:W-:Y:S02]  /*4ba0*/  UMOV UR28, UR60 ;  /* 0x0000003c001c7c82 */ /* 0x000fe40008000000 */
[----:B------:R2:W-:Y:S01]  /*4bb0*/  UTCHMMA gdesc[UR4], gdesc[UR28], tmem[UR45], tmem[UR70], idesc[UR71], UPT ;  /* 0x00ff461c040075ea */ /* 0x0005e2000b80002d */
[----:B-1----:R-:W-:Y:S04]  /*4bc0*/  UIADD3 UR6, UPT, UPT, UR75, 0x1, URZ ;  /* 0x000000014b067890 */ /* 0x002fe8000fffe0ff */
[----:B------:R-:W-:Y:S04]  /*4bd0*/  UISETP.NE.AND UP0, UPT, UR6, 0x3, UPT ;  /* 0x000000030600788c */ /* 0x000fe8000bf05270 */
[----:B------:R-:W-:Y:S01]  /*4be0*/  USEL UR6, UR6, URZ, UP0 ;  /* 0x000000ff06067287 */ /* 0x000fe20008000000 */
[----:B------:R-:W-:Y:S11]  /*4bf0*/  BRA.U UP3, `(.L_x_67) ;  /* 0x0000000103047547 */ /* 0x000ff6000b800000 */
[----:B--2---:R-:W-:Y:S05]  /*4c00*/  BPT.TRAP 0x1 ;  /* 0x000000040000795c */ /* 0x004fea0000300000 */
.L_x_67:
[----:B--2---:R-:W-:Y:S09]  /*4c10*/  UIADD3 UR4, UPT, UPT, UR12, 0x58060, URZ ;  /* 0x000580600c047890 */ /* 0x004ff2000fffe0ff */
[----:B------:R1:W-:Y:S01]  /*4c20*/  UTCBAR [UR4], URZ ;  /* 0x000000ff040073e9 */ /* 0x0003e200080000ff */
[----:B------:R-:W-:Y:S05]  /*4c30*/  BRA.U !UP1, `(.L_x_68) ;  /* 0x0000000109047547 */ /* 0x000fea000b800000 */
[----:B-1----:R-:W-:Y:S05]  /*4c40*/  BPT.TRAP 0x1 ;  /* 0x000000040000795c */ /* 0x002fea0000300000 */
.L_x_68:
[----:B-1----:R-:W-:Y:S04]  /*4c50*/  ULEA UR4, UR6, UR12, 0x3 ;  /* 0x0000000c06047291 */ /* 0x002fe8000f8e18ff */
[----:B------:R-:W-:Y:S02]  /*4c60*/  UIADD3 UR5, UPT, UPT, UR4, 0x58038, URZ ;  /* 0x0005803804057890 */ /* 0x000fe4000fffe0ff */
[----:B------:R-:W-:Y:S04]  /*4c70*/  UIADD3 UR4, UPT, UPT, UR6, 0x1, URZ ;  /* 0x0000000106047890 */ /* 0x000fe8000fffe0ff */
[----:B------:R-:W-:Y:S03]  /*4c80*/  UISETP.NE.AND UP0, UPT, UR4, 0x3, UPT ;  /* 0x000000030400788c */ /* 0x000fe6000bf05270 */
[----:B------:R1:W-:Y:S01]  /*4c90*/  UTCBAR [UR5], URZ ;  /* 0x000000ff050073e9 */ /* 0x0003e200080000ff */
[----:B------:R-:W-:Y:S01]  /*4ca0*/  USEL UR75, UR4, URZ, UP0 ;  /* 0x000000ff044b7287 */ /* 0x000fe20008000000 */
[----:B------:R-:W-:Y:S11]  /*4cb0*/  BRA.U !UP1, `(.L_x_69) ;  /* 0x0000000109047547 */ /* 0x000ff6000b800000 */
[----:B-1----:R-:W-:Y:S05]  /*4cc0*/  BPT.TRAP 0x1 ;  /* 0x000000040000795c */ /* 0x002fea0000300000 */
.L_x_69:
[----:B------:R-:W-:Y:S01]  /*4cd0*/  ULEA UR4, UR62, UR12, 0x3 ;  /* 0x0000000c3e047291 */ /* 0x000fe2000f8e18ff */
[----:B------:R-:W-:Y:S08]  /*4ce0*/  SHF.L.U32 R2, R8, 0x1f, RZ ;  /* 0x0000001f08027819 */ /* 0x000ff000000006ff */
[----:B------:R-:W2:Y:S02]  /*4cf0*/  SYNCS.PHASECHK.TRANS64.TRYWAIT P0, [UR4+0x58020], R2 ;  /* 0x05802002ff0075a7 */ /* 0x000ea40008001104 */
[----:B--2---:R-:W-:Y:S05]  /*4d00*/  @!P0 BRA `(.L_x_70) ;  /* 0x000001d0009c8947 */ /* 0x004fea0003800000 */
.L_x_416:
[----:B------:R-:W-:Y:S04]  /*4d10*/  UIADD3 UR4, UPT, UPT, UR62, 0x1, URZ ;  /* 0x000000013e047890 */ /* 0x000fe8000fffe0ff */
[----:B------:R-:W-:Y:S04]  /*4d20*/  UISETP.NE.AND UP0, UPT, UR4, 0x3, UPT ;  /* 0x000000030400788c */ /* 0x000fe8000bf05270 */
[----:B-1----:R-:W-:Y:S02]  /*4d30*/  USEL UR5, URZ, 0x1, UP0 ;  /* 0x00000001ff057887 */ /* 0x002fe40008000000 */
[----:B------:R-:W-:Y:S04]  /*4d40*/  USEL UR63, UR4, URZ, UP0 ;  /* 0x000000ff043f7287 */ /* 0x000fe80008000000 */
[----:B------:R-:W-:Y:S01]  /*4d50*/  LOP3.LUT R8, R8, UR5, RZ, 0x3c, !PT ;  /* 0x0000000508087c12 */ /* 0x000fe2000f8e3cff */
[----:B------:R-:W-:Y:S05]  /*4d60*/  BRA.U UP5, `(.L_x_71) ;  /* 0x0000000105047547 */ /* 0x000fea000b800000 */
[----:B------:R-:W-:Y:S05]  /*4d70*/  BPT.TRAP 0x1 ;  /* 0x000000040000795c */ /* 0x000fea0000300000 */
.L_x_71:
[----:B--2---:R-:W-:Y:S04]  /*4d80*/  SHF.L.U32 R2, R12, 0x1f, RZ ;  /* 0x0000001f0c027819 */ /* 0x004fe800000006ff */
[----:B------:R-:W1:Y:S02]  /*4d90*/  SYNCS.PHASECHK.TRANS64.TRYWAIT P0, [UR12+0x580a0], R2 ;  /* 0x0580a002ff0075a7 */ /* 0x000e64000800110c */
[----:B-1----:R-:W-:Y:S05]  /*4da0*/  @!P0 BRA `(.L_x_72) ;  /* 0x000001d0008c8947 */ /* 0x002fea0003800000 */
.L_x_418:
[----:B------:R-:W-:Y:S05]  /*4db0*/  BRA.U UP4, `(.L_x_73) ;  /* 0x0000000104047547 */ /* 0x000fea000b800000 */
[----:B------:R-:W-:Y:S05]  /*4dc0*/  BPT.TRAP 0x1 ;  /* 0x000000040000795c */ /* 0x000fea0000300000 */
.L_x_73:
[----:B------:R-:W-:Y:S01]  /*4dd0*/  LOP3.LUT R6, R9, 0x1, RZ, 0x3c, !PT ;  /* 0x0000000109067812 */ /* 0x000fe200078e3cff */
[----:B-1----:R-:W-:Y:S02]  /*4de0*/  HFMA2 R2, -RZ, RZ, 0, 1.52587890625e-05 ;  /* 0x00000100ff027431 */ /* 0x002fe400000001ff */
[----:B------:R-:W-:Y:S01]  /*4df0*/  IMAD.MOV.U32 R3, RZ, RZ, 0x20 ;  /* 0x00000020ff037424 */ /* 0x000fe200078e00ff */
[----:B------:R-:W-:Y:S04]  /*4e00*/  SHF.L.U32 R0, R6, 0x1f, RZ ;  /* 0x0000001f06007819 */ /* 0x000fe800000006ff */
[----:B------:R1:W2:Y:S02]  /*4e10*/  SYNCS.PHASECHK.TRANS64.TRYWAIT P0, [UR12+0x58058], R0 ;  /* 0x05805800ff0075a7 */ /* 0x0002a4000800110c */
[----:B-1----:R-:W-:Y:S01]  /*4e20*/  IMAD.MOV.U32 R0, RZ, RZ, 0x28 ;  /* 0x00000028ff007424 */ /* 0x002fe200078e00ff */
[----:B--2---:R-:W-:Y:S06]  /*4e30*/  @!P0 BRA `(.L_x_74) ;  /* 0x000001d000808947 */ /* 0x004fec0003800000 */
.L_x_420:
[----:B------:R-:W-:Y:S01]  /*4e40*/  ULOP3.LUT UR13, UR67, 0x2000000, URZ, 0xfc, !UPT ;  /* 0x02000000430d7892 */ /* 0x000fe2000f8efcff */
[----:B------:R-:W-:Y:S01]  /*4e50*/  R2UR UR19, R0 ;  /* 0x00000000001372ca */ /* 0x000fe200000e0000 */
[----:B------:R-:W-:Y:S01]  /*4e60*/  IMAD.MOV.U32 R0, RZ, RZ, 0x30 ;  /* 0x00000030ff007424 */ /* 0x000fe200078e00ff */
[----:B------:R-:W-:Y:S01]  /*4e70*/  R2UR UR20, R3 ;  /* 0x00000000031472ca */ /* 0x000fe200000e0000 */
[----:B------:R-:W-:Y:S01]  /*4e80*/  ULEA UR4, UR62, UR13, 0xb ;  /* 0x0000000d3e047291 */ /* 0x000fe2000f8e58ff */
[----:B------:R-:W-:Y:S01]  /*4e90*/  IMAD.MOV.U32 R3, RZ, RZ, 0x100 ;  /* 0x00000100ff037424 */ /* 0x000fe200078e00ff */
[----:B------:R-:W-:Y:S01]  /*4ea0*/  R2UR UR21, R2 ;  /* 0x00000000021572ca */ /* 0x000fe200000e0000 */
[----:B------:R-:W-:Y:S01]  /*4eb0*/  IMAD.MOV.U32 R2, RZ, RZ, 0x38 ;  /* 0x00000038ff027424 */ /* 0x000fe200078e00ff */
[----:B------:R-:W-:Y:S01]  /*4ec0*/  UIADD3 UR10, UPT, UPT, UR4, 0x80, URZ ;  /* 0x00000080040a7890 */ /* 0x000fe2000fffe0ff */
[----:B------:R-:W-:Y:S01]  /*4ed0*/  R2UR UR16, R0 ;  /* 0x00000000001072ca */ /* 0x000fe200000e0000 */
[----:B------:R-:W-:Y:S01]  /*4ee0*/  UIADD3 UR8, UPT, UPT, UR4, 0x100, URZ ;  /* 0x0000010004087890 */ /* 0x000fe2000fffe0ff */
[----:B------:R-:W-:Y:S01]  /*4ef0*/  IMAD.MOV.U32 R0, RZ, RZ, 0x100 ;  /* 0x00000100ff007424 */ /* 0x000fe200078e00ff */
[----:B------:R-:W-:Y:S01]  /*4f00*/  UIADD3 UR6, UPT, UPT, UR4, 0x180, URZ ;  /* 0x0000018004067890 */ /* 0x000fe2000fffe0ff */
[C---:B------:R-:W-:Y:S01]  /*4f10*/  R2UR UR18, R3.reuse ;  /* 0x00000000031272ca */ /* 0x040fe200000e0000 */
[----:B------:R-:W-:Y:S01]  /*4f20*/  UMOV UR28, 0x0 ;  /* 0x00000000001c7882 */ /* 0x000fe20000000000 */
[----:B------:R-:W-:Y:S01]  /*4f30*/  R2UR UR17, R3 ;  /* 0x00000000031172ca */ /* 0x000fe200000e0000 */
[----:B------:R-:W-:Y:S01]  /*4f40*/  UMOV UR29, 0x8410490 ;  /* 0x08410490001d7882 */ /* 0x000fe20000000000 */
[----:B------:R-:W-:Y:S01]  /*4f50*/  R2UR UR14, R2 ;  /* 0x00000000020e72ca */ /* 0x000fe200000e0000 */
[----:B------:R-:W-:Y:S01]  /*4f60*/  UMOV UR5, 0x40004040 ;  /* 0x4000404000057882 */ /* 0x000fe20000000000 */
[----:B------:R-:W-:Y:S01]  /*4f70*/  R2UR UR15, R0 ;  /* 0x00000000000f72ca */ /* 0x000fe200000e0000 */
[----:B------:R2:W-:Y:S01]  /*4f80*/  UTCHMMA tmem[UR20], gdesc[UR4], tmem[UR21], tmem[UR28], idesc[UR29], UPT ;  /* 0x00ff1c04140079ea */ /* 0x0005e2000b800015 */
        /* <DEDUP_REMOVED lines=13> */
[----:B--2---:R-:W-:Y:S05]  /*5060*/  BPT.TRAP 0x1 ;  /* 0x000000040000795c */ /* 0x004fea0000300000 */
.L_x_75:
[----:B--2---:R-:W-:Y:S01]  /*5070*/  UIADD3 UR4, UPT, UPT, UR12, 0x58090, URZ ;  /* 0x000580900c047890 */ /* 0x004fe2000fffe0ff */
[----:B------:R-:W-:Y:S01]  /*5080*/  LOP3.LUT R0, R10, 0x1, RZ, 0x3c, !PT ;  /* 0x000000010a007812 */ /* 0x000fe200078e3cff */
[----:B------:R-:W-:Y:S01]  /*5090*/  UMOV UR70, 0x1 ;  /* 0x0000000100467882 */ /* 0x000fe20000000000 */
[----:B------:R-:W-:Y:S06]  /*50a0*/  UMOV UR72, UR62 ;  /* 0x0000003e00487c82 */ /* 0x000fec0008000000 */
[----:B------:R2:W-:Y:S01]  /*50b0*/  UTCBAR [UR4], URZ ;  /* 0x000000ff040073e9 */ /* 0x0005e200080000ff */
[----:B------:R-:W-:Y:S05]  /*50c0*/  BRA.U UP2, `(.L_x_76) ;  /* 0xffffffe102c47547 */ /* 0x000fea000b83ffff */
.L_x_57:
[----:B------:R-:W-:Y:S04]  /*50d0*/  BSSY.RECONVERGENT B0, `(.L_x_77) ;  /* 0x0000003000007945 */ /* 0x000fe80003800200 */
[----:B------:R-:W-:Y:S05]  /*50e0*/  @!P4 BRA `(.L_x_78) ;  /* 0x000000000004c947 */ /* 0x000fea0003800000 */
[----:B--23--:R-:W-:Y:S05]  /*50f0*/  BPT.TRAP 0x1 ;  /* 0x000000040000795c */ /* 0x00cfea0000300000 */
.L_x_78:
[----:B--23--:R-:W-:Y:S05]  /*5100*/  BSYNC.RECONVERGENT B0 ;  /* 0x0000000000007941 */ /* 0x00cfea0003800200 */
.L_x_77:
[----:B------:R-:W-:Y:S01]  /*5110*/  UIADD3 UR4, UPT, UPT, UR12, 0x58010, URZ ;  /* 0x000580100c047890 */ /* 0x000fe2000fffe0ff */
[----:B------:R-:W-:Y:S08]  /*5120*/  BSSY.RECONVERGENT B0, `(.L_x_79) ;  /* 0x0000004000007945 */ /* 0x000ff00003800200 */
[----:B------:R2:W-:Y:S01]  /*5130*/  UTCBAR [UR4], URZ ;  /* 0x000000ff040073e9 */ /* 0x0005e200080000ff */
[----:B------:R-:W-:Y:S05]  /*5140*/  @!P4 BRA `(.L_x_80) ;  /* 0x000000000004c947 */ /* 0x000fea0003800000 */
[----:B--2---:R-:W-:Y:S05]  /*5150*/  BPT.TRAP 0x1 ;  /* 0x000000040000795c */ /* 0x004fea0000300000 */
.L_x_80:
[----:B--2---:R-:W-:Y:S05]  /*5160*/  BSYNC.RECONVERGENT B0 ;  /* 0x0000000000007941 */ /* 0x004fea0003800200 */
.L_x_79:
[----:B------:R-:W-:-:S09]  /*5170*/  UIADD3 UR4, UPT, UPT, UR12, 0x58018, URZ ;  /* 0x000580180c047890 */ /* 0x000fd2000fffe0ff */
[----:B------:R2:W-:Y:S01]  /*5180*/  UTCBAR [UR4], URZ ;  /* 0x000000ff040073e9 */ /* 0x0005e200080000ff */
[----:B------:R-:W-:Y:S05]  /*5190*/  BRA.U UP5, `(.L_x_81) ;  /* 0x0000000105047547 */ /* 0x000fea000b800000 */
[----:B--2---:R-:W-:Y:S05]  /*51a0*/  BPT.TRAP 0x1 ;  /* 0x000000040000795c */ /* 0x004fea0000300000 */
.L_x_81:
[----:B------:R-:W-:-:S04]  /*51b0*/  SHF.L.U32 R3, R12, 0x1f, RZ ;  /* 0x0000001f0c037819 */ /* 0x000fc800000006ff */
[----:B------:R-:W3:Y:S02]  /*51c0*/  SYNCS.PHASECHK.TRANS64.TRYWAIT P0, [UR12+0x580a8], R3 ;  /* 0x0580a803ff0075a7 */ /* 0x000ee4000800110c */
[----:B---3--:R-:W-:Y:S05]  /*51d0*/  @!P0 BRA `(.L_x_82) ;  /* 0x000001cc00b48947 */ /* 0x008fea0003800000 */
.L_x_422:
[----:B------:R-:W-:Y:S05]  /*51e0*/  BRA.U UP3, `(.L_x_83) ;  /* 0x0000000103047547 */ /* 0x000fea000b800000 */
[----:B--2---:R-:W-:Y:S05]  /*51f0*/  BPT.TRAP 0x1 ;  /* 0x000000040000795c */ /* 0x004fea0000300000 */
.L_x_83:
[----:B-1----:R-:W-:Y:S01]  /*5200*/  SHF.L.U32 R5, R0, 0x1f, RZ ;  /* 0x0000001f00057819 */ /* 0x002fe200000006ff */
[----:B---3--:R-:W-:Y:S02]  /*5210*/  HFMA2 R2, -RZ, RZ, 0, 2.288818359375e-05 ;  /* 0x00000180ff027431 */ /* 0x008fe400000001ff */
[----:B------:R-:W-:Y:S01]  /*5220*/  IMAD.MOV.U32 R3, RZ, RZ, 0xa0 ;  /* 0x000000a0ff037424 */ /* 0x000fe200078e00ff */
[----:B------:R-:W1:Y:S01]  /*5230*/  SYNCS.PHASECHK.TRANS64.TRYWAIT P0, [UR12+0x58068], R5 ;  /* 0x05806805ff0075a7 */ /* 0x000e62000800110c */
[----:B------:R-:W-:Y:S01]  /*5240*/  IMAD.MOV.U32 R0, RZ, RZ, 0xa8 ;  /* 0x000000a8ff007424 */ /* 0x000fe200078e00ff */
[----:B-1----:R-:W-:Y:S06]  /*5250*/  @!P0 BRA `(.L_x_84) ;  /* 0x000001cc00ac8947 */ /* 0x002fec0003800000 */
.L_x_424:
[----:B------:R-:W-:Y:S01]  /*5260*/  R2UR UR18, R0 ;  /* 0x00000000001272ca */ /* 0x000fe200000e0000 */
[----:B------:R-:W-:Y:S01]  /*5270*/  IMAD.MOV.U32 R0, RZ, RZ, 0xb8 ;  /* 0x000000b8ff007424 */ /* 0x000fe200078e00ff */
[----:B------:R-:W-:Y:S01]  /*5280*/  R2UR UR19, R3 ;  /* 0x00000000031372ca */ /* 0x000fe200000e0000 */
[----:B-1----:R-:W-:Y:S01]  /*5290*/  IMAD.MOV.U32 R4, RZ, RZ, 0x180 ;  /* 0x00000180ff047424 */ /* 0x002fe200078e00ff */
[----:B------:R-:W-:Y:S01]  /*52a0*/  R2UR UR20, R2 ;  /* 0x00000000021472ca */ /* 0x000fe200000e0000 */
[----:B------:R-:W-:Y:S01]  /*52b0*/  IMAD.MOV.U32 R3, RZ, RZ, 0xb0 ;  /* 0x000000b0ff037424 */ /* 0x000fe200078e00ff */
[----:B------:R-:W-:Y:S01]  /*52c0*/  R2UR UR14, R0 ;  /* 0x00000000000e72ca */ /* 0x000fe200000e0000 */
[----:B------:R-:W-:Y:S01]  /*52d0*/  IMAD.MOV.U32 R2, RZ, RZ, 0x180 ;  /* 0x00000180ff027424 */ /* 0x000fe200078e00ff */
[----:B------:R-:W-:Y:S01]  /*52e0*/  R2UR UR17, R4 ;  /* 0x00000000041172ca */ /* 0x000fe200000e0000 */
[----:B------:R-:W-:Y:S01]  /*52f0*/  IMAD.MOV.U32 R0, RZ, RZ, 0x180 ;  /* 0x00000180ff007424 */ /* 0x000fe200078e00ff */
[----:B--2---:R-:W-:Y:S01]  /*5300*/  ULEA UR4, UR62, UR13, 0xb ;  /* 0x0000000d3e047291 */ /* 0x004fe2000f8e58ff */
[----:B------:R-:W-:Y:S01]  /*5310*/  R2UR UR15, R3 ;  /* 0x00000000030f72ca */ /* 0x000fe200000e0000 */
[----:B------:R-:W-:Y:S01]  /*5320*/  UISETP.NE.U32.AND UP0, UPT, UR70, URZ, UPT ;  /* 0x000000ff4600728c */ /* 0x000fe2000bf05070 */
        /* <DEDUP_REMOVED lines=14> */
[----:B------:R1:W-:Y:S01]  /*5410*/  UTCHMMA tmem[UR19], gdesc[UR4], tmem[UR20], tmem[UR28], idesc[UR29], UP0 ;  /* 0x00ff1c04130079ea */ /* 0x0003e20008000014 */
[----:B------:R-:W-:Y:S01]  /*5420*/  UMOV UR22, 0x0 ;  /* 0x0000000000167882 */ /* 0x000fe20000000000 */
[----:B------:R-:W-:Y:S01]  /*5430*/  UMOV UR23, 0x8410490 ;  /* 0x0841049000177882 */ /* 0x000fe20000000000 */
[----:B------:R-:W-:Y:S01]  /*5440*/  UMOV UR7, 0x40004040 ;  /* 0x4000404000077882 */ /* 0x000fe20000000000 */
[----:B------:R1:W-:Y:S01]  /*5450*/  UTCHMMA tmem[UR18], gdesc[UR10], tmem[UR17], tmem[UR26], idesc[UR27], UPT ;  /* 0x00ff1a0a120079ea */ /* 0x0003e2000b800011 */
[----:B------:R1:W-:Y:S01]  /*5460*/  UTCHMMA tmem[UR15], gdesc[UR8], tmem[UR16], tmem[UR24], idesc[UR25], UPT ;  /* 0x00ff18080f0079ea */ /* 0x0003e2000b800010 */
[----:B------:R1:W-:Y:S01]  /*5470*/  UTCHMMA tmem[UR14], gdesc[UR6], tmem[UR13], tmem[UR22], idesc[UR23], UPT ;  /* 0x00ff16060e0079ea */ /* 0x0003e2000b80000d */
[----:B------:R-:W-:Y:S05]  /*5480*/  BRA.U UP5, `(.L_x_85) ;  /* 0x0000000105047547 */ /* 0x000fea000b800000 */
[----:B-1----:R-:W-:Y:S05]  /*5490*/  BPT.TRAP 0x1 ;  /* 0x000000040000795c */ /* 0x002fea0000300000 */
.L_x_85:
[----:B-1----:R-:W-:-:S09]  /*54a0*/  UIADD3 UR4, UPT, UPT, UR12, 0x58098, URZ ;  /* 0x000580980c047890 */ /* 0x002fd2000fffe0ff */
[----:B------:R1:W-:Y:S01]  /*54b0*/  UTCBAR [UR4], URZ ;  /* 0x000000ff040073e9 */ /* 0x0003e200080000ff */
[----:B------:R-:W-:Y:S05]  /*54c0*/  BRA.U !UP1, `(.L_x_86) ;  /* 0x0000000109047547 */ /* 0x000fea000b800000 */
[----:B-1----:R-:W-:Y:S05]  /*54d0*/  BPT.TRAP 0x1 ;  /* 0x000000040000795c */ /* 0x002fea0000300000 */
.L_x_86:
[----:B-1----:R-:W-:-:S04]  /*54e0*/  ULEA UR4, UR75, UR12, 0x3 ;  /* 0x0000000c4b047291 */ /* 0x002fc8000f8e18ff */
[----:B------:R-:W-:-:S09]  /*54f0*/  UIADD3 UR4, UPT, UPT, UR4, 0x58038, URZ ;  /* 0x0005803804047890 */ /* 0x000fd2000fffe0ff */
[----:B------:R1:W-:Y:S01]  /*5500*/  UTCBAR [UR4], URZ ;  /* 0x000000ff040073e9 */ /* 0x0003e200080000ff */
[----:B------:R-:W-:Y:S05]  /*5510*/  BRA.U UP4, `(.L_x_87) ;  /* 0x0000000104047547 */ /* 0x000fea000b800000 */
[----:B-1----:R-:W-:Y:S05]  /*5520*/  BPT.TRAP 0x1 ;  /* 0x000000040000795c */ /* 0x002fea0000300000 */
.L_x_87:
[----:B-1----:R-:W-:-:S09]  /*5530*/  UIADD3 UR4, UPT, UPT, UR12, 0x58050, URZ ;  /* 0x000580500c047890 */ /* 0x002fd2000fffe0ff */
[----:B------:R1:W-:Y:S01]  /*5540*/  UTCBAR [UR4], URZ ;  /* 0x000000ff040073e9 */ /* 0x0003e200080000ff */
[----:B------:R-:W-:Y:S05]  /*5550*/  BRA.U UP3, `(.L_x_88) ;  /* 0x0000000103047547 */ /* 0x000fea000b800000 */
[----:B-1----:R-:W-:Y:S05]  /*5560*/  BPT.TRAP 0x1 ;  /* 0x000000040000795c */ /* 0x002fea0000300000 */
.L_x_88:
[----:B-1----:R-:W-:Y:S01]  /*5570*/  UIADD3 UR4, UPT, UPT, UR12, 0x58060, URZ ;  /* 0x000580600c047890 */ /* 0x002fe2000fffe0ff */
[----:B------:R-:W-:Y:S01]  /*5580*/  LOP3.LUT R12, R12, 0x1, RZ, 0x3c, !PT ;  /* 0x000000010c0c7812 */ /* 0x000fe200078e3cff */
[----:B------:R-:W-:Y:S01]  /*5590*/  UIADD3 UR76, UPT, UPT, UR77, 0x2, URZ ;  /* 0x000000024d4c7890 */ /* 0x000fe2000fffe0ff */
[----:B------:R-:W-:-:S06]  /*55a0*/  LOP3.LUT R7, R7, 0x1, RZ, 0x3c, !PT ;  /* 0x0000000107077812 */ /* 0x000fcc00078e3cff */
[----:B------:R2:W-:Y:S01]  /*55b0*/  UTCBAR [UR4], URZ ;  /* 0x000000ff040073e9 */ /* 0x0005e200080000ff */
[----:B------:R-:W-:-:S04]  /*55c0*/  NOP ;  /* 0x0000000000007918 */ /* 0x000fc80000000000 */
.L_x_29:
[----:B--2---:R-:W2:Y:S01]  /*55d0*/  LDCU UR4, c[0x0][0x370] ;  /* 0x00006e00ff0477ac */ /* 0x004ea20008000800 */
[----:B------:R-:W-:Y:S01]  /*55e0*/  R2UR UR6, R15 ;  /* 0x000000000f0672ca */ /* 0x000fe200000e0000 */
[----:B------:R-:W3:-:S12]  /*55f0*/  LDCU UR5, c[0x0][0x900] ;  /* 0x00012000ff0577ac */ /* 0x000ed80008000800 */
[----:B--2---:R-:W-:-:S04]  /*5600*/  UIADD3 UR6, UPT, UPT, UR4, UR6, URZ ;  /* 0x0000000604067290 */ /* 0x004fc8000fffe0ff */
[----:B---3--:R-:W-:Y:S02]  /*5610*/  UISETP.GE.AND UP0, UPT, UR6, UR5, UPT ;  /* 0x000000050600728c */ /* 0x008fe4000bf06270 */
[----:B------:R-:W-:-:S07]  /*5620*/  MOV R15, UR6 ;  /* 0x00000006000f7c02 */ /* 0x000fce0008000f00 */
[----:B------:R-:W-:Y:S05]  /*5630*/  BRA.U !UP0, `(.L_x_89) ;  /* 0xffffffc108947547 */ /* 0x000fea000b83ffff */
[----:B------:R-:W-:Y:S05]  /*5640*/  EXIT ;  /* 0x000000000000794d */ /* 0x000fea0003800000 */
.L_x_28:
[----:B------:R-:W-:-:S08]  /*5650*/  NOP ;  /* 0x0000000000007918 */ /* 0x000fd00000000000 */
[----:B------:R-:W1:-:S00]  /*5660*/  USETMAXREG.DEALLOC.CTAPOOL 0x60 ;  /* 0x00000060000079c8 */ /* 0x000e4000080e0500 */
[----:B-1----:R-:W1:Y:S01]  /*5670*/  LDC R0, c[0x0][0x900] ;  /* 0x00024000ff007b82 */ /* 0x002e620000000800 */
[----:B------:R-:W-:Y:S02]  /*5680*/  MOV R57, UR8 ;  /* 0x0000000800397c02 */ /* 0x000fe40008000f00 */
[----:B-1----:R-:W-:-:S13]  /*5690*/  ISETP.LE.AND P0, PT, R0, UR8, PT ;  /* 0x0000000800007c0c */ /* 0x002fda000bf03270 */
[----:B------:R-:W-:Y:S05]  /*56a0*/  @P0 EXIT ;  /* 0x000000000000094d */ /* 0x000fea0003800000 */
[----:B------:R-:W1:Y:S01]  /*56b0*/  S2UR UR5, SR_CTAID.Z ;  /* 0x00000000000579c3 */ /* 0x000e620000002700 */
[----:B------:R-:W-:Y:S01]  /*56c0*/  LOP3.LUT P0, RZ, R3, 0x7f, RZ, 0xc0, !PT ;  /* 0x0000007f03ff7812 */ /* 0x000fe2000780c0ff */
[----:B------:R-:W-:Y:S01]  /*56d0*/  HFMA2 R16, -RZ, RZ, 0, 0 ;  /* 0x00000000ff107431 */ /* 0x000fe200000001ff */
[----:B------:R-:W-:Y:S01]  /*56e0*/  BSSY B8, `(.L_x_90) ;  /* 0x00013c8000087945 */ /* 0x000fe20003800000 */
[----:B------:R-:W-:Y:S01]  /*56f0*/  IMAD.MOV.U32 R56, RZ, RZ, 0x1 ;  /* 0x00000001ff387424 */ /* 0x000fe200078e00ff */
[----:B------:R-:W-:Y:S01]  /*5700*/  MOV R23, RZ ;  /* 0x000000ff00177202 */ /* 0x000fe20000000f00 */
[----:B------:R-:W2:Y:S02]  /*5710*/  LDCU.64 UR40, c[0x0][0x358] ;  /* 0x00006b00ff2877ac */ /* 0x000ea40008000a00 */
[----:B------:R-:W1:Y:S01]  /*5720*/  LDC R2, c[0x0][0x370] ;  /* 0x0000dc00ff027b82 */ /* 0x000e620000000800 */
[----:B------:R-:W3:Y:S01]  /*5730*/  LDCU UR4, c[0x0][0x374] ;  /* 0x00006e80ff0477ac */ /* 0x000ee20008000800 */
[----:B------:R-:W-:Y:S01]  /*5740*/  UMOV UR36, URZ ;  /* 0x000000ff00247c82 */ /* 0x000fe20008000000 */
[----:B------:R-:W-:-:S05]  /*5750*/  UMOV UR38, URZ ;  /* 0x000000ff00267c82 */ /* 0x000fca0008000000 */
[----:B------:R-:W4:Y:S01]  /*5760*/  S2UR UR6, SR_CTAID.Y ;  /* 0x00000000000679c3 */ /* 0x000f220000002600 */
[----:B-1----:R-:W-:-:S04]  /*5770*/  IMAD R0, R2, UR5, RZ ;  /* 0x0000000502007c24 */ /* 0x002fc8000f8e02ff */
[----:B------:R-:W-:Y:S02]  /*5780*/  IMAD.MOV R0, RZ, RZ, -R0 ;  /* 0x000000ffff007224 */ /* 0x000fe400078e0a00 */
[----:B----4-:R-:W-:Y:S02]  /*5790*/  IMAD R2, R2, UR6, R57 ;  /* 0x0000000602027c24 */ /* 0x010fe4000f8e0239 */
[----:B---3--:R-:W-:-:S05]  /*57a0*/  IMAD R0, R0, UR4, RZ ;  /* 0x0000000400007c24 */ /* 0x008fca000f8e02ff */
[----:B------:R-:W-:-:S04]  /*57b0*/  ISETP.NE.OR P0, PT, R2, R0, P0 ;  /* 0x000000000200720c */ /* 0x000fc80000705670 */
[----:B--2---:R-:W-:-:S09]  /*57c0*/  P2R R58, PR, RZ, 0x1 ;  /* 0x00000001ff3a7803 */ /* 0x004fd20000000000 */
.L_x_292:
[----:B------:R-:W-:Y:S05]  /*57d0*/  YIELD ;  /* 0x0000000000007946 */ /* 0x000fea0003800000 */
[----:B------:R-:W1:Y:S01]  /*57e0*/  LDC R6, c[0x0][0x904] ;  /* 0x00024100ff067b82 */ /* 0x000e620000000800 */
[----:B--2---:R-:W2:Y:S01]  /*57f0*/  LDCU.64 UR4, c[0x0][0x908] ;  /* 0x00012100ff0477ac */ /* 0x004ea20008000a00 */
[----:B------:R-:W-:Y:S01]  /*5800*/  BSSY B7, `(.L_x_91) ;  /* 0x00013b0000077945 */ /* 0x000fe20003800000 */
[----:B---3--:R-:W3:Y:S05]  /*5810*/  LDCU.64 UR6, c[0x0][0x920] ;  /* 0x00012400ff0677ac */ /* 0x008eea0008000a00 */
[----:B----4-:R-:W4:Y:S08]  /*5820*/  LDC.64 R4, c[0x0][0x918] ;  /* 0x00024600ff047b82 */ /* 0x010f300000000a00 */
[----:B------:R-:W5:Y:S01]  /*5830*/  LDC.64 R2, c[0x0][0x910] ;  /* 0x00024400ff027b82 */ /* 0x000f620000000a00 */
[----:B--2---:R-:W-:Y:S01]  /*5840*/  IMAD.HI.U32 R22, R57, UR4, RZ ;  /* 0x0000000439167c27 */ /* 0x004fe2000f8e00ff */
[----:B------:R-:W2:Y:S04]  /*5850*/  LDCU UR4, c[0x0][0x380] ;  /* 0x00007000ff0477ac */ /* 0x000ea80008000800 */
[----:B------:R-:W-:-:S02]  /*5860*/  SHF.R.U32.HI R22, RZ, UR5, R22 ;  /* 0x00000005ff167c19 */ /* 0x000fc40008011616 */
[----:B-1----:R-:W-:-:S04]  /*5870*/  ISETP.NE.AND P0, PT, R6, 0x1, PT ;  /* 0x000000010600780c */ /* 0x002fc80003f05270 */
[----:B------:R-:W-:Y:S02]  /*5880*/  SEL R22, R57, R22, !P0 ;  /* 0x0000001639167207 */ /* 0x000fe40004000000 */
[----:B----4-:R-:W-:-:S03]  /*5890*/  ISETP.NE.AND P0, PT, R5, 0x1, PT ;  /* 0x000000010500780c */ /* 0x010fc60003f05270 */
[----:B---3--:R-:W-:-:S04]  /*58a0*/  IMAD.HI.U32 R0, R22, UR6, RZ ;  /* 0x0000000616007c27 */ /* 0x008fc8000f8e00ff */
[----:B------:R-:W-:Y:S01]  /*58b0*/  IMAD.MOV R7, RZ, RZ, -R22 ;  /* 0x000000ffff077224 */ /* 0x000fe200078e0a16 */
[----:B------:R-:W-:-:S03]  /*58c0*/  SHF.R.U32.HI R0, RZ, UR7, R0 ;  /* 0x00000007ff007c19 */ /* 0x000fc60008011600 */
[----:B------:R-:W-:Y:S01]  /*58d0*/  IMAD R7, R6, R7, R57 ;  /* 0x0000000706077224 */ /* 0x000fe200078e0239 */
[----:B------:R-:W-:Y:S02]  /*58e0*/  SEL R0, R22, R0, !P0 ;  /* 0x0000000016007207 */ /* 0x000fe40004000000 */
[----:B-----5:R-:W-:Y:S01]  /*58f0*/  ISETP.NE.AND P0, PT, R2, 0x1, PT ;  /* 0x000000010200780c */ /* 0x020fe20003f05270 */
[----:B------:R-:W-:Y:S02]  /*5900*/  IMAD.SHL.U32 R7, R7, 0x100, RZ ;  /* 0x0000010007077824 */ /* 0x000fe400078e00ff */
[----:B------:R-:W-:-:S05]  /*5910*/  IMAD.HI.U32 R3, R0, R3, RZ ;  /* 0x0000000300037227 */ /* 0x000fca00078e00ff */
[----:B------:R-:W-:Y:S01]  /*5920*/  SHF.R.U32.HI R3, RZ, R4, R3 ;  /* 0x00000004ff037219 */ /* 0x000fe20000011603 */
[----:B------:R-:W-:-:S03]  /*5930*/  IMAD.MOV R4, RZ, RZ, -R0 ;  /* 0x000000ffff047224 */ /* 0x000fc600078e0a00 */
[----:B------:R-:W-:Y:S01]  /*5940*/  SEL R3, R0, R3, !P0 ;  /* 0x0000000300037207 */ /* 0x000fe20004000000 */
[----:B------:R-:W-:Y:S01]  /*5950*/  IMAD R22, R5, R4, R22 ;  /* 0x0000000405167224 */ /* 0x000fe200078e0216 */
[----:B--2---:R-:W-:-:S03]  /*5960*/  ISETP.GE.AND P0, PT, R7, UR4, PT ;  /* 0x0000000407007c0c */ /* 0x004fc6000bf06270 */
[----:B------:R-:W-:-:S04]  /*5970*/  IMAD.MOV R3, RZ, RZ, -R3 ;  /* 0x000000ffff037224 */ /* 0x000fc800078e0a03 */
[----:B------:R-:W-:-:S06]  /*5980*/  IMAD R2, R2, R3, R0 ;  /* 0x0000000302027224 */ /* 0x000fcc00078e0200 */
[----:B------:R-:W-:Y:S05]  /*5990*/  @P0 BRA `(.L_x_92) ;  /* 0x0000013800580947 */ /* 0x000fea0003800000 */
[----:B------:R-:W1:Y:S02]  /*59a0*/  LDC R4, c[0x0][0x384] ;  /* 0x0000e100ff047b82 */ /* 0x000e640000000800 */
[----:B-1----:R-:W-:-:S13]  /*59b0*/  ISETP.NE.AND P0, PT, R4, RZ, PT ;  /* 0x000000ff0400720c */ /* 0x002fda0003f05270 */
[----:B------:R-:W-:Y:S05]  /*59c0*/  @P0 BRA `(.L_x_93) ;  /* 0x0000008000440947 */ /* 0x000fea0003800000 */
[----:B------:R-:W-:-:S09]  /*59d0*/  UISETP.NE.AND UP0, UPT, UR37, URZ, UPT ;  /* 0x000000ff2500728c */ /* 0x000fd2000bf05270 */
[----:B------:R-:W-:Y:S05]  /*59e0*/  BRA.U UP0, `(.L_x_94) ;  /* 0x0000000100047547 */ /* 0x000fea000b800000 */
[----:B------:R-:W-:Y:S05]  /*59f0*/  BPT.TRAP 0x1 ;  /* 0x000000040000795c */ /* 0x000fea0000300000 */
.L_x_94:
[----:B------:R-:W1:Y:S01]  /*5a00*/  S2R R17, SR_CgaCtaId ;  /* 0x0000000000117919 */ /* 0x000e620000008800 */
[----:B------:R-:W-:Y:S01]  /*5a10*/  MOV R3, 0x400 ;  /* 0x0000040000037802 */ /* 0x000fe20000000f00 */
[----:B------:R-:W-:Y:S01]  /*5a20*/  BSSY B0, `(.L_x_95) ;  /* 0x0000005000007945 */ /* 0x000fe20003800000 */
[----:B------:R-:W-:Y:S02]  /*5a30*/  SHF.L.U32 R0, R56, 0x1f, RZ ;  /* 0x0000001f38007819 */ /* 0x000fe400000006ff */
[----:B-1----:R-:W-:-:S04]  /*5a40*/  LEA R17, R17, R3, 0x18 ;  /* 0x0000000311117211 */ /* 0x002fc800078ec0ff */
[----:B------:R-:W1:Y:S02]  /*5a50*/  SYNCS.PHASECHK.TRANS64.TRYWAIT P0, [R17+URZ+0x580c0], R0 ;  /* 0x0580c000110075a7 */ /* 0x000e6400080011ff */
[----:B-1----:R-:W-:Y:S05]  /*5a60*/  @!P0 BRA `(.L_x_96) ;  /* 0x000001c400c08947 */ /* 0x002fea0003800000 */
.L_x_425:
[----:B------:R-:W-:Y:S05]  /*5a70*/  BSYNC B0 ;  /* 0x0000000000007941 */ /* 0x000fea0003800000 */
.L_x_95:
[----:B------:R-:W-:Y:S01]  /*5a80*/  ISETP.NE.AND P0, PT, R58, RZ, PT ;  /* 0x000000ff3a00720c */ /* 0x000fe20003f05270 */
[----:B------:R-:W-:-:S12]  /*5a90*/  BSSY.RECONVERGENT B6, `(.L_x_97) ;  /* 0x0000233000067945 */ /* 0x000fd80003800200 */
[----:B------:R-:W-:Y:S05]  /*5aa0*/  @P0 BRA `(.L_x_98) ;  /* 0x0000002000c40947 */ /* 0x000fea0003800000 */
[----:B------:R-:W2:Y:S01]  /*5ab0*/  LDC.64 R4, c[0x4][0xa0] ;  /* 0x01002800ff047b82 */ /* 0x000ea20000000a00 */
[----:B------:R-:W-:Y:S01]  /*5ac0*/  MOV R18, 0x0 ;  /* 0x0000000000127802 */ /* 0x000fe20000000f00 */
[----:B------:R-:W3:Y:S01]  /*5ad0*/  LDCU.64 UR4, c[0x4][0xd0] ;  /* 0x01001a00ff0477ac */ /* 0x000ee20008000a00 */
[----:B------:R-:W-:Y:S02]  /*5ae0*/  MOV R6, UR42 ;  /* 0x0000002a00067c02 */ /* 0x000fe40008000f00 */
[----:B------:R-:W-:-:S03]  /*5af0*/  MOV R7, UR39 ;  /* 0x0000002700077c02 */ /* 0x000fc60008000f00 */
[----:B------:R4:W1:Y:S01]  /*5b00*/  LDC.64 R8, c[0x4][R18] ;  /* 0x0100000012087b82 */ /* 0x0008620000000a00 */
[----:B--2---:R3:W-:Y:S02]  /*5b10*/  STL.64 [R1], R4 ;  /* 0x0000000401007387 */ /* 0x0047e40000100a00 */
[----:B---3--:R-:W-:Y:S02]  /*5b20*/  IMAD.U32 R4, RZ, RZ, UR4 ;  /* 0x00000004ff047e24 */ /* 0x008fe4000f8e00ff */
[----:B-1--4-:R-:W-:-:S03]  /*5b30*/  IMAD.U32 R5, RZ, RZ, UR5 ;  /* 0x00000005ff057e24 */ /* 0x012fc6000f8e00ff */
[----:B------:R-:W-:-:S07]  /*5b40*/  LEPC R20, `(.L_x_99) ;  /* 0x000000001014794e */ /* 0x000fce0000000000 */
[----:B------:R-:W-:Y:S05]  /*5b50*/  CALL.ABS.NOINC R8 ;  /* 0x0000000008007343 */ /* 0x000fea0003c00000 */
.L_x_99:
[----:B------:R1:W2:Y:S01]  /*5b60*/  LDC.64 R8, c[0x4][R18] ;  /* 0x0100000012087b82 */ /* 0x0002a20000000a00 */
[----:B------:R-:W3:Y:S01]  /*5b70*/  LDCU.64 UR4, c[0x4][0xe8] ;  /* 0x01001d00ff0477ac */ /* 0x000ee20008000a00 */
[----:B------:R-:W-:Y:S01]  /*5b80*/  IMAD.MOV.U32 R4, RZ, RZ, 0x3 ;  /* 0x00000003ff047424 */ /* 0x000fe200078e00ff */
[----:B------:R-:W-:Y:S01]  /*5b90*/  MOV R6, UR42 ;  /* 0x0000002a00067c02 */ /* 0x000fe20008000f00 */
[----:B------:R-:W-:Y:S01]  /*5ba0*/  IMAD.MOV.U32 R5, RZ, RZ, 0x4 ;  /* 0x00000004ff057424 */ /* 0x000fe200078e00ff */
[----:B------:R-:W-:Y:S02]  /*5bb0*/  MOV R7, UR39 ;  /* 0x0000002700077c02 */ /* 0x000fe40008000f00 */
[----:B------:R-:W-:Y:S04]  /*5bc0*/  STL [R1+0x8], R4 ;  /* 0x0000080401007387 */ /* 0x000fe80000100800 */
[----:B------:R3:W-:Y:S02]  /*5bd0*/  STL.64 [R1], R4 ;  /* 0x0000000401007387 */ /* 0x0007e40000100a00 */
[----:B---3--:R-:W-:Y:S01]  /*5be0*/  MOV R4, UR4 ;  /* 0x0000000400047c02 */ /* 0x008fe20008000f00 */
[----:B-1----:R-:W-:-:S02]  /*5bf0*/  IMAD.U32 R5, RZ, RZ, UR5 ;  /* 0x00000005ff057e24 */ /* 0x002fc4000f8e00ff */
[----:B------:R-:W-:-:S07]  /*5c00*/  LEPC R20, `(.L_x_100) ;  /* 0x000000001014794e */ /* 0x000fce0000000000 */
[----:B--2---:R-:W-:Y:S05]  /*5c10*/  CALL.ABS.NOINC R8 ;  /* 0x0000000008007343 */ /* 0x004fea0003c00000 */
.L_x_100:
[----:B------:R1:W2:Y:S01]  /*5c20*/  LDC.64 R8, c[0x4][R18] ;  /* 0x0100000012087b82 */ /* 0x0002a20000000a00 */
[----:B------:R-:W3:Y:S01]  /*5c30*/  LDCU.64 UR4, c[0x4][0xe0] ;  /* 0x01001c00ff0477ac */ /* 0x000ee20008000a00 */
[----:B------:R-:W-:Y:S01]  /*5c40*/  CS2R R6, SRZ ;  /* 0x0000000000067805 */ /* 0x000fe2000001ff00 */
[----:B---3--:R-:W-:Y:S01]  /*5c50*/  IMAD.U32 R4, RZ, RZ, UR4 ;  /* 0x00000004ff047e24 */ /* 0x008fe2000f8e00ff */
[----:B------:R-:W-:-:S04]  /*5c60*/  MOV R5, UR5 ;  /* 0x0000000500057c02 */ /* 0x000fc80008000f00 */
[----:B------:R-:W-:-:S07]  /*5c70*/  LEPC R20, `(.L_x_101) ;  /* 0x000000001014794e */ /* 0x000fce0000000000 */
[----:B-12---:R-:W-:Y:S05]  /*5c80*/  CALL.ABS.NOINC R8 ;  /* 0x0000000008007343 */ /* 0x006fea0003c00000 */
.L_x_101:
[----:B------:R1:W2:Y:S01]  /*5c90*/  LDC.64 R8, c[0x4][R18] ;  /* 0x0100000012087b82 */ /* 0x0002a20000000a00 */
[----:B------:R-:W3:Y:S01]  /*5ca0*/  LDCU.64 UR4, c[0x4][0xf0] ;  /* 0x01001e00ff0477ac */ /* 0x000ee20008000a00 */
[----:B------:R-:W-:Y:S01]  /*5cb0*/  CS2R R6, SRZ ;  /* 0x0000000000067805 */ /* 0x000fe2000001ff00 */
[----:B---3--:R-:W-:Y:S01]  /*5cc0*/  IMAD.U32 R4, RZ, RZ, UR4 ;  /* 0x00000004ff047e24 */ /* 0x008fe2000f8e00ff */
[----:B------:R-:W-:-:S04]  /*5cd0*/  MOV R5, UR5 ;  /* 0x0000000500057c02 */ /* 0x000fc80008000f00 */
[----:B------:R-:W-:-:S07]  /*5ce0*/  LEPC R20, `(.L_x_102) ;  /* 0x000000001014794e */ /* 0x000fce0000000000 */
[----:B-12---:R-:W-:Y:S05]  /*5cf0*/  CALL.ABS.NOINC R8 ;  /* 0x0000000008007343 */ /* 0x006fea0003c00000 */
.L_x_102:
[----:B------:R1:W2:Y:S01]  /*5d00*/  LDC.64 R8, c[0x4][R18] ;  /* 0x0100000012087b82 */ /* 0x0002a20000000a00 */
[----:B------:R-:W3:Y:S01]  /*5d10*/  LDCU.64 UR4, c[0x4][0xf8] ;  /* 0x01001f00ff0477ac */ /* 0x000ee20008000a00 */
[----:B------:R-:W-:Y:S01]  /*5d20*/  CS2R R6, SRZ ;  /* 0x0000000000067805 */ /* 0x000fe2000001ff00 */
[----:B---3--:R-:W-:Y:S01]  /*5d30*/  IMAD.U32 R4, RZ, RZ, UR4 ;  /* 0x00000004ff047e24 */ /* 0x008fe2000f8e00ff */
[----:B------:R-:W-:-:S04]  /*5d40*/  MOV R5, UR5 ;  /* 0x0000000500057c02 */ /* 0x000fc80008000f00 */
[----:B------:R-:W-:-:S07]  /*5d50*/  LEPC R20, `(.L_x_103) ;  /* 0x000000001014794e */ /* 0x000fce0000000000 */
[----:B-12---:R-:W-:Y:S05]  /*5d60*/  CALL.ABS.NOINC R8 ;  /* 0x0000000008007343 */ /* 0x006fea0003c00000 */
.L_x_103:
[----:B------:R-:W-:Y:S01]  /*5d70*/  HFMA2 R0, -RZ, RZ, 0, 9.5367431640625e-07 ;  /* 0x00000010ff007431 */ /* 0x000fe200000001ff */
[----:B------:R1:W2:Y:S01]  /*5d80*/  LDC.64 R8, c[0x4][R18] ;  /* 0x0100000012087b82 */ /* 0x0002a20000000a00 */
[----:B------:R-:W3:Y:S01]  /*5d90*/  LDCU.64 UR4, c[0x4][0xc8] ;  /* 0x01001900ff0477ac */ /* 0x000ee20008000a00 */
[----:B------:R-:W-:Y:S01]  /*5da0*/  MOV R6, UR42 ;  /* 0x0000002a00067c02 */ /* 0x000fe20008000f00 */
[----:B------:R-:W-:Y:S01]  /*5db0*/  IMAD.U32 R7, RZ, RZ, UR39 ;  /* 0x00000027ff077e24 */ /* 0x000fe2000f8e00ff */
[----:B------:R1:W-:Y:S01]  /*5dc0*/  STL [R1], R0 ;  /* 0x0000000001007387 */ /* 0x0003e20000100800 */
[----:B---3--:R-:W-:Y:S01]  /*5dd0*/  MOV R4, UR4 ;  /* 0x0000000400047c02 */ /* 0x008fe20008000f00 */
[----:B------:R-:W-:-:S04]  /*5de0*/  IMAD.U32 R5, RZ, RZ, UR5 ;  /* 0x00000005ff057e24 */ /* 0x000fc8000f8e00ff */
[----:B------:R-:W-:-:S07]  /*5df0*/  LEPC R20, `(.L_x_104) ;  /* 0x000000001014794e */ /* 0x000fce0000000000 */
[----:B-12---:R-:W-:Y:S05]  /*5e00*/  CALL.ABS.NOINC R8 ;  /* 0x0000000008007343 */ /* 0x006fea0003c00000 */
.L_x_104:
[----:B------:R-:W1:Y:S01]  /*5e10*/  S2R R0, SR_SWINHI ;  /* 0x0000000000007919 */ /* 0x000e620000002f00 */
[----:B------:R2:W3:Y:S01]  /*5e20*/  LDC.64 R8, c[0x4][R18] ;  /* 0x0100000012087b82 */ /* 0x0004e20000000a00 */
[----:B------:R-:W4:Y:S01]  /*5e30*/  LDCU.64 UR4, c[0x4][0x100] ;  /* 0x01002000ff0477ac */ /* 0x000f220008000a00 */
[----:B------:R-:W-:Y:S01]  /*5e40*/  MOV R6, UR42 ;  /* 0x0000002a00067c02 */ /* 0x000fe20008000f00 */
[----:B------:R-:W-:Y:S01]  /*5e50*/  IMAD.U32 R7, RZ, RZ, UR39 ;  /* 0x00000027ff077e24 */ /* 0x000fe2000f8e00ff */
[----:B------:R-:W-:Y:S02]  /*5e60*/  MOV R4, R17 ;  /* 0x0000001100047202 */ /* 0x000fe40000000f00 */
[----:B-1----:R-:W-:Y:S02]  /*5e70*/  MOV R5, R0 ;  /* 0x0000000000057202 */ /* 0x002fe40000000f00 */
[----:B------:R-:W-:-:S05]  /*5e80*/  IADD3 R4, P0, PT, R4, 0x38000, RZ ;  /* 0x0003800004047810 */ /* 0x000fca0007f1e0ff */
[----:B------:R-:W-:-:S05]  /*5e90*/  IMAD.X R5, RZ, RZ, R5, P0 ;  /* 0x000000ffff057224 */ /* 0x000fca00000e0605 */
[----:B------:R4:W-:Y:S02]  /*5ea0*/  STL.64 [R1], R4 ;  /* 0x0000000401007387 */ /* 0x0009e40000100a00 */
[----:B----4-:R-:W-:Y:S01]  /*5eb0*/  MOV R4, UR4 ;  /* 0x0000000400047c02 */ /* 0x010fe20008000f00 */
[----:B--23--:R-:W-:Y:S02]  /*5ec0*/  IMAD.U32 R5, RZ, RZ, UR5 ;  /* 0x00000005ff057e24 */ /* 0x00cfe4000f8e00ff */
[----:B------:R-:W-:-:S07]  /*5ed0*/  LEPC R20, `(.L_x_105) ;  /* 0x000000001014794e */ /* 0x000fce0000000000 */
[----:B------:R-:W-:Y:S05]  /*5ee0*/  CALL.ABS.NOINC R8 ;  /* 0x0000000008007343 */ /* 0x000fea0003c00000 */
.L_x_105:
[----:B------:R-:W1:Y:S01]  /*5ef0*/  LDC.64 R4, c[0x4][0xd8] ;  /* 0x01003600ff047b82 */ /* 0x000e620000000a00 */
[----:B------:R-:W2:Y:S01]  /*5f00*/  LDCU.64 UR4, c[0x4][0xd0] ;  /* 0x01001a00ff0477ac */ /* 0x000ea20008000a00 */
[----:B------:R-:W-:Y:S02]  /*5f10*/  MOV R6, UR42 ;  /* 0x0000002a00067c02 */ /* 0x000fe40008000f00 */
[----:B------:R-:W-:-:S04]  /*5f20*/  MOV R7, UR39 ;  /* 0x0000002700077c02 */ /* 0x000fc80008000f00 */
[----:B------:R3:W4:Y:S01]  /*5f30*/  LDC.64 R8, c[0x4][R18] ;  /* 0x0100000012087b82 */ /* 0x0007220000000a00 */
[----:B-1----:R2:W-:Y:S02]  /*5f40*/  STL.64 [R1], R4 ;  /* 0x0000000401007387 */ /* 0x0025e40000100a00 */
[----:B--2---:R-:W-:Y:S02]  /*5f50*/  IMAD.U32 R4, RZ, RZ, UR4 ;  /* 0x00000004ff047e24 */ /* 0x004fe4000f8e00ff */
[----:B---34-:R-:W-:-:S03]  /*5f60*/  IMAD.U32 R5, RZ, RZ, UR5 ;  /* 0x00000005ff057e24 */ /* 0x018fc6000f8e00ff */
[----:B------:R-:W-:-:S07]  /*5f70*/  LEPC R20, `(.L_x_106) ;  /* 0x000000001014794e */ /* 0x000fce0000000000 */
[----:B------:R-:W-:Y:S05]  /*5f80*/  CALL.ABS.NOINC R8 ;  /* 0x0000000008007343 */ /* 0x000fea0003c00000 */
.L_x_106:
[----:B------:R-:W-:Y:S01]  /*5f90*/  HFMA2 R0, -RZ, RZ, 0, 2.384185791015625e-06 ;  /* 0x00000028ff007431 */ /* 0x000fe200000001ff */
        /* <DEDUP_REMOVED lines=9> */
.L_x_107:
        /* <DEDUP_REMOVED lines=10> */
.L_x_108:
[----:B------:R1:W2:Y:S01]  /*60d0*/  LDC.64 R8, c[0x4][R18] ;  /* 0x0100000012087b82 */ /* 0x0002a20000000a00 */
[----:B------:R-:W3:Y:S01]  /*60e0*/  LDCU.64 UR4, c[0x4][0xe0] ;  /* 0x01001c00ff0477ac */ /* 0x000ee20008000a00 */
[----:B------:R-:W-:Y:S01]  /*60f0*/  CS2R R6, SRZ ;  /* 0x0000000000067805 */ /* 0x000fe2000001ff00 */
[----:B---3--:R-:W-:Y:S01]  /*6100*/  IMAD.U32 R4, RZ, RZ, UR4 ;  /* 0x00000004ff047e24 */ /* 0x008fe2000f8e00ff */
[----:B------:R-:W-:-:S04]  /*6110*/  MOV R5, UR5 ;  /* 0x0000000500057c02 */ /* 0x000fc80008000f00 */
[----:B------:R-:W-:-:S07]  /*6120*/  LEPC R20, `(.L_x_109) ;  /* 0x000000001014794e */ /* 0x000fce0000000000 */
[----:B-12---:R-:W-:Y:S05]  /*6130*/  CALL.ABS.NOINC R8 ;  /* 0x0000000008007343 */ /* 0x006fea0003c00000 */
.L_x_109:
[----:B------:R-:W-:Y:S01]  /*6140*/  HFMA2 R0, -RZ, RZ, 0, 4.76837158203125e-07 ;  /* 0x00000008ff007431 */ /* 0x000fe200000001ff */
        /* <DEDUP_REMOVED lines=9> */
.L_x_110:
[----:B------:R-:W-:Y:S01]  /*61e0*/  HFMA2 R0, -RZ, RZ, 0, 2.6226043701171875e-06 ;  /* 0x0000002cff007431 */ /* 0x000fe200000001ff */
        /* <DEDUP_REMOVED lines=9> */
.L_x_111:
[----:B------:R1:W2:Y:S01]  /*6280*/  LDC.64 R8, c[0x4][R18] ;  /* 0x0100000012087b82 */ /* 0x0002a20000000a00 */
[----:B------:R-:W3:Y:S01]  /*6290*/  LDCU.64 UR4, c[0x4][0xe0] ;  /* 0x01001c00ff0477ac */ /* 0x000ee20008000a00 */
[----:B------:R-:W-:Y:S01]  /*62a0*/  CS2R R6, SRZ ;  /* 0x0000000000067805 */ /* 0x000fe2000001ff00 */
[----:B---3--:R-:W-:Y:S01]  /*62b0*/  IMAD.U32 R4, RZ, RZ, UR4 ;  /* 0x00000004ff047e24 */ /* 0x008fe2000f8e00ff */
[----:B------:R-:W-:-:S04]  /*62c0*/  MOV R5, UR5 ;  /* 0x0000000500057c02 */ /* 0x000fc80008000f00 */
[----:B------:R-:W-:-:S07]  /*62d0*/  LEPC R20, `(.L_x_112) ;  /* 0x000000001014794e */ /* 0x000fce0000000000 */
[----:B-12---:R-:W-:Y:S05]  /*62e0*/  CALL.ABS.NOINC R8 ;  /* 0x0000000008007343 */ /* 0x006fea0003c00000 */
.L_x_112:
        /* <DEDUP_REMOVED lines=10> */
.L_x_113:
[----:B------:R-:W-:Y:S01]  /*6390*/  HFMA2 R0, -RZ, RZ, 0, 2.443790435791015625e-06 ;  /* 0x00000029ff007431 */ /* 0x000fe200000001ff */
        /* <DEDUP_REMOVED lines=9> */
.L_x_114:
        /* <DEDUP_REMOVED lines=10> */
.L_x_115:
        /* <DEDUP_REMOVED lines=10> */
.L_x_116:
[----:B------:R1:W2:Y:S01]  /*6570*/  LDC.64 R8, c[0x4][R18] ;  /* 0x0100000012087b82 */ /* 0x0002a20000000a00 */
[----:B------:R-:W3:Y:S01]  /*6580*/  LDCU.64 UR4, c[0x4][0xe0] ;  /* 0x01001c00ff0477ac */ /* 0x000ee20008000a00 */
[----:B------:R-:W-:Y:S01]  /*6590*/  CS2R R6, SRZ ;  /* 0x0000000000067805 */ /* 0x000fe2000001ff00 */
[----:B---3--:R-:W-:Y:S01]  /*65a0*/  IMAD.U32 R4, RZ, RZ, UR4 ;  /* 0x00000004ff047e24 */ /* 0x008fe2000f8e00ff */
[----:B------:R-:W-:-:S04]  /*65b0*/  MOV R5, UR5 ;  /* 0x0000000500057c02 */ /* 0x000fc80008000f00 */
[----:B------:R-:W-:-:S07]  /*65c0*/  LEPC R20, `(.L_x_117) ;  /* 0x000000001014794e */ /* 0x000fce0000000000 */
[----:B-12---:R-:W-:Y:S05]  /*65d0*/  CALL.ABS.NOINC R8 ;  /* 0x0000000008007343 */ /* 0x006fea0003c00000 */
.L_x_117:
[----:B------:R-:W-:Y:S01]  /*65e0*/  HFMA2 R0, -RZ, RZ, 0, 3.814697265625e-06 ;  /* 0x00000040ff007431 */ /* 0x000fe200000001ff */
        /* <DEDUP_REMOVED lines=9> */
.L_x_118:
        /* <DEDUP_REMOVED lines=10> */
.L_x_119:
[----:B------:R1:W2:Y:S01]  /*6720*/  LDC.64 R8, c[0x4][R18] ;  /* 0x0100000012087b82 */ /* 0x0002a20000000a00 */
[----:B------:R-:W3:Y:S01]  /*6730*/  LDCU.64 UR4, c[0x4][0xe0] ;  /* 0x01001c00ff0477ac */ /* 0x000ee20008000a00 */
[----:B------:R-:W-:Y:S01]  /*6740*/  CS2R R6, SRZ ;  /* 0x0000000000067805 */ /* 0x000fe2000001ff00 */
[----:B---3--:R-:W-:Y:S01]  /*6750*/  IMAD.U32 R4, RZ, RZ, UR4 ;  /* 0x00000004ff047e24 */ /* 0x008fe2000f8e00ff */
[----:B------:R-:W-:-:S04]  /*6760*/  MOV R5, UR5 ;  /* 0x0000000500057c02 */ /* 0x000fc80008000f00 */
[----:B------:R-:W-:-:S07]  /*6770*/  LEPC R20, `(.L_x_120) ;  /* 0x000000001014794e */ /* 0x000fce0000000000 */
[----:B-12---:R-:W-:Y:S05]  /*6780*/  CALL.ABS.NOINC R8 ;  /* 0x0000000008007343 */ /* 0x006fea0003c00000 */
.L_x_120:
        /* <DEDUP_REMOVED lines=10> */
.L_x_121:
        /* <DEDUP_REMOVED lines=10> */
.L_x_122:
        /* <DEDUP_REMOVED lines=10> */
.L_x_123:
        /* <DEDUP_REMOVED lines=10> */
.L_x_124:
[----:B------:R1:W2:Y:S01]  /*6a10*/  LDC.64 R8, c[0x4][R18] ;  /* 0x0100000012087b82 */ /* 0x0002a20000000a00 */
[----:B------:R-:W3:Y:S01]  /*6a20*/  LDCU.64 UR4, c[0x4][0xe0] ;  /* 0x01001c00ff0477ac */ /* 0x000ee20008000a00 */
[----:B------:R-:W-:Y:S01]  /*6a30*/  CS2R R6, SRZ ;  /* 0x0000000000067805 */ /* 0x000fe2000001ff00 */
[----:B---3--:R-:W-:Y:S01]  /*6a40*/  IMAD.U32 R4, RZ, RZ, UR4 ;  /* 0x00000004ff047e24 */ /* 0x008fe2000f8e00ff */
[----:B------:R-:W-:-:S04]  /*6a50*/  MOV R5, UR5 ;  /* 0x0000000500057c02 */ /* 0x000fc80008000f00 */
[----:B------:R-:W-:-:S07]  /*6a60*/  LEPC R20, `(.L_x_125) ;  /* 0x000000001014794e */ /* 0x000fce0000000000 */
[----:B-12---:R-:W-:Y:S05]  /*6a70*/  CALL.ABS.NOINC R8 ;  /* 0x0000000008007343 */ /* 0x006fea0003c00000 */
.L_x_125:
[----:B------:R-:W-:Y:S01]  /*6a80*/  HFMA2 R0, -RZ, RZ, 0, 5.9604644775390625e-08 ;  /* 0x00000001ff007431 */ /* 0x000fe200000001ff */
        /* <DEDUP_REMOVED lines=9> */
.L_x_126:
        /* <DEDUP_REMOVED lines=10> */
.L_x_127:
[----:B------:R1:W2:Y:S01]  /*6bc0*/  LDC.64 R8, c[0x4][R18] ;  /* 0x0100000012087b82 */ /* 0x0002a20000000a00 */
[----:B------:R-:W3:Y:S01]  /*6bd0*/  LDCU.64 UR4, c[0x4][0xe0] ;  /* 0x01001c00ff0477ac */ /* 0x000ee20008000a00 */
[----:B------:R-:W-:Y:S01]  /*6be0*/  CS2R R6, SRZ ;  /* 0x0000000000067805 */ /* 0x000fe2000001ff00 */
[----:B---3--:R-:W-:Y:S01]  /*6bf0*/  IMAD.U32 R4, RZ, RZ, UR4 ;  /* 0x00000004ff047e24 */ /* 0x008fe2000f8e00ff */
[----:B------:R-:W-:-:S04]  /*6c00*/  MOV R5, UR5 ;  /* 0x0000000500057c02 */ /* 0x000fc80008000f00 */
[----:B------:R-:W-:-:S07]  /*6c10*/  LEPC R20, `(.L_x_128) ;  /* 0x000000001014794e */ /* 0x000fce0000000000 */
[----:B-12---:R-:W-:Y:S05]  /*6c20*/  CALL.ABS.NOINC R8 ;  /* 0x0000000008007343 */ /* 0x006fea0003c00000 */
.L_x_128:
[----:B------:R-:W-:Y:S01]  /*6c30*/  HFMA2 R0, -RZ, RZ, 0, 1.1920928955078125e-07 ;  /* 0x00000002ff007431 */ /* 0x000fe200000001ff */
        /* <DEDUP_REMOVED lines=9> */
.L_x_129:
        /* <DEDUP_REMOVED lines=10> */
.L_x_130:
        /* <DEDUP_REMOVED lines=10> */
.L_x_131:
        /* <DEDUP_REMOVED lines=10> */
.L_x_132:
        /* <DEDUP_REMOVED lines=10> */
.L_x_133:
        /* <DEDUP_REMOVED lines=10> */
.L_x_134:
[----:B------:R1:W2:Y:S01]  /*6ff0*/  LDC.64 R8, c[0x4][R18] ;  /* 0x0100000012087b82 */ /* 0x0002a20000000a00 */
[----:B------:R-:W3:Y:S01]  /*7000*/  LDCU.64 UR4, c[0x4][0xe0] ;  /* 0x01001c00ff0477ac */ /* 0x000ee20008000a00 */
[----:B------:R-:W-:Y:S01]  /*7010*/  CS2R R6, SRZ ;  /* 0x0000000000067805 */ /* 0x000fe2000001ff00 */
[----:B---3--:R-:W-:Y:S01]  /*7020*/  IMAD.U32 R4, RZ, RZ, UR4 ;  /* 0x00000004ff047e24 */ /* 0x008fe2000f8e00ff */
[----:B------:R-:W-:-:S04]  /*7030*/  MOV R5, UR5 ;  /* 0x0000000500057c02 */ /* 0x000fc80008000f00 */
[----:B------:R-:W-:-:S07]  /*7040*/  LEPC R20, `(.L_x_135) ;  /* 0x000000001014794e */ /* 0x000fce0000000000 */
[----:B-12---:R-:W-:Y:S05]  /*7050*/  CALL.ABS.NOINC R8 ;  /* 0x0000000008007343 */ /* 0x006fea0003c00000 */
.L_x_135:
        /* <DEDUP_REMOVED lines=10> */
.L_x_136:
        /* <DEDUP_REMOVED lines=10> */
.L_x_137:
[----:B------:R1:W2:Y:S01]  /*71a0*/  LDC.64 R8, c[0x4][R18] ;  /* 0x0100000012087b82 */ /* 0x0002a20000000a00 */
[----:B------:R-:W3:Y:S01]  /*71b0*/  LDCU.64 UR4, c[0x4][0xe0] ;  /* 0x01001c00ff0477ac */ /* 0x000ee20008000a00 */
[----:B------:R-:W-:Y:S01]  /*71c0*/  CS2R R6, SRZ ;  /* 0x0000000000067805 */ /* 0x000fe2000001ff00 */
[----:B---3--:R-:W-:Y:S01]  /*71d0*/  IMAD.U32 R4, RZ, RZ, UR4 ;  /* 0x00000004ff047e24 */ /* 0x008fe2000f8e00ff */
[----:B------:R-:W-:-:S04]  /*71e0*/  MOV R5, UR5 ;  /* 0x0000000500057c02 */ /* 0x000fc80008000f00 */
[----:B------:R-:W-:-:S07]  /*71f0*/  LEPC R20, `(.L_x_138) ;  /* 0x000000001014794e */ /* 0x000fce0000000000 */
[----:B-12---:R-:W-:Y:S05]  /*7200*/  CALL.ABS.NOINC R8 ;  /* 0x0000000008007343 */ /* 0x006fea0003c00000 */
.L_x_138:
[----:B------:R-:W-:Y:S01]  /*7210*/  HFMA2 R0, -RZ, RZ, 0, 0.0001220703125 ;  /* 0x00000800ff007431 */ /* 0x000fe200000001ff */
        /* <DEDUP_REMOVED lines=9> */
.L_x_139:
        /* <DEDUP_REMOVED lines=10> */
.L_x_140:
        /* <DEDUP_REMOVED lines=10> */
.L_x_141:
        /* <DEDUP_REMOVED lines=10> */
.L_x_142:
[----:B------:R1:W2:Y:S01]  /*7490*/  LDC.64 R8, c[0x4][R18] ;  /* 0x0100000012087b82 */ /* 0x0002a20000000a00 */
[----:B------:R-:W3:Y:S01]  /*74a0*/  LDCU.64 UR4, c[0x4][0xe0] ;  /* 0x01001c00ff0477ac */ /* 0x000ee20008000a00 */
[----:B------:R-:W-:Y:S01]  /*74b0*/  CS2R R6, SRZ ;  /* 0x0000000000067805 */ /* 0x000fe2000001ff00 */
[----:B---3--:R-:W-:Y:S01]  /*74c0*/  IMAD.U32 R4, RZ, RZ, UR4 ;  /* 0x00000004ff047e24 */ /* 0x008fe2000f8e00ff */
[----:B------:R-:W-:-:S04]  /*74d0*/  MOV R5, UR5 ;  /* 0x0000000500057c02 */ /* 0x000fc80008000f00 */
[----:B------:R-:W-:-:S07]  /*74e0*/  LEPC R20, `(.L_x_143) ;  /* 0x000000001014794e */ /* 0x000fce0000000000 */
[----:B-12---:R-:W-:Y:S05]  /*74f0*/  CALL.ABS.NOINC R8 ;  /* 0x0000000008007343 */ /* 0x006fea0003c00000 */
.L_x_143:
        /* <DEDUP_REMOVED lines=10> */
.L_x_144:
        /* <DEDUP_REMOVED lines=10> */
.L_x_145:
[----:B------:R1:W2:Y:S01]  /*7640*/  LDC.64 R8, c[0x4][R18] ;  /* 0x0100000012087b82 */ /* 0x0002a20000000a00 */
[----:B------:R-:W3:Y:S01]  /*7650*/  LDCU.64 UR4, c[0x4][0xe0] ;  /* 0x01001c00ff0477ac */ /* 0x000ee20008000a00 */
[----:B------:R-:W-:Y:S01]  /*7660*/  CS2R R6, SRZ ;  /* 0x0000000000067805 */ /* 0x000fe2000001ff00 */
[----:B---3--:R-:W-:Y:S01]  /*7670*/  IMAD.U32 R4, RZ, RZ, UR4 ;  /* 0x00000004ff047e24 */ /* 0x008fe2000f8e00ff */
[----:B------:R-:W-:-:S04]  /*7680*/  MOV R5, UR5 ;  /* 0x0000000500057c02 */ /* 0x000fc80008000f00 */
[----:B------:R-:W-:-:S07]  /*7690*/  LEPC R20, `(.L_x_146) ;  /* 0x000000001014794e */ /* 0x000fce0000000000 */
[----:B-12---:R-:W-:Y:S05]  /*76a0*/  CALL.ABS.NOINC R8 ;  /* 0x0000000008007343 */ /* 0x006fea0003c00000 */
.L_x_146:
[----:B------:R-:W-:Y:S01]  /*76b0*/  HFMA2 R0, -RZ, RZ, 0, 3.0517578125e-05 ;  /* 0x00000200ff007431 */ /* 0x000fe200000001ff */
        /* <DEDUP_REMOVED lines=9> */
.L_x_147:
        /* <DEDUP_REMOVED lines=10> */
.L_x_148:
        /* <DEDUP_REMOVED lines=10> */
.L_x_149:
        /* <DEDUP_REMOVED lines=10> */
.L_x_150:
[----:B------:R1:W2:Y:S01]  /*7930*/  LDC.64 R8, c[0x4][R18] ;  /* 0x0100000012087b82 */ /* 0x0002a20000000a00 */
[----:B------:R-:W3:Y:S01]  /*7940*/  LDCU.64 UR4, c[0x4][0xe0] ;  /* 0x01001c00ff0477ac */ /* 0x000ee20008000a00 */
[----:B------:R-:W-:Y:S01]  /*7950*/  CS2R R6, SRZ ;  /* 0x0000000000067805 */ /* 0x000fe2000001ff00 */
[----:B---3--:R-:W-:Y:S01]  /*7960*/  IMAD.U32 R4, RZ, RZ, UR4 ;  /* 0x00000004ff047e24 */ /* 0x008fe2000f8e00ff */
[----:B------:R-:W-:-:S04]  /*7970*/  MOV R5, UR5 ;  /* 0x0000000500057c02 */ /* 0x000fc80008000f00 */
[----:B------:R-:W-:-:S07]  /*7980*/  LEPC R20, `(.L_x_151) ;  /* 0x000000001014794e */ /* 0x000fce0000000000 */
[----:B-12---:R-:W-:Y:S05]  /*7990*/  CALL.ABS.NOINC R8 ;  /* 0x0000000008007343 */ /* 0x006fea0003c00000 */
.L_x_151:
[----:B------:R1:W-:Y:S01]  /*79a0*/  STL [R1], RZ ;  /* 0x000000ff01007387 */ /* 0x0003e20000100800 */
[----:B------:R1:W2:Y:S01]  /*79b0*/  LDC.64 R8, c[0x4][R18] ;  /* 0x0100000012087b82 */ /* 0x0002a20000000a00 */
[----:B------:R-:W3:Y:S01]  /*79c0*/  LDCU.64 UR4, c[0x4][0xc8] ;  /* 0x01001900ff0477ac */ /* 0x000ee20008000a00 */
[----:B------:R-:W-:Y:S02]  /*79d0*/  MOV R6, UR42 ;  /* 0x0000002a00067c02 */ /* 0x000fe40008000f00 */
[----:B------:R-:W-:Y:S01]  /*79e0*/  MOV R7, UR39 ;  /* 0x0000002700077c02 */ /* 0x000fe20008000f00 */
[----:B---3--:R-:W-:Y:S02]  /*79f0*/  IMAD.U32 R4, RZ, RZ, UR4 ;  /* 0x00000004ff047e24 */ /* 0x008fe4000f8e00ff */
[----:B------:R-:W-:Y:S02]  /*7a00*/  IMAD.U32 R5, RZ, RZ, UR5 ;  /* 0x00000005ff057e24 */ /* 0x000fe4000f8e00ff */
[----:B------:R-:W-:-:S07]  /*7a10*/  LEPC R20, `(.L_x_152) ;  /* 0x000000001014794e */ /* 0x000fce0000000000 */
[----:B-12---:R-:W-:Y:S05]  /*7a20*/  CALL.ABS.NOINC R8 ;  /* 0x0000000008007343 */ /* 0x006fea0003c00000 */
.L_x_152:
        /* <DEDUP_REMOVED lines=10> */
.L_x_153:
[----:B------:R1:W2:Y:S01]  /*7ad0*/  LDC.64 R8, c[0x4][R18] ;  /* 0x0100000012087b82 */ /* 0x0002a20000000a00 */
[----:B------:R-:W3:Y:S01]  /*7ae0*/  LDCU.64 UR4, c[0x4][0xe0] ;  /* 0x01001c00ff0477ac */ /* 0x000ee20008000a00 */
[----:B------:R-:W-:Y:S01]  /*7af0*/  CS2R R6, SRZ ;  /* 0x0000000000067805 */ /* 0x000fe2000001ff00 */
[----:B---3--:R-:W-:Y:S01]  /*7b00*/  IMAD.U32 R4, RZ, RZ, UR4 ;  /* 0x00000004ff047e24 */ /* 0x008fe2000f8e00ff */
[----:B------:R-:W-:-:S04]  /*7b10*/  MOV R5, UR5 ;  /* 0x0000000500057c02 */ /* 0x000fc80008000f00 */
[----:B------:R-:W-:-:S07]  /*7b20*/  LEPC R20, `(.L_x_154) ;  /* 0x000000001014794e */ /* 0x000fce0000000000 */
[----:B-12---:R-:W-:Y:S05]  /*7b30*/  CALL.ABS.NOINC R8 ;  /* 0x0000000008007343 */ /* 0x006fea0003c00000 */
.L_x_154:
[----:B------:R-:W-:Y:S01]  /*7b40*/  HFMA2 R0, -RZ, RZ, 0, -0.0 ;  /* 0x00008000ff007431 */ /* 0x000fe200000001ff */
        /* <DEDUP_REMOVED lines=9> */
.L_x_155:
        /* <DEDUP_REMOVED lines=10> */
.L_x_156:
        /* <DEDUP_REMOVED lines=10> */
.L_x_157:
[----:B------:R-:W1:Y:S01]  /*7d20*/  LDC.64 R4, c[0x4][0xa8] ;  /* 0x01002a00ff047b82 */ /* 0x000e620000000a00 */
[----:B------:R-:W2:Y:S01]  /*7d30*/  LDCU.64 UR4, c[0x4][0xd0] ;  /* 0x01001a00ff0477ac */ /* 0x000ea20008000a00 */
[----:B------:R-:W-:Y:S02]  /*7d40*/  MOV R6, UR42 ;  /* 0x0000002a00067c02 */ /* 0x000fe40008000f00 */
[----:B------:R-:W-:-:S04]  /*7d50*/  MOV R7, UR39 ;  /* 0x0000002700077c02 */ /* 0x000fc80008000f00 */
[----:B------:R-:W3:Y:S01]  /*7d60*/  LDC.64 R18, c[0x4][R18] ;  /* 0x0100000012127b82 */ /* 0x000ee20000000a00 */
[----:B-1----:R2:W-:Y:S02]  /*7d70*/  STL.64 [R1], R4 ;  /* 0x0000000401007387 */ /* 0x0025e40000100a00 */
[----:B--2---:R-:W-:Y:S02]  /*7d80*/  IMAD.U32 R4, RZ, RZ, UR4 ;  /* 0x00000004ff047e24 */ /* 0x004fe4000f8e00ff */
[----:B---3--:R-:W-:-:S03]  /*7d90*/  IMAD.U32 R5, RZ, RZ, UR5 ;  /* 0x00000005ff057e24 */ /* 0x008fc6000f8e00ff */
[----:B------:R-:W-:-:S07]  /*7da0*/  LEPC R20, `(.L_x_98) ;  /* 0x000000001014794e */ /* 0x000fce0000000000 */
[----:B------:R-:W-:Y:S05]  /*7db0*/  CALL.ABS.NOINC R18 ;  /* 0x0000000012007343 */ /* 0x000fea0003c00000 */
.L_x_98:
[----:B------:R-:W-:Y:S05]  /*7dc0*/  BSYNC.RECONVERGENT B6 ;  /* 0x0000000000067941 */ /* 0x000fea0003800200 */
.L_x_97:
[----:B------:R-:W2:Y:S01]  /*7dd0*/  S2R R5, SR_TID.X ;  /* 0x0000000000057919 */ /* 0x000ea20000002100 */
[----:B------:R-:W-:Y:S01]  /*7de0*/  MOV R4, 0x400 ;  /* 0x0000040000047802 */ /* 0x000fe20000000f00 */
[----:B------:R-:W3:Y:S01]  /*7df0*/  LDCU.64 UR4, c[0x0][0x880] ;  /* 0x00011000ff0477ac */ /* 0x000ee20008000a00 */
[----:B------:R-:W4:Y:S01]  /*7e00*/  S2R R3, SR_CgaCtaId ;  /* 0x0000000000037919 */ /* 0x000f220000008800 */
[----:B-1----:R-:W1:Y:S01]  /*7e10*/  S2R R0, SR_SWINHI ;  /* 0x0000000000007919 */ /* 0x002e620000002f00 */
[----:B---3--:R-:W-:-:S04]  /*7e20*/  ISETP.NE.U32.AND P5, PT, RZ, UR4, PT ;  /* 0x00000004ff007c0c */ /* 0x008fc8000bfa5070 */
[----:B------:R-:W-:Y:S01]  /*7e30*/  ISETP.NE.AND.EX P5, PT, RZ, UR5, PT, P5 ;  /* 0x00000005ff007c0c */ /* 0x000fe2000bfa5350 */
[----:B--2---:R-:W-:Y:S01]  /*7e40*/  IMAD.SHL.U32 R5, R5, 0x2, RZ ;  /* 0x0000000205057824 */ /* 0x004fe200078e00ff */
[----:B----4-:R-:W-:-:S04]  /*7e50*/  LEA R3, R3, R4, 0x18 ;  /* 0x0000000403037211 */ /* 0x010fc800078ec0ff */
[----:B------:R-:W-:Y:S02]  /*7e60*/  LOP3.LUT R5, R5, 0xfe, RZ, 0xc0, !PT ;  /* 0x000000fe05057812 */ /* 0x000fe400078ec0ff */
[----:B------:R-:W-:Y:S02]  /*7e70*/  MOV R42, R3 ;  /* 0x00000003002a7202 */ /* 0x000fe40000000f00 */
[----:B-1----:R-:W-:-:S03]  /*7e80*/  MOV R43, R0 ;  /* 0x00000000002b7202 */ /* 0x002fc60000000f00 */
[----:B------:R-:W-:-:S03]  /*7e90*/  IMAD.WIDE.U32 R42, R5, 0x2, R42 ;  /* 0x00000002052a7825 */ /* 0x000fc600078e002a */
[C---:B------:R-:W-:Y:S02]  /*7ea0*/  IADD3 R0, P0, PT, R42.reuse, 0x38000, RZ ;  /* 0x000380002a007810 */ /* 0x040fe40007f1e0ff */
[----:B------:R-:W-:-:S03]  /*7eb0*/  IADD3 R4, P1, PT, R42, 0x39000, RZ ;  /* 0x000390002a047810 */ /* 0x000fc60007f3e0ff */
[--C-:B------:R-:W-:Y:S01]  /*7ec0*/  IMAD.X R77, RZ, RZ, R43.reuse, P0 ;  /* 0x000000ffff4d7224 */ /* 0x100fe200000e062b */
[----:B------:R-:W-:Y:S01]  /*7ed0*/  IADD3 R6, P0, PT, R42, 0x38200, RZ ;  /* 0x000382002a067810 */ /* 0x000fe20007f1e0ff */
[----:B------:R-:W-:-:S03]  /*7ee0*/  IMAD.X R73, RZ, RZ, R43, P1 ;  /* 0x000000ffff497224 */ /* 0x000fc600008e062b */
[----:B------:R-:W-:Y:S01]  /*7ef0*/  SHF.R.U64 R5, R0, 0x3, R77 ;  /* 0x0000000300057819 */ /* 0x000fe2000000124d */
[----:B------:R-:W-:Y:S01]  /*7f00*/  IMAD.X R75, RZ, RZ, R43, P0 ;  /* 0x000000ffff4b7224 */ /* 0x000fe200000e062b */
[----:B------:R-:W-:Y:S02]  /*7f10*/  IADD3 R3, P0, PT, R42, 0x39200, RZ ;  /* 0x000392002a037810 */ /* 0x000fe40007f1e0ff */
[----:B------:R-:W-:Y:S02]  /*7f20*/  LOP3.LUT R76, R0, 0x70, R5, 0x78, !PT ;  /* 0x00000070004c7812 */ /* 0x000fe400078e7805 */
[----:B------:R-:W-:Y:S01]  /*7f30*/  SHF.R.U64 R7, R6, 0x3, R75 ;  /* 0x0000000306077819 */ /* 0x000fe2000000124b */
[----:B------:R-:W-:Y:S01]  /*7f40*/  IMAD.X R85, RZ, RZ, R43, P0 ;  /* 0x000000ffff557224 */ /* 0x000fe200000e062b */
[----:B------:R-:W-:Y:S01]  /*7f50*/  IADD3 R0, P0, PT, R42, 0x3a000, RZ ;  /* 0x0003a0002a007810 */ /* 0x000fe20007f1e0ff */
[----:B------:R1:W-:Y:S01]  /*7f60*/  ST.E desc[UR40][R76.64], RZ ;  /* 0x000000ff4c007985 */ /* 0x0003e2000c101928 */
[----:B------:R-:W-:-:S02]  /*7f70*/  SHF.R.U64 R5, R4, 0x3, R73 ;  /* 0x0000000304057819 */ /* 0x000fc40000001249 */
[----:B------:R-:W-:Y:S01]  /*7f80*/  LOP3.LUT R74, R6, 0x70, R7, 0x78, !PT ;  /* 0x00000070064a7812 */ /* 0x000fe200078e7807 */
[----:B------:R-:W-:Y:S01]  /*7f90*/  IMAD.X R83, RZ, RZ, R43, P0 ;  /* 0x000000ffff537224 */ /* 0x000fe200000e062b */
[----:B------:R-:W-:Y:S02]  /*7fa0*/  LOP3.LUT R72, R4, 0x70, R5, 0x78, !PT ;  /* 0x0000007004487812 */ /* 0x000fe400078e7805 */
[C---:B------:R-:W-:Y:S01]  /*7fb0*/  IADD3 R6, P0, PT, R42.reuse, 0x3a200, RZ ;  /* 0x0003a2002a067810 */ /* 0x040fe20007f1e0ff */
[----:B------:R-:W-:Y:S01]  /*7fc0*/  ST.E desc[UR40][R74.64], RZ ;  /* 0x000000ff4a007985 */ /* 0x000fe2000c101928 */
[C---:B------:R-:W-:Y:S02]  /*7fd0*/  SHF.R.U64 R5, R3.reuse, 0x3, R85 ;  /* 0x0000000303057819 */ /* 0x040fe40000001255 */
[C---:B------:R-:W-:Y:S01]  /*7fe0*/  IADD3 R4, P1, PT, R42.reuse, 0x3b000, RZ ;  /* 0x0003b0002a047810 */ /* 0x040fe20007f3e0ff */
[----:B------:R-:W-:Y:S01]  /*7ff0*/  IMAD.X R81, RZ, RZ, R43, P0 ;  /* 0x000000ffff517224 */ /* 0x000fe200000e062b */
[----:B------:R-:W-:Y:S01]  /*8000*/  LOP3.LUT R84, R3, 0x70, R5, 0x78, !PT ;  /* 0x0000007003547812 */ /* 0x000fe200078e7805 */
[----:B------:R2:W-:Y:S01]  /*8010*/  ST.E desc[UR40][R72.64], RZ ;  /* 0x000000ff48007985 */ /* 0x0005e2000c101928 */
[----:B------:R-:W-:Y:S01]  /*8020*/  IADD3 R3, P0, PT, R42, 0x3b200, RZ ;  /* 0x0003b2002a037810 */ /* 0x000fe20007f1e0ff */
[----:B------:R-:W-:Y:S01]  /*8030*/  IMAD.X R79, RZ, RZ, R43, P1 ;  /* 0x000000ffff4f7224 */ /* 0x000fe200008e062b */
[----:B------:R-:W-:Y:S01]  /*8040*/  SHF.R.U64 R5, R0, 0x3, R83 ;  /* 0x0000000300057819 */ /* 0x000fe20000001253 */
[----:B------:R3:W-:Y:S01]  /*8050*/  ST.E desc[UR40][R84.64], RZ ;  /* 0x000000ff54007985 */ /* 0x0007e2000c101928 */
[----:B------:R-:W-:Y:S01]  /*8060*/  SHF.R.U64 R7, R6, 0x3, R81 ;  /* 0x0000000306077819 */ /* 0x000fe20000001251 */
[----:B------:R-:W-:Y:S01]  /*8070*/  IMAD.X R67, RZ, RZ, R43, P0 ;  /* 0x000000ffff437224 */ /* 0x000fe200000e062b */
[----:B------:R-:W-:-:S02]  /*8080*/  LOP3.LUT R82, R0, 0x70, R5, 0x78, !PT ;  /* 0x0000007000527812 */ /* 0x000fc400078e7805 */
[----:B------:R-:W-:Y:S02]  /*8090*/  IADD3 R0, P0, PT, R42, 0x3c000, RZ ;  /* 0x0003c0002a007810 */ /* 0x000fe40007f1e0ff */
[----:B------:R-:W-:Y:S01]  /*80a0*/  SHF.R.U64 R5, R4, 0x3, R79 ;  /* 0x0000000304057819 */ /* 0x000fe2000000124f */
[----:B------:R4:W-:Y:S01]  /*80b0*/  ST.E desc[UR40][R82.64], RZ ;  /* 0x000000ff52007985 */ /* 0x0009e2000c101928 */
[----:B------:R-:W-:Y:S01]  /*80c0*/  LOP3.LUT R80, R6, 0x70, R7, 0x78, !PT ;  /* 0x0000007006507812 */ /* 0x000fe200078e7807 */
[----:B------:R-:W-:Y:S01]  /*80d0*/  IMAD.X R65, RZ, RZ, R43, P0 ;  /* 0x000000ffff417224 */ /* 0x000fe200000e062b */
[----:B------:R-:W-:Y:S02]  /*80e0*/  LOP3.LUT R78, R4, 0x70, R5, 0x78, !PT ;  /* 0x00000070044e7812 */ /* 0x000fe400078e7805 */
[----:B------:R-:W-:Y:S01]  /*80f0*/  IADD3 R6, P0, PT, R42, 0x3c200, RZ ;  /* 0x0003c2002a067810 */ /* 0x000fe20007f1e0ff */
[----:B------:R5:W-:Y:S01]  /*8100*/  ST.E desc[UR40][R80.64], RZ ;  /* 0x000000ff50007985 */ /* 0x000be2000c101928 */
[----:B------:R-:W-:-:S02]  /*8110*/  SHF.R.U64 R5, R3, 0x3, R67 ;  /* 0x0000000303057819 */ /* 0x000fc40000001243 */
[C---:B------:R-:W-:Y:S01]  /*8120*/  IADD3 R4, P1, PT, R42.reuse, 0x3d000, RZ ;  /* 0x0003d0002a047810 */ /* 0x040fe20007f3e0ff */
[----:B------:R-:W-:Y:S01]  /*8130*/  IMAD.X R63, RZ, RZ, R43, P0 ;  /* 0x000000ffff3f7224 */ /* 0x000fe200000e062b */
[----:B------:R-:W-:Y:S01]  /*8140*/  LOP3.LUT R66, R3, 0x70, R5, 0x78, !PT ;  /* 0x0000007003427812 */ /* 0x000fe200078e7805 */
[----:B------:R-:W-:Y:S01]  /*8150*/  ST.E desc[UR40][R78.64], RZ ;  /* 0x000000ff4e007985 */ /* 0x000fe2000c101928 */
        /* <DEDUP_REMOVED lines=14> */
[----:B------:R-:W-:Y:S01]  /*8240*/  ST.E desc[UR40][R62.64], RZ ;  /* 0x000000ff3e007985 */ /* 0x000fe2000c101928 */
[----:B------:R-:W-:-:S02]  /*8250*/  SHF.R.U64 R5, R3, 0x3, R55 ;  /* 0x0000000303057819 */ /* 0x000fc40000001237 */
        /* <DEDUP_REMOVED lines=13> */
[----:B------:R-:W-:Y:S01]  /*8330*/  ST.E desc[UR40][R52.64], RZ ;  /* 0x000000ff34007985 */ /* 0x000fe2000c101928 */
        /* <DEDUP_REMOVED lines=13> */
[----:B------:R-:W-:Y:S01]  /*8410*/  ST.E desc[UR40][R46.64], RZ ;  /* 0x000000ff2e007985 */ /* 0x000fe2000c101928 */
        /* <DEDUP_REMOVED lines=69> */
[----:B------:R-:W-:Y:S01]  /*8870*/  SHF.R.U64 R6, R3, 0x3, R9 ;  /* 0x0000000303067819 */ /* 0x000fe20000001209 */
[----:B------:R5:W-:Y:S01]  /*8880*/  ST.E desc[UR40][R12.64], RZ ;  /* 0x000000ff0c007985 */ /* 0x000be2000c101928 */
[----:B------:R-:W-:-:S02]  /*8890*/  IADD3 R5, P0, PT, R42, 0x38600, RZ ;  /* 0x000386002a057810 */ /* 0x000fc40007f1e0ff */
[----:B------:R-:W-:Y:S01]  /*88a0*/  LOP3.LUT R8, R3, 0x70, R6, 0x78, !PT ;  /* 0x0000007003087812 */ /* 0x000fe200078e7806 */
[----:B------:R-:W-:Y:S01]  /*88b0*/  ST.E desc[UR40][R10.64], RZ ;  /* 0x000000ff0a007985 */ /* 0x000fe2000c101928 */
[----:B------:R-:W-:Y:S01]  /*88c0*/  SHF.R.U64 R3, R0, 0x3, R7 ;  /* 0x0000000300037819 */ /* 0x000fe20000001207 */
[----:B------:R-:W-:Y:S01]  /*88d0*/  IMAD.X R71, RZ, RZ, R43, P0 ;  /* 0x000000ffff477224 */ /* 0x000fe200000e062b */
[----:B------:R-:W-:Y:S01]  /*88e0*/  IADD3 R4, P1, PT, R42, 0x39400, RZ ;  /* 0x000394002a047810 */ /* 0x000fe20007f3e0ff */
[----:B------:R5:W-:Y:S01]  /*88f0*/  ST.E desc[UR40][R8.64], RZ ;  /* 0x000000ff08007985 */ /* 0x000be2000c101928 */
[----:B------:R-:W-:Y:S02]  /*8900*/  LOP3.LUT R6, R0, 0x70, R3, 0x78, !PT ;  /* 0x0000007000067812 */ /* 0x000fe400078e7803 */
[C---:B------:R-:W-:Y:S01]  /*8910*/  SHF.R.U64 R3, R5.reuse, 0x3, R71 ;  /* 0x0000000305037819 */ /* 0x040fe20000001247 */
[----:B------:R-:W-:Y:S02]  /*8920*/  IMAD.X R69, RZ, RZ, R43, P1 ;  /* 0x000000ffff457224 */ /* 0x000fe400008e062b */
[----:B------:R5:W-:Y:S01]  /*8930*/  ST.E desc[UR40][R6.64], RZ ;  /* 0x000000ff06007985 */ /* 0x000be2000c101928 */
[----:B------:R-:W-:-:S02]  /*8940*/  LOP3.LUT R70, R5, 0x70, R3, 0x78, !PT ;  /* 0x0000007005467812 */ /* 0x000fc400078e7803 */
[----:B------:R-:W-:Y:S02]  /*8950*/  IADD3 R3, P0, PT, R42, 0x39600, RZ ;  /* 0x000396002a037810 */ /* 0x000fe40007f1e0ff */
[C---:B------:R-:W-:Y:S01]  /*8960*/  SHF.R.U64 R0, R4.reuse, 0x3, R69 ;  /* 0x0000000304007819 */ /* 0x040fe20000001245 */
[----:B------:R-:W-:Y:S02]  /*8970*/  ST.E desc[UR40][R70.64], RZ ;  /* 0x000000ff46007985 */ /* 0x000fe4000c101928 */
[----:B-1----:R-:W-:Y:S01]  /*8980*/  IMAD.X R77, RZ, RZ, R43, P0 ;  /* 0x000000ffff4d7224 */ /* 0x002fe200000e062b */
[----:B------:R-:W-:Y:S02]  /*8990*/  LOP3.LUT R68, R4, 0x70, R0, 0x78, !PT ;  /* 0x0000007004447812 */ /* 0x000fe400078e7800 */
[C---:B------:R-:W-:Y:S02]  /*89a0*/  IADD3 R0, P0, PT, R42.reuse, 0x3a600, RZ ;  /* 0x0003a6002a007810 */ /* 0x040fe40007f1e0ff */
[----:B------:R-:W-:Y:S01]  /*89b0*/  IADD3 R4, P1, PT, R42, 0x3a400, RZ ;  /* 0x0003a4002a047810 */ /* 0x000fe20007f3e0ff */
[----:B------:R1:W-:Y:S01]  /*89c0*/  ST.E desc[UR40][R68.64], RZ ;  /* 0x000000ff44007985 */ /* 0x0003e2000c101928 */
[----:B------:R-:W-:Y:S01]  /*89d0*/  SHF.R.U64 R5, R3, 0x3, R77 ;  /* 0x0000000303057819 */ /* 0x000fe2000000124d */
[----:B--2---:R-:W-:-:S02]  /*89e0*/  IMAD.X R73, RZ, RZ, R43, P0 ;  /* 0x000000ffff497224 */ /* 0x004fc400000e062b */
[----:B------:R-:W-:Y:S01]  /*89f0*/  IMAD.X R75, RZ, RZ, R43, P1 ;  /* 0x000000ffff4b7224 */ /* 0x000fe200008e062b */
[----:B------:R-:W-:Y:S02]  /*8a00*/  LOP3.LUT R76, R3, 0x70, R5, 0x78, !PT ;  /* 0x00000070034c7812 */ /* 0x000fe400078e7805 */
[----:B------:R-:W-:Y:S02]  /*8a10*/  SHF.R.U64 R3, R0, 0x3, R73 ;  /* 0x0000000300037819 */ /* 0x000fe40000001249 */
[----:B------:R-:W-:Y:S01]  /*8a20*/  SHF.R.U64 R5, R4, 0x3, R75 ;  /* 0x0000000304057819 */ /* 0x000fe2000000124b */
[----:B------:R2:W-:Y:S01]  /*8a30*/  ST.E desc[UR40][R76.64], RZ ;  /* 0x000000ff4c007985 */ /* 0x0005e2000c101928 */
[----:B------:R-:W-:Y:S02]  /*8a40*/  LOP3.LUT R72, R0, 0x70, R3, 0x78, !PT ;  /* 0x0000007000487812 */ /* 0x000fe400078e7803 */
[----:B------:R-:W-:Y:S02]  /*8a50*/  IADD3 R3, P0, PT, R42, 0x3b400, RZ ;  /* 0x0003b4002a037810 */ /* 0x000fe40007f1e0ff */
[----:B------:R-:W-:-:S02]  /*8a60*/  LOP3.LUT R74, R4, 0x70, R5, 0x78, !PT ;  /* 0x00000070044a7812 */ /* 0x000fc400078e7805 */
[C---:B------:R-:W-:Y:S01]  /*8a70*/  IADD3 R4, P1, PT, R42.reuse, 0x3b600, RZ ;  /* 0x0003b6002a047810 */ /* 0x040fe20007f3e0ff */
[--C-:B---3--:R-:W-:Y:S01]  /*8a80*/  IMAD.X R85, RZ, RZ, R43.reuse, P0 ;  /* 0x000000ffff557224 */ /* 0x108fe200000e062b */
[----:B------:R-:W-:Y:S01]  /*8a90*/  IADD3 R0, P0, PT, R42, 0x3c400, RZ ;  /* 0x0003c4002a007810 */ /* 0x000fe20007f1e0ff */
[----:B------:R-:W-:Y:S02]  /*8aa0*/  ST.E desc[UR40][R74.64], RZ ;  /* 0x000000ff4a007985 */ /* 0x000fe4000c101928 */
[----:B----4-:R-:W-:Y:S01]  /*8ab0*/  IMAD.X R83, RZ, RZ, R43, P1 ;  /* 0x000000ffff537224 */ /* 0x010fe200008e062b */
[C---:B------:R-:W-:Y:S01]  /*8ac0*/  SHF.R.U64 R5, R3.reuse, 0x3, R85 ;  /* 0x0000000303057819 */ /* 0x040fe20000001255 */
[----:B-----5:R-:W-:Y:S01]  /*8ad0*/  IMAD.X R81, RZ, RZ, R43, P0 ;  /* 0x000000ffff517224 */ /* 0x020fe200000e062b */
[----:B------:R3:W-:Y:S02]  /*8ae0*/  ST.E desc[UR40][R72.64], RZ ;  /* 0x000000ff48007985 */ /* 0x0007e4000c101928 */
[----:B------:R-:W-:-:S02]  /*8af0*/  LOP3.LUT R84, R3, 0x70, R5, 0x78, !PT ;  /* 0x0000007003547812 */ /* 0x000fc400078e7805 */
[----:B------:R-:W-:Y:S02]  /*8b00*/  SHF.R.U64 R5, R4, 0x3, R83 ;  /* 0x0000000304057819 */ /* 0x000fe40000001253 */
[----:B------:R-:W-:Y:S01]  /*8b10*/  SHF.R.U64 R3, R0, 0x3, R81 ;  /* 0x0000000300037819 */ /* 0x000fe20000001251 */
[----:B------:R4:W-:Y:S01]  /*8b20*/  ST.E desc[UR40][R84.64], RZ ;  /* 0x000000ff54007985 */ /* 0x0009e2000c101928 */
[----:B------:R-:W-:Y:S02]  /*8b30*/  LOP3.LUT R82, R4, 0x70, R5, 0x78, !PT ;  /* 0x0000007004527812 */ /* 0x000fe400078e7805 */
[----:B------:R-:W-:Y:S02]  /*8b40*/  IADD3 R4, P0, PT, R42, 0x3c600, RZ ;  /* 0x0003c6002a047810 */ /* 0x000fe40007f1e0ff */
[----:B------:R-:W-:Y:S01]  /*8b50*/  LOP3.LUT R80, R0, 0x70, R3, 0x78, !PT ;  /* 0x0000007000507812 */ /* 0x000fe200078e7803 */
[----:B------:R-:W-:Y:S01]  /*8b60*/  ST.E desc[UR40][R82.64], RZ ;  /* 0x000000ff52007985 */ /* 0x000fe2000c101928 */
[C---:B------:R-:W-:Y:S01]  /*8b70*/  IADD3 R3, P1, PT, R42.reuse, 0x3d400, RZ ;  /* 0x0003d4002a037810 */ /* 0x040fe20007f3e0ff */
[--C-:B------:R-:W-:Y:S01]  /*8b80*/  IMAD.X R67, RZ, RZ, R43.reuse, P0 ;  /* 0x000000ffff437224 */ /* 0x100fe200000e062b */
[----:B------:R-:W-:Y:S01]  /*8b90*/  IADD3 R0, P0, PT, R42, 0x3d600, RZ ;  /* 0x0003d6002a007810 */ /* 0x000fe20007f1e0ff */
[----:B------:R5:W-:Y:S02]  /*8ba0*/  ST.E desc[UR40][R80.64], RZ ;  /* 0x000000ff50007985 */ /* 0x000be4000c101928 */
[----:B------:R-:W-:Y:S01]  /*8bb0*/  IMAD.X R79, RZ, RZ, R43, P1 ;  /* 0x000000ffff4f7224 */ /* 0x000fe200008e062b */
[----:B------:R-:W-:Y:S01]  /*8bc0*/  SHF.R.U64 R5, R4, 0x3, R67 ;  /* 0x0000000304057819 */ /* 0x000fe20000001243 */
[----:B------:R-:W-:-:S03]  /*8bd0*/  IMAD.X R65, RZ, RZ, R43, P0 ;  /* 0x000000ffff417224 */ /* 0x000fc600000e062b */
[----:B------:R-:W-:Y:S02]  /*8be0*/  LOP3.LUT R66, R4, 0x70, R5, 0x78, !PT ;  /* 0x0000007004427812 */ /* 0x000fe400078e7805 */
[C---:B------:R-:W-:Y:S02]  /*8bf0*/  SHF.R.U64 R4, R0.reuse, 0x3, R65 ;  /* 0x0000000300047819 */ /* 0x040fe40000001241 */
[C---:B------:R-:W-:Y:S01]  /*8c00*/  SHF.R.U64 R5, R3.reuse, 0x3, R79 ;  /* 0x0000000303057819 */ /* 0x040fe2000000124f */
[----:B------:R5:W-:Y:S01]  /*8c10*/  ST.E desc[UR40][R66.64], RZ ;  /* 0x000000ff42007985 */ /* 0x000be2000c101928 */
[----:B------:R-:W-:Y:S02]  /*8c20*/  LOP3.LUT R64, R0, 0x70, R4, 0x78, !PT ;  /* 0x0000007000407812 */ /* 0x000fe400078e7804 */
[----:B------:R-:W-:Y:S02]  /*8c30*/  IADD3 R0, P0, PT, R42, 0x3e400, RZ ;  /* 0x0003e4002a007810 */ /* 0x000fe40007f1e0ff */
[----:B------:R-:W-:-:S02]  /*8c40*/  LOP3.LUT R78, R3, 0x70, R5, 0x78, !PT ;  /* 0x00000070034e7812 */ /* 0x000fc400078e7805 */
[C---:B------:R-:W-:Y:S01]  /*8c50*/  IADD3 R4, P1, PT, R42.reuse, 0x3e600, RZ ;  /* 0x0003e6002a047810 */ /* 0x040fe20007f3e0ff */
[--C-:B------:R-:W-:Y:S01]  /*8c60*/  IMAD.X R61, RZ, RZ, R43.reuse, P0 ;  /* 0x000000ffff3d7224 */ /* 0x100fe200000e062b */
[----:B------:R-:W-:Y:S01]  /*8c70*/  IADD3 R3, P0, PT, R42, 0x3f400, RZ ;  /* 0x0003f4002a037810 */ /* 0x000fe20007f1e0ff */
[----:B------:R-:W-:Y:S02]  /*8c80*/  ST.E desc[UR40][R78.64], RZ ;  /* 0x000000ff4e007985 */ /* 0x000fe4000c101928 */
[----:B------:R-:W-:Y:S01]  /*8c90*/  IMAD.X R63, RZ, RZ, R43, P1 ;  /* 0x000000ffff3f7224 */ /* 0x000fe200008e062b */
[C---:B------:R-:W-:Y:S01]  /*8ca0*/  SHF.R.U64 R5, R0.reuse, 0x3, R61 ;  /* 0x0000000300057819 */ /* 0x040fe2000000123d */
[----:B------:R-:W-:Y:S01]  /*8cb0*/  IMAD.X R55, RZ, RZ, R43, P0 ;  /* 0x000000ffff377224 */ /* 0x000fe200000e062b */
[----:B------:R5:W-:Y:S02]  /*8cc0*/  ST.E desc[UR40][R64.64], RZ ;  /* 0x000000ff40007985 */ /* 0x000be4000c101928 */
[----:B------:R-:W-:-:S02]  /*8cd0*/  LOP3.LUT R60, R0, 0x70, R5, 0x78, !PT ;  /* 0x00000070003c7812 */ /* 0x000fc400078e7805 */
[C---:B------:R-:W-:Y:S02]  /*8ce0*/  SHF.R.U64 R0, R3.reuse, 0x3, R55 ;  /* 0x0000000303007819 */ /* 0x040fe40000001237 */
[----:B------:R-:W-:Y:S01]  /*8cf0*/  SHF.R.U64 R5, R4, 0x3, R63 ;  /* 0x0000000304057819 */ /* 0x000fe2000000123f */
[----:B------:R5:W-:Y:S01]  /*8d00*/  ST.E desc[UR40][R60.64], RZ ;  /* 0x000000ff3c007985 */ /* 0x000be2000c101928 */
[----:B------:R-:W-:Y:S02]  /*8d10*/  LOP3.LUT R54, R3, 0x70, R0, 0x78, !PT ;  /* 0x0000007003367812 */ /* 0x000fe400078e7800 */
[----:B------:R-:W-:Y:S02]  /*8d20*/  IADD3 R0, P0, PT, R42, 0x3f600, RZ ;  /* 0x0003f6002a007810 */ /* 0x000fe40007f1e0ff */
[----:B------:R-:W-:Y:S02]  /*8d30*/  LOP3.LUT R62, R4, 0x70, R5, 0x78, !PT ;  /* 0x00000070043e7812 */ /* 0x000fe400078e7805 */
        /* <DEDUP_REMOVED lines=106> */
[--C-:B-1----:R-:W-:Y:S01]  /*93e0*/  IMAD.X R69, RZ, RZ, R43.reuse, P0 ;  /* 0x000000ffff457224 */ /* 0x102fe200000e062b */
[----:B------:R-:W-:Y:S01]  /*93f0*/  IADD3 R3, P0, PT, R42, 0x3b800, RZ ;  /* 0x0003b8002a037810 */ /* 0x000fe20007f1e0ff */
[----:B------:R-:W-:Y:S02]  /*9400*/  ST.E desc[UR40][R10.64], RZ ;  /* 0x000000ff0a007985 */ /* 0x000fe4000c101928 */
[----:B--2---:R-:W-:Y:S01]  /*9410*/  IMAD.X R77, RZ, RZ, R43, P1 ;  /* 0x000000ffff4d7224 */ /* 0x004fe200008e062b */
        /* <DEDUP_REMOVED lines=11> */
[--C-:B---3--:R-:W-:Y:S01]  /*94d0*/  IMAD.X R73, RZ, RZ, R43.reuse, P0 ;  /* 0x000000ffff497224 */ /* 0x108fe200000e062b */
[----:B------:R-:W-:Y:S01]  /*94e0*/  IADD3 R3, P0, PT, R42, 0x3ca00, RZ ;  /* 0x0003ca002a037810 */ /* 0x000fe20007f1e0ff */
[----:B------:R-:W-:Y:S02]  /*94f0*/  ST.E desc[UR40][R76.64], RZ ;  /* 0x000000ff4c007985 */ /* 0x000fe4000c101928 */
[----:B----4-:R-:W-:Y:S01]  /*9500*/  IMAD.X R85, RZ, RZ, R43, P1 ;  /* 0x000000ffff557224 */ /* 0x010fe200008e062b */
        /* <DEDUP_REMOVED lines=11> */
[--C-:B-----5:R-:W-:Y:S01]  /*95c0*/  IMAD.X R81, RZ, RZ, R43.reuse, P0 ;  /* 0x000000ffff517224 */ /* 0x120fe200000e062b */
        /* <DEDUP_REMOVED lines=106> */
[----:B------:R1:W-:Y:S02]  /*9c70*/  ST.E desc[UR40][R32.64], RZ ;  /* 0x000000ff20007985 */ /* 0x0003e4000c101928 */
        /* <DEDUP_REMOVED lines=29> */
[----:B------:R1:W-:Y:S02]  /*9e50*/  ST.E desc[UR40][R18.64], RZ ;  /* 0x000000ff12007985 */ /* 0x0003e4000c101928 */
        /* <DEDUP_REMOVED lines=14> */
[----:B------:R1:W-:Y:S02]  /*9f40*/  ST.E desc[UR40][R68.64], RZ ;  /* 0x000000ff44007985 */ /* 0x0003e4000c101928 */
[----:B------:R-:W-:Y:S01]  /*9f50*/  IMAD.X R77, RZ, RZ, R43, P1 ;  /* 0x000000ffff4d7224 */ /* 0x000fe200008e062b */
[C---:B------:R-:W-:Y:S01]  /*9f60*/  SHF.R.U64 R5, R0.reuse, 0x3, R71 ;  /* 0x0000000300057819 */ /* 0x040fe20000001247 */
[----:B----4-:R-:W-:Y:S01]  /*9f70*/  IMAD.X R73, RZ, RZ, R43, P0 ;  /* 0x000000ffff497224 */ /* 0x010fe200000e062b */
        /* <DEDUP_REMOVED lines=108> */
[C---:B------:R-:W-:Y:S01]  /*a640*/  SHF.R.U64 R0, R4.reuse, 0x3, R29 ;  /* 0x0000000304007819 */ /* 0x040fe2000000121d */
[----:B------:R1:W-:Y:S01]  /*a650*/  ST.E desc[UR40][R30.64], RZ ;  /* 0x000000ff1e007985 */ /* 0x0003e2000c101928 */
[----:B------:R-:W-:Y:S02]  /*a660*/  LOP3.LUT R38, R3, 0x70, R5, 0x78, !PT ;  /* 0x0000007003267812 */ /* 0x000fe400078e7805 */
[----:B------:R-:W-:-:S03]  /*a670*/  LOP3.LUT R28, R4, 0x70, R0, 0x78, !PT ;  /* 0x00000070041c7812 */ /* 0x000fc600078e7800 */
[----:B------:R1:W-:Y:S04]  /*a680*/  ST.E desc[UR40][R38.64], RZ ;  /* 0x000000ff26007985 */ /* 0x0003e8000c101928 */
[----:B------:R1:W-:Y:S01]  /*a690*/  ST.E desc[UR40][R28.64], RZ ;  /* 0x000000ff1c007985 */ /* 0x0003e2000c101928 */
[----:B------:R-:W-:Y:S05]  /*a6a0*/  @!P5 BRA `(.L_x_158) ;  /* 0x0000000000d0d947 */ /* 0x000fea0003800000 */
[----:B------:R-:W2:Y:S01]  /*a6b0*/  LDC R4, c[0x0][0x904] ;  /* 0x00024100ff047b82 */ /* 0x000ea20000000800 */
[----:B------:R-:W3:Y:S01]  /*a6c0*/  LDCU.64 UR4, c[0x0][0x908] ;  /* 0x00012100ff0477ac */ /* 0x000ee20008000a00 */
[----:B------:R-:W4:Y:S01]  /*a6d0*/  S2R R0, SR_TID.X ;  /* 0x0000000000007919 */ /* 0x000f220000002100 */
[----:B------:R-:W-:Y:S01]  /*a6e0*/  BSSY.RECONVERGENT B0, `(.L_x_158) ;  /* 0x0000030000007945 */ /* 0x000fe20003800200 */
[----:B---3--:R-:W-:Y:S01]  /*a6f0*/  IMAD.HI.U32 R3, R57, UR4, RZ ;  /* 0x0000000439037c27 */ /* 0x008fe2000f8e00ff */
[----:B------:R-:W3:Y:S01]  /*a700*/  LDCU UR4, c[0x0][0x380] ;  /* 0x00007000ff0477ac */ /* 0x000ee20008000800 */
[----:B--2---:R-:W-:-:S03]  /*a710*/  ISETP.NE.AND P0, PT, R4, 0x1, PT ;  /* 0x000000010400780c */ /* 0x004fc60003f05270 */
[----:B------:R-:W-:-:S04]  /*a720*/  SHF.R.U32.HI R3, RZ, UR5, R3 ;  /* 0x00000005ff037c19 */ /* 0x000fc80008011603 */
[----:B------:R-:W-:Y:S02]  /*a730*/  SEL R3, R57, R3, !P0 ;  /* 0x0000000339037207 */ /* 0x000fe40004000000 */
[----:B----4-:R-:W-:-:S03]  /*a740*/  LOP3.LUT R0, R0, 0x7f, RZ, 0xc0, !PT ;  /* 0x0000007f00007812 */ /* 0x010fc600078ec0ff */
[----:B------:R-:W-:-:S04]  /*a750*/  IMAD.MOV R3, RZ, RZ, -R3 ;  /* 0x000000ffff037224 */ /* 0x000fc800078e0a03 */
[----:B------:R-:W-:-:S04]  /*a760*/  IMAD R3, R4, R3, R57 ;  /* 0x0000000304037224 */ /* 0x000fc800078e0239 */
[----:B------:R-:W-:-:S05]  /*a770*/  IMAD R3, R3, 0x100, R0 ;  /* 0x0000010003037824 */ /* 0x000fca00078e0200 */
[----:B---3--:R-:W-:-:S13]  /*a780*/  ISETP.GE.AND P0, PT, R3, UR4, PT ;  /* 0x0000000403007c0c */ /* 0x008fda000bf06270 */
[----:B------:R-:W-:Y:S05]  /*a790*/  @P0 BRA `(.L_x_159) ;  /* 0x0000000000900947 */ /* 0x000fea0003800000 */
[----:B------:R-:W1:Y:S01]  /*a7a0*/  LDC R5, c[0x0][0x38c] ;  /* 0x0000e300ff057b82 */ /* 0x000e620000000800 */
[----:B------:R-:W2:Y:S01]  /*a7b0*/  LDCU UR6, c[0x0][0x890] ;  /* 0x00011200ff0677ac */ /* 0x000ea20008000800 */
[----:B------:R-:W3:Y:S01]  /*a7c0*/  LDCU.64 UR4, c[0x0][0x888] ;  /* 0x00011100ff0477ac */ /* 0x000ee20008000a00 */
[----:B--2---:R-:W-:Y:S01]  /*a7d0*/  IMAD R3, R22, UR6, R3 ;  /* 0x0000000616037c24 */ /* 0x004fe2000f8e0203 */
[----:B-1----:R-:W-:-:S04]  /*a7e0*/  IABS R6, R5 ;  /* 0x0000000500067213 */ /* 0x002fc80000000000 */
[----:B------:R-:W1:Y:S08]  /*a7f0*/  I2F.RP R8, R6 ;  /* 0x0000000600087306 */ /* 0x000e700000209400 */
[----:B-1----:R-:W1:Y:S02]  /*a800*/  MUFU.RCP R8, R8 ;  /* 0x0000000800087308 */ /* 0x002e640000001000 */
[----:B-1----:R-:W-:-:S06]  /*a810*/  IADD3 R8, PT, PT, R8, 0xffffffe, RZ ;  /* 0x0ffffffe08087810 */ /* 0x002fcc0007ffe0ff */
[----:B------:R-:W1:Y:S02]  /*a820*/  F2I.FTZ.U32.TRUNC.NTZ R9, R8 ;  /* 0x0000000800097305 */ /* 0x000e64000021f000 */
[----:B-1----:R-:W-:Y:S01]  /*a830*/  IADD3 R0, PT, PT, RZ, -R9, RZ ;  /* 0x80000009ff007210 */ /* 0x002fe20007ffe0ff */
[----:B------:R-:W-:-:S04]  /*a840*/  IMAD.MOV.U32 R8, RZ, RZ, RZ ;  /* 0x000000ffff087224 */ /* 0x000fc800078e00ff */
[----:B------:R-:W-:Y:S01]  /*a850*/  IMAD R4, R0, R6, RZ ;  /* 0x0000000600047224 */ /* 0x000fe200078e02ff */
[----:B------:R-:W-:-:S03]  /*a860*/  IABS R0, R2 ;  /* 0x0000000200007213 */ /* 0x000fc60000000000 */
[----:B------:R-:W-:Y:S01]  /*a870*/  IMAD.HI.U32 R7, R9, R4, R8 ;  /* 0x0000000409077227 */ /* 0x000fe200078e0008 */
[----:B------:R-:W-:Y:S01]  /*a880*/  MOV R4, R0 ;  /* 0x0000000000047202 */ /* 0x000fe20000000f00 */
[----:B------:R-:W1:Y:S04]  /*a890*/  LDC.64 R8, c[0x0][0x880] ;  /* 0x00022000ff087b82 */ /* 0x000e680000000a00 */
[----:B------:R-:W-:-:S04]  /*a8a0*/  IMAD.HI.U32 R7, R7, R4, RZ ;  /* 0x0000000407077227 */ /* 0x000fc800078e00ff */
[----:B------:R-:W-:-:S04]  /*a8b0*/  IMAD.MOV R0, RZ, RZ, -R7 ;  /* 0x000000ffff007224 */ /* 0x000fc800078e0a07 */
[----:B------:R-:W-:-:S05]  /*a8c0*/  IMAD R0, R6, R0, R4 ;  /* 0x0000000006007224 */ /* 0x000fca00078e0204 */
[----:B------:R-:W-:-:S13]  /*a8d0*/  ISETP.GT.U32.AND P1, PT, R6, R0, PT ;  /* 0x000000000600720c */ /* 0x000fda0003f24070 */
[-C--:B------:R-:W-:Y:S01]  /*a8e0*/  @!P1 IADD3 R0, PT, PT, R0, -R6.reuse, RZ ;  /* 0x8000000600009210 */ /* 0x080fe20007ffe0ff */
[----:B------:R-:W-:Y:S01]  /*a8f0*/  @!P1 VIADD R7, R7, 0x1 ;  /* 0x0000000107079836 */ /* 0x000fe20000000000 */
[----:B------:R-:W-:Y:S02]  /*a900*/  ISETP.NE.AND P1, PT, R5, RZ, PT ;  /* 0x000000ff0500720c */ /* 0x000fe40003f25270 */
[----:B------:R-:W-:Y:S02]  /*a910*/  ISETP.GE.U32.AND P2, PT, R0, R6, PT ;  /* 0x000000060000720c */ /* 0x000fe40003f46070 */
[----:B------:R-:W-:-:S04]  /*a920*/  LOP3.LUT R0, R2, R5, RZ, 0x3c, !PT ;  /* 0x0000000502007212 */ /* 0x000fc800078e3cff */
[----:B------:R-:W-:-:S07]  /*a930*/  ISETP.GE.AND P0, PT, R0, RZ, PT ;  /* 0x000000ff0000720c */ /* 0x000fce0003f06270 */
[----:B------:R-:W-:-:S06]  /*a940*/  @P2 IADD3 R7, PT, PT, R7, 0x1, RZ ;  /* 0x0000000107072810 */ /* 0x000fcc0007ffe0ff */
[----:B------:R-:W-:Y:S01]  /*a950*/  @!P0 IMAD.MOV R7, RZ, RZ, -R7 ;  /* 0x000000ffff078224 */ /* 0x000fe200078e0a07 */
[----:B------:R-:W-:-:S04]  /*a960*/  @!P1 LOP3.LUT R7, RZ, R5, RZ, 0x33, !PT ;  /* 0x00000005ff079212 */ /* 0x000fc800078e33ff */
[C---:B------:R-:W-:Y:S01]  /*a970*/  IADD3 R0, PT, PT, -R7.reuse, RZ, RZ ;  /* 0x000000ff07007210 */ /* 0x040fe20007ffe1ff */
[----:B---3--:R-:W-:-:S04]  /*a980*/  IMAD R3, R7, UR5, R3 ;  /* 0x0000000507037c24 */ /* 0x008fc8000f8e0203 */
[----:B------:R-:W-:-:S04]  /*a990*/  IMAD R0, R5, R0, R2 ;  /* 0x0000000005007224 */ /* 0x000fc800078e0202 */
[----:B------:R-:W-:Y:S02]  /*a9a0*/  IMAD R3, R0, UR4, R3 ;  /* 0x0000000400037c24 */ /* 0x000fe4000f8e0203 */
[----:B------:R-:W-:Y:S02]  /*a9b0*/  IMAD.MOV.U32 R0, RZ, RZ, -0x800000 ;  /* 0xff800000ff007424 */ /* 0x000fe400078e00ff */
[----:B-1----:R-:W-:-:S05]  /*a9c0*/  IMAD.WIDE R8, R3, 0x4, R8 ;  /* 0x0000000403087825 */ /* 0x002fca00078e0208 */
[----:B------:R2:W-:Y:S02]  /*a9d0*/  STG.E desc[UR40][R8.64], R0 ;  /* 0x0000000008007986 */ /* 0x0005e4000c101928 */
.L_x_159:
[----:B------:R-:W-:Y:S05]  /*a9e0*/  BSYNC.RECONVERGENT B0 ;  /* 0x0000000000007941 */ /* 0x000fea0003800200 */
.L_x_158:
[----:B------:R-:W-:-:S09]  /*a9f0*/  UISETP.NE.AND UP0, UPT, UR37, URZ, UPT ;  /* 0x000000ff2500728c */ /* 0x000fd2000bf05270 */
[----:B------:R-:W-:Y:S05]  /*aa00*/  BRA.U UP0, `(.L_x_160) ;  /* 0x0000000100047547 */ /* 0x000fea000b800000 */
[----:B------:R-:W-:Y:S05]  /*aa10*/  BPT.TRAP 0x1 ;  /* 0x000000040000795c */ /* 0x000fea0000300000 */
.L_x_160:
[C---:B-1----:R-:W-:Y:S01]  /*aa20*/  IADD3 R6, P0, PT, R42.reuse, 0x48000, RZ ;  /* 0x000480002a067810 */ /* 0x042fe20007f1e0ff */
[----:B------:R-:W1:Y:S01]  /*aa30*/  S2UR UR4, SR_CgaCtaId ;  /* 0x00000000000479c3 */ /* 0x000e620000008800 */
[C---:B------:R-:W-:Y:S01]  /*aa40*/  IADD3 R3, P1, PT, R42.reuse, 0x48200, RZ ;  /* 0x000482002a037810 */ /* 0x040fe20007f3e0ff */
[----:B------:R-:W-:Y:S01]  /*aa50*/  UMOV UR5, 0x400 ;  /* 0x0000040000057882 */ /* 0x000fe20000000000 */
[----:B------:R-:W-:Y:S01]  /*aa60*/  STL.64 [R1+0x60], R56 ;  /* 0x0000603801007387 */ /* 0x000fe20000100a00 */
[--C-:B------:R-:W-:Y:S01]  /*aa70*/  IMAD.X R81, RZ, RZ, R43.reuse, P0 ;  /* 0x000000ffff517224 */ /* 0x100fe200000e062b */
[C---:B------:R-:W-:Y:S01]  /*aa80*/  IADD3 R5, P0, PT, R42.reuse, 0x49000, RZ ;  /* 0x000490002a057810 */ /* 0x040fe20007f1e0ff */
[----:B------:R-:W-:Y:S01]  /*aa90*/  IMAD.X R79, RZ, RZ, R43, P1 ;  /* 0x000000ffff4f7224 */ /* 0x000fe200008e062b */
[----:B--2---:R-:W-:Y:S01]  /*aaa0*/  IADD3 R0, P1, PT, R42, 0x49200, RZ ;  /* 0x000492002a007810 */ /* 0x004fe20007f3e0ff */
[----:B------:R-:W-:Y:S01]  /*aab0*/  STL.64 [R1+0x58], R22 ;  /* 0x0000581601007387 */ /* 0x000fe20000100a00 */
[C---:B------:R-:W-:Y:S01]  /*aac0*/  SHF.R.U64 R7, R6.reuse, 0x3, R81 ;  /* 0x0000000306077819 */ /* 0x040fe20000001251 */
[----:B------:R-:W-:Y:S01]  /*aad0*/  IMAD.X R77, RZ, RZ, R43, P0 ;  /* 0x000000ffff4d7224 */ /* 0x000fe200000e062b */
[C---:B------:R-:W-:Y:S01]  /*aae0*/  SHF.R.U64 R4, R3.reuse, 0x3, R79 ;  /* 0x0000000303047819 */ /* 0x040fe2000000124f */
[----:B------:R-:W-:Y:S01]  /*aaf0*/  IMAD.X R67, RZ, RZ, R43, P1 ;  /* 0x000000ffff437224 */ /* 0x000fe200008e062b */
[----:B------:R-:W-:Y:S01]  /*ab00*/  LOP3.LUT R80, R6, 0x70, R7, 0x78, !PT ;  /* 0x0000007006507812 */ /* 0x000fe200078e7807 */
[----:B------:R-:W-:Y:S01]  /*ab10*/  STL [R1+0x68], R58 ;  /* 0x0000683a01007387 */ /* 0x000fe20000100800 */
[----:B------:R-:W-:Y:S01]  /*ab20*/  LOP3.LUT R78, R3, 0x70, R4, 0x78, !PT ;  /* 0x00000070034e7812 */ /* 0x000fe200078e7804 */
[----:B------:R-:W-:Y:S01]  /*ab30*/  UISETP.NE.AND UP0, UPT, UR37, URZ, UPT ;  /* 0x000000ff2500728c */ /* 0x000fe2000bf05270 */
[----:B------:R-:W-:-:S02]  /*ab40*/  IADD3 R6, P0, PT, R42, 0x4a000, RZ ;  /* 0x0004a0002a067810 */ /* 0x000fc40007f1e0ff */
[----:B------:R-:W-:Y:S02]  /*ab50*/  IADD3 R3, P1, PT, R42, 0x4a200, RZ ;  /* 0x0004a2002a037810 */ /* 0x000fe40007f3e0ff */
[C---:B------:R-:W-:Y:S01]  /*ab60*/  SHF.R.U64 R4, R0.reuse, 0x3, R67 ;  /* 0x0000000300047819 */ /* 0x040fe20000001243 */
[----:B------:R-:W-:Y:S01]  /*ab70*/  IMAD.X R65, RZ, RZ, R43, P0 ;  /* 0x000000ffff417224 */ /* 0x000fe200000e062b */
[C---:B------:R-:W-:Y:S01]  /*ab80*/  SHF.R.U64 R7, R5.reuse, 0x3, R77 ;  /* 0x0000000305077819 */ /* 0x040fe2000000124d */
[----:B------:R-:W-:Y:S01]  /*ab90*/  IMAD.X R63, RZ, RZ, R43, P1 ;  /* 0x000000ffff3f7224 */ /* 0x000fe200008e062b */
[----:B------:R-:W-:Y:S01]  /*aba0*/  LOP3.LUT R66, R0, 0x70, R4, 0x78, !PT ;  /* 0x0000007000427812 */ /* 0x000fe200078e7804 */
[----:B-1----:R-:W-:Y:S01]  /*abb0*/  ULEA UR4, UR4, UR5, 0x18 ;  /* 0x0000000504047291 */ /* 0x002fe2000f8ec0ff */
[----:B------:R-:W-:Y:S02]  /*abc0*/  IADD3 R0, P1, PT, R42, 0x4b200, RZ ;  /* 0x0004b2002a007810 */ /* 0x000fe40007f3e0ff */
[----:B------:R-:W-:-:S02]  /*abd0*/  LOP3.LUT R76, R5, 0x70, R7, 0x78, !PT ;  /* 0x00000070054c7812 */ /* 0x000fc400078e7807 */
[----:B------:R-:W-:Y:S01]  /*abe0*/  IADD3 R5, P0, PT, R42, 0x4b000, RZ ;  /* 0x0004b0002a057810 */ /* 0x000fe20007f1e0ff */
[----:B------:R-:W-:Y:S01]  /*abf0*/  IMAD.X R55, RZ, RZ, R43, P1 ;  /* 0x000000ffff377224 */ /* 0x000fe200008e062b */
[C---:B------:R-:W-:Y:S02]  /*ac00*/  SHF.R.U64 R7, R6.reuse, 0x3, R65 ;  /* 0x0000000306077819 */ /* 0x040fe40000001241 */
[C---:B------:R-:W-:Y:S01]  /*ac10*/  SHF.R.U64 R4, R3.reuse, 0x3, R63 ;  /* 0x0000000303047819 */ /* 0x040fe2000000123f */
[----:B------:R-:W-:Y:S01]  /*ac20*/  IMAD.X R61, RZ, RZ, R43, P0 ;  /* 0x000000ffff3d7224 */ /* 0x000fe200000e062b */
[----:B------:R-:W-:Y:S01]  /*ac30*/  LOP3.LUT R64, R6, 0x70, R7, 0x78, !PT ;  /* 0x0000007006407812 */ /* 0x000fe200078e7807 */
[----:B------:R-:W-:Y:S01]  /*ac40*/  SYNCS.ARRIVE.TRANS64.A1T0 RZ, [UR4+0x580b0], RZ ;  /* 0x0580b0ffffff79a7 */ /* 0x000fe20008100004 */
[----:B------:R-:W-:Y:S01]  /*ac50*/  LOP3.LUT R62, R3, 0x70, R4, 0x78, !PT ;  /* 0x00000070033e7812 */ /* 0x000fe200078e7804 */
[----:B------:R-:W-:Y:S01]  /*ac60*/  ST.E desc[UR40][R80.64], RZ ;  /* 0x000000ff50007985 */ /* 0x000fe2000c101928 */
[----:B------:R-:W-:-:S02]  /*ac70*/  IADD3 R6, P0, PT, R42, 0x4c000, RZ ;  /* 0x0004c0002a067810 */ /* 0x000fc40007f1e0ff */
[----:B------:R-:W-:Y:S01]  /*ac80*/  IADD3 R3, P1, PT, R42, 0x4c200, RZ ;  /* 0x0004c2002a037810 */ /* 0x000fe20007f3e0ff */
[----:B------:R1:W-:Y:S01]  /*ac90*/  ST.E desc[UR40][R78.64], RZ ;  /* 0x000000ff4e007985 */ /* 0x0003e2000c101928 */
[C---:B------:R-:W-:Y:S01]  /*aca0*/  SHF.R.U64 R4, R0.reuse, 0x3, R55 ;  /* 0x0000000300047819 */ /* 0x040fe20000001237 */
[----:B------:R-:W-:Y:S01]  /*acb0*/  IMAD.X R53, RZ, RZ, R43, P0 ;  /* 0x000000ffff357224 */ /* 0x000fe200000e062b */
[C---:B------:R-:W-:Y:S01]  /*acc0*/  SHF.R.U64 R7, R5.reuse, 0x3, R61 ;  /* 0x0000000305077819 */ /* 0x040fe2000000123d */
[----:B------:R-:W-:Y:S01]  /*acd0*/  IMAD.X R51, RZ, RZ, R43, P1 ;  /* 0x000000ffff337224 */ /* 0x000fe200008e062b */
[----:B------:R-:W-:Y:S01]  /*ace0*/  LOP3.LUT R54, R0, 0x70, R4, 0x78, !PT ;  /* 0x0000007000367812 */ /* 0x000fe200078e7804 */
[----:B------:R2:W-:Y:S01]  /*acf0*/  ST.E desc[UR40][R76.64], RZ ;  /* 0x000000ff4c007985 */ /* 0x0005e2000c101928 */
[C---:B------:R-:W-:Y:S02]  /*ad00*/  IADD3 R0, P1, PT, R42.reuse, 0x4d200, RZ ;  /* 0x0004d2002a007810 */ /* 0x040fe40007f3e0ff */
[----:B------:R-:W-:Y:S01]  /*ad10*/  LOP3.LUT R60, R5, 0x70, R7, 0x78, !PT ;  /* 0x00000070053c7812 */ /* 0x000fe200078e7807 */
[----:B------:R-:W-:Y:S01]  /*ad20*/  ST.E desc[UR40][R66.64], RZ ;  /* 0x000000ff42007985 */ /* 0x000fe2000c101928 */
[----:B------:R-:W-:Y:S01]  /*ad30*/  IADD3 R5, P0, PT, R42, 0x4d000, RZ ;  /* 0x0004d0002a057810 */ /* 0x000fe20007f1e0ff */
[----:B------:R-:W-:Y:S01]  /*ad40*/  IMAD.X R47, RZ, RZ, R43, P1 ;  /* 0x000000ffff2f7224 */ /* 0x000fe200008e062b */
[C---:B------:R-:W-:Y:S01]  /*ad50*/  SHF.R.U64 R7, R6.reuse, 0x3, R53 ;  /* 0x0000000306077819 */ /* 0x040fe20000001235 */
[----:B------:R3:W-:Y:S01]  /*ad60*/  ST.E desc[UR40][R64.64], RZ ;  /* 0x000000ff40007985 */ /* 0x0007e2000c101928 */
[C---:B------:R-:W-:Y:S01]  /*ad70*/  SHF.R.U64 R4, R3.reuse, 0x3, R51 ;  /* 0x0000000303047819 */ /* 0x040fe20000001233 */
[----:B------:R-:W-:Y:S01]  /*ad80*/  IMAD.X R49, RZ, RZ, R43, P0 ;  /* 0x000000ffff317224 */ /* 0x000fe200000e062b */
[----:B------:R-:W-:Y:S01]  /*ad90*/  LOP3.LUT R52, R6, 0x70, R7, 0x78, !PT ;  /* 0x0000007006347812 */ /* 0x000fe200078e7807 */
[----:B------:R4:W-:Y:S01]  /*ada0*/  ST.E desc[UR40][R62.64], RZ ;  /* 0x000000ff3e007985 */ /* 0x0009e2000c101928 */
[----:B------:R-:W-:-:S02]  /*adb0*/  LOP3.LUT R50, R3, 0x70, R4, 0x78, !PT ;  /* 0x0000007003327812 */ /* 0x000fc400078e7804 */
[C---:B------:R-:W-:Y:S01]  /*adc0*/  IADD3 R6, P0, PT, R42.reuse, 0x4e000, RZ ;  /* 0x0004e0002a067810 */ /* 0x040fe20007f1e0ff */
[----:B------:R-:W-:Y:S01]  /*add0*/  ST.E desc[UR40][R60.64], RZ ;  /* 0x000000ff3c007985 */ /* 0x000fe2000c101928 */
[----:B------:R-:W-:Y:S02]  /*ade0*/  IADD3 R3, P1, PT, R42, 0x4e200, RZ ;  /* 0x0004e2002a037810 */ /* 0x000fe40007f3e0ff */
[C---:B------:R-:W-:Y:S01]  /*adf0*/  SHF.R.U64 R4, R0.reuse, 0x3, R47 ;  /* 0x0000000300047819 */ /* 0x040fe2000000122f */
[----:B------:R-:W-:Y:S01]  /*ae00*/  IMAD.X R45, RZ, RZ, R43, P0 ;  /* 0x000000ffff2d7224 */ /* 0x000fe200000e062b */
[----:B------:R-:W-:Y:S01]  /*ae10*/  SHF.R.U64 R7, R5, 0x3, R49 ;  /* 0x0000000305077819 */ /* 0x000fe20000001231 */
[----:B------:R-:W-:Y:S01]  /*ae20*/  IMAD.X R41, RZ, RZ, R43, P1 ;  /* 0x000000ffff297224 */ /* 0x000fe200008e062b */
[----:B------:R-:W-:Y:S01]  /*ae30*/  LOP3.LUT R46, R0, 0x70, R4, 0x78, !PT ;  /* 0x00000070002e7812 */ /* 0x000fe200078e7804 */
[----:B------:R4:W-:Y:S01]  /*ae40*/  ST.E desc[UR40][R54.64], RZ ;  /* 0x000000ff36007985 */ /* 0x0009e2000c101928 */
[----:B------:R-:W-:-:S02]  /*ae50*/  IADD3 R0, P1, PT, R42, 0x4f200, RZ ;  /* 0x0004f2002a007810 */ /* 0x000fc40007f3e0ff */
[----:B------:R-:W-:Y:S01]  /*ae60*/  LOP3.LUT R48, R5, 0x70, R7, 0x78, !PT ;  /* 0x0000007005307812 */ /* 0x000fe200078e7807 */
[----:B------:R4:W-:Y:S01]  /*ae70*/  ST.E desc[UR40][R52.64], RZ ;  /* 0x000000ff34007985 */ /* 0x0009e2000c101928 */
[----:B------:R-:W-:Y:S01]  /*ae80*/  IADD3 R5, P0, PT, R42, 0x4f000, RZ ;  /* 0x0004f0002a057810 */ /* 0x000fe20007f1e0ff */
[----:B------:R-:W-:Y:S01]  /*ae90*/  IMAD.X R37, RZ, RZ, R43, P1 ;  /* 0x000000ffff257224 */ /* 0x000fe200008e062b */
[C---:B------:R-:W-:Y:S01]  /*aea0*/  SHF.R.U64 R7, R6.reuse, 0x3, R45 ;  /* 0x0000000306077819 */ /* 0x040fe2000000122d */
[----:B------:R-:W-:Y:S01]  /*aeb0*/  ST.E desc[UR40][R50.64], RZ ;  /* 0x000000ff32007985 */ /* 0x000fe2000c101928 */
[C---:B------:R-:W-:Y:S01]  /*aec0*/  SHF.R.U64 R4, R3.reuse, 0x3, R41 ;  /* 0x0000000303047819 */ /* 0x040fe20000001229 */
[----:B------:R-:W-:Y:S01]  /*aed0*/  IMAD.X R39, RZ, RZ, R43, P0 ;  /* 0x000000ffff277224 */ /* 0x000fe200000e062b */
[----:B------:R-:W-:Y:S01]  /*aee0*/  LOP3.LUT R44, R6, 0x70, R7, 0x78, !PT ;  /* 0x00000070062c7812 */ /* 0x000fe200078e7807 */
[----:B------:R4:W-:Y:S01]  /*aef0*/  ST.E desc[UR40][R48.64], RZ ;  /* 0x000000ff30007985 */ /* 0x0009e2000c101928 */
[----:B------:R-:W-:-:S02]  /*af00*/  LOP3.LUT R40, R3, 0x70, R4, 0x78, !PT ;  /* 0x0000007003287812 */ /* 0x000fc400078e7804 */
[C---:B------:R-:W-:Y:S01]  /*af10*/  IADD3 R6, P0, PT, R42.reuse, 0x50000, RZ ;  /* 0x000500002a067810 */ /* 0x040fe20007f1e0ff */
[----:B------:R4:W-:Y:S01]  /*af20*/  ST.E desc[UR40][R46.64], RZ ;  /* 0x000000ff2e007985 */ /* 0x0009e2000c101928 */
[----:B------:R-:W-:Y:S02]  /*af30*/  IADD3 R3, P1, PT, R42, 0x50200, RZ ;  /* 0x000502002a037810 */ /* 0x000fe40007f3e0ff */
[C---:B------:R-:W-:Y:S01]  /*af40*/  SHF.R.U64 R4, R0.reuse, 0x3, R37 ;  /* 0x0000000300047819 */ /* 0x040fe20000001225 */
[----:B------:R-:W-:Y:S01]  /*af50*/  IMAD.X R35, RZ, RZ, R43, P0 ;  /* 0x000000ffff237224 */ /* 0x000fe200000e062b */
[----:B------:R-:W-:Y:S01]  /*af60*/  SHF.R.U64 R7, R5, 0x3, R39 ;  /* 0x0000000305077819 */ /* 0x000fe20000001227 */
[----:B------:R-:W-:Y:S01]  /*af70*/  IMAD.X R33, RZ, RZ, R43, P1 ;  /* 0x000000ffff217224 */ /* 0x000fe200008e062b */
[----:B------:R-:W-:Y:S01]  /*af80*/  LOP3.LUT R36, R0, 0x70, R4, 0x78, !PT ;  /* 0x0000007000247812 */ /* 0x000fe200078e7804 */
[----:B------:R-:W-:Y:S01]  /*af90*/  ST.E desc[UR40][R44.64], RZ ;  /* 0x000000ff2c007985 */ /* 0x000fe2000c101928 */
[----:B------:R-:W-:-:S02]  /*afa0*/  IADD3 R0, P1, PT, R42, 0x51200, RZ ;  /* 0x000512002a007810 */ /* 0x000fc40007f3e0ff */
[----:B------:R-:W-:Y:S01]  /*afb0*/  LOP3.LUT R38, R5, 0x70, R7, 0x78, !PT ;  /* 0x0000007005267812 */ /* 0x000fe200078e7807 */
[----:B------:R4:W-:Y:S01]  /*afc0*/  ST.E desc[UR40][R40.64], RZ ;  /* 0x000000ff28007985 */ /* 0x0009e2000c101928 */
[----:B------:R-:W-:Y:S01]  /*afd0*/  IADD3 R5, P0, PT, R42, 0x51000, RZ ;  /* 0x000510002a057810 */ /* 0x000fe20007f1e0ff */
[----:B------:R-:W-:Y:S01]  /*afe0*/  IMAD.X R29, RZ, RZ, R43, P1 ;  /* 0x000000ffff1d7224 */ /* 0x000fe200008e062b */
[C---:B------:R-:W-:Y:S01]  /*aff0*/  SHF.R.U64 R7, R6.reuse, 0x3, R35 ;  /* 0x0000000306077819 */ /* 0x040fe20000001223 */
[----:B------:R4:W-:Y:S01]  /*b000*/  ST.E desc[UR40][R38.64], RZ ;  /* 0x000000ff26007985 */ /* 0x0009e2000c101928 */
[C---:B------:R-:W-:Y:S01]  /*b010*/  SHF.R.U64 R4, R3.reuse, 0x3, R33 ;  /* 0x0000000303047819 */ /* 0x040fe20000001221 */
[----:B------:R-:W-:Y:S01]  /*b020*/  IMAD.X R31, RZ, RZ, R43, P0 ;  /* 0x000000ffff1f7224 */ /* 0x000fe200000e062b */
[----:B------:R-:W-:Y:S01]  /*b030*/  LOP3.LUT R34, R6, 0x70, R7, 0x78, !PT ;  /* 0x0000007006227812 */ /* 0x000fe200078e7807 */
[----:B------:R-:W-:Y:S01]  /*b040*/  ST.E desc[UR40][R36.64], RZ ;  /* 0x000000ff24007985 */ /* 0x000fe2000c101928 */
        /* <DEDUP_REMOVED lines=11> */
[----:B------:R-:W-:Y:S02]  /*b100*/  LOP3.LUT R30, R5, 0x70, R7, 0x78, !PT ;  /* 0x00000070051e7812 */ /* 0x000fe400078e7807 */
        /* <DEDUP_REMOVED lines=9> */
[----:B------:R-:W-:Y:S01]  /*b1a0*/  IADD3 R6, P0, PT, R42, 0x54000, RZ ;  /* 0x000540002a067810 */ /* 0x000fe20007f1e0ff */
[----:B------:R4:W-:Y:S01]  /*b1b0*/  ST.E desc[UR40][R26.64], RZ ;  /* 0x000000ff1a007985 */ /* 0x0009e2000c101928 */
[C---:B------:R-:W-:Y:S02]  /*b1c0*/  SHF.R.U64 R4, R0.reuse, 0x3, R19 ;  /* 0x0000000300047819 */ /* 0x040fe40000001213 */
[----:B------:R-:W-:Y:S01]  /*b1d0*/  SHF.R.U64 R7, R5, 0x3, R21 ;  /* 0x0000000305077819 */ /* 0x000fe20000001215 */
[----:B------:R-:W-:Y:S01]  /*b1e0*/  IMAD.X R15, RZ, RZ, R43, P0 ;  /* 0x000000ffff0f7224 */ /* 0x000fe200000e062b */
[----:B------:R-:W-:Y:S01]  /*b1f0*/  LOP3.LUT R18, R0, 0x70, R4, 0x78, !PT ;  /* 0x0000007000127812 */ /* 0x000fe200078e7804 */
[----:B------:R-:W-:Y:S01]  /*b200*/  ST.E desc[UR40][R24.64], RZ ;  /* 0x000000ff18007985 */ /* 0x000fe2000c101928 */
[C---:B------:R-:W-:Y:S02]  /*b210*/  IADD3 R3, P1, PT, R42.reuse, 0x54200, RZ ;  /* 0x000542002a037810 */ /* 0x040fe40007f3e0ff */
[----:B------:R-:W-:-:S02]  /*b220*/  IADD3 R4, P0, PT, R42, 0x55000, RZ ;  /* 0x000550002a047810 */ /* 0x000fc40007f1e0ff */
[----:B------:R-:W-:Y:S01]  /*b230*/  LOP3.LUT R20, R5, 0x70, R7, 0x78, !PT ;  /* 0x0000007005147812 */ /* 0x000fe200078e7807 */
[----:B------:R-:W-:Y:S01]  /*b240*/  IMAD.X R13, RZ, RZ, R43, P1 ;  /* 0x000000ffff0d7224 */ /* 0x000fe200008e062b */
[----:B------:R-:W-:Y:S01]  /*b250*/  SHF.R.U64 R7, R6, 0x3, R15 ;  /* 0x0000000306077819 */ /* 0x000fe2000000120f */
[----:B------:R-:W-:Y:S01]  /*b260*/  IMAD.X R11, RZ, RZ, R43, P0 ;  /* 0x000000ffff0b7224 */ /* 0x000fe200000e062b */
[----:B------:R-:W-:Y:S01]  /*b270*/  IADD3 R0, P1, PT, R42, 0x55200, RZ ;  /* 0x000552002a007810 */ /* 0x000fe20007f3e0ff */
[----:B------:R4:W-:Y:S01]  /*b280*/  ST.E desc[UR40][R20.64], RZ ;  /* 0x000000ff14007985 */ /* 0x0009e2000c101928 */
[----:B------:R-:W-:Y:S02]  /*b290*/  LOP3.LUT R14, R6, 0x70, R7, 0x78, !PT ;  /* 0x00000070060e7812 */ /* 0x000fe400078e7807 */
[C---:B------:R-:W-:Y:S01]  /*b2a0*/  SHF.R.U64 R6, R4.reuse, 0x3, R11 ;  /* 0x0000000304067819 */ /* 0x040fe2000000120b */
[----:B------:R-:W-:Y:S01]  /*b2b0*/  IMAD.X R9, RZ, RZ, R43, P1 ;  /* 0x000000ffff097224 */ /* 0x000fe200008e062b */
[----:B------:R-:W-:Y:S01]  /*b2c0*/  SHF.R.U64 R5, R3, 0x3, R13 ;  /* 0x0000000303057819 */ /* 0x000fe2000000120d */
[----:B------:R4:W-:Y:S01]  /*b2d0*/  ST.E desc[UR40][R18.64], RZ ;  /* 0x000000ff12007985 */ /* 0x0009e2000c101928 */
[----:B------:R-:W-:-:S02]  /*b2e0*/  LOP3.LUT R10, R4, 0x70, R6, 0x78, !PT ;  /* 0x00000070040a7812 */ /* 0x000fc400078e7806 */
[----:B------:R-:W-:Y:S01]  /*b2f0*/  LOP3.LUT R12, R3, 0x70, R5, 0x78, !PT ;  /* 0x00000070030c7812 */ /* 0x000fe200078e7805 */
[----:B------:R-:W-:Y:S01]  /*b300*/  ST.E desc[UR40][R14.64], RZ ;  /* 0x000000ff0e007985 */ /* 0x000fe2000c101928 */
[----:B------:R-:W-:Y:S02]  /*b310*/  IADD3 R6, P0, PT, R42, 0x56200, RZ ;  /* 0x000562002a067810 */ /* 0x000fe40007f1e0ff */
[----:B------:R-:W-:Y:S01]  /*b320*/  SHF.R.U64 R5, R0, 0x3, R9 ;  /* 0x0000000300057819 */ /* 0x000fe20000001209 */
[----:B------:R4:W-:Y:S01]  /*b330*/  ST.E desc[UR40][R12.64], RZ ;  /* 0x000000ff0c007985 */ /* 0x0009e2000c101928 */
[----:B------:R-:W-:Y:S01]  /*b340*/  IADD3 R3, P1, PT, R42, 0x56000, RZ ;  /* 0x000560002a037810 */ /* 0x000fe20007f3e0ff */
[----:B------:R-:W-:Y:S01]  /*b350*/  IMAD.X R73, RZ, RZ, R43, P0 ;  /* 0x000000ffff497224 */ /* 0x000fe200000e062b */
[----:B------:R-:W-:Y:S01]  /*b360*/  LOP3.LUT R8, R0, 0x70, R5, 0x78, !PT ;  /* 0x0000007000087812 */ /* 0x000fe200078e7805 */
[----:B------:R4:W-:Y:S01]  /*b370*/  ST.E desc[UR40][R10.64], RZ ;  /* 0x000000ff0a007985 */ /* 0x0009e2000c101928 */
[----:B------:R-:W-:Y:S01]  /*b380*/  IADD3 R0, P2, PT, R42, 0x57200, RZ ;  /* 0x000572002a007810 */ /* 0x000fe20007f5e0ff */
[----:B------:R-:W-:Y:S01]  /*b390*/  IMAD.X R75, RZ, RZ, R43, P1 ;  /* 0x000000ffff4b7224 */ /* 0x000fe200008e062b */
[----:B------:R-:W-:Y:S01]  /*b3a0*/  SHF.R.U64 R7, R6, 0x3, R73 ;  /* 0x0000000306077819 */ /* 0x000fe20000001249 */
[----:B------:R4:W-:Y:S01]  /*b3b0*/  ST.E desc[UR40][R8.64], RZ ;  /* 0x000000ff08007985 */ /* 0x0009e2000c101928 */
[----:B------:R-:W-:Y:S01]  /*b3c0*/  IADD3 R4, P1, PT, R42, 0x57000, RZ ;  /* 0x000570002a047810 */ /* 0x000fe20007f3e0ff */
[----:B------:R-:W-:Y:S01]  /*b3d0*/  IMAD.X R69, RZ, RZ, R43, P2 ;  /* 0x000000ffff457224 */ /* 0x000fe200010e062b */
[----:B------:R-:W-:-:S02]  /*b3e0*/  SHF.R.U64 R5, R3, 0x3, R75 ;  /* 0x0000000303057819 */ /* 0x000fc4000000124b */
[----:B------:R-:W-:Y:S01]  /*b3f0*/  LOP3.LUT R72, R6, 0x70, R7, 0x78, !PT ;  /* 0x0000007006487812 */ /* 0x000fe200078e7807 */
[----:B------:R-:W-:Y:S01]  /*b400*/  IMAD.X R71, RZ, RZ, R43, P1 ;  /* 0x000000ffff477224 */ /* 0x000fe200008e062b */
[----:B------:R-:W-:Y:S02]  /*b410*/  LOP3.LUT R74, R3, 0x70, R5, 0x78, !PT ;  /* 0x00000070034a7812 */ /* 0x000fe400078e7805 */
[----:B------:R-:W-:Y:S02]  /*b420*/  IADD3 R6, P0, PT, R42, 0x48400, RZ ;  /* 0x000484002a067810 */ /* 0x000fe40007f1e0ff */
[----:B------:R-:W-:Y:S01]  /*b430*/  SHF.R.U64 R3, R0, 0x3, R69 ;  /* 0x0000000300037819 */ /* 0x000fe20000001245 */
[----:B------:R-:W-:Y:S01]  /*b440*/  ST.E desc[UR40][R74.64], RZ ;  /* 0x000000ff4a007985 */ /* 0x000fe2000c101928 */
[----:B------:R-:W-:Y:S01]  /*b450*/  SHF.R.U64 R5, R4, 0x3, R71 ;  /* 0x0000000304057819 */ /* 0x000fe20000001247 */
[----:B------:R-:W-:Y:S01]  /*b460*/  IMAD.X R85, RZ, RZ, R43, P0 ;  /* 0x000000ffff557224 */ /* 0x000fe200000e062b */
[----:B------:R-:W-:Y:S01]  /*b470*/  LOP3.LUT R68, R0, 0x70, R3, 0x78, !PT ;  /* 0x0000007000447812 */ /* 0x000fe200078e7803 */
[----:B------:R4:W-:Y:S01]  /*b480*/  ST.E desc[UR40][R72.64], RZ ;  /* 0x000000ff48007985 */ /* 0x0009e2000c101928 */
[----:B------:R-:W-:-:S02]  /*b490*/  IADD3 R3, P0, PT, R42, 0x48600, RZ ;  /* 0x000486002a037810 */ /* 0x000fc40007f1e0ff */
[----:B------:R-:W-:Y:S02]  /*b4a0*/  IADD3 R0, P1, PT, R42, 0x49400, RZ ;  /* 0x000494002a007810 */ /* 0x000fe40007f3e0ff */
[----:B------:R-:W-:Y:S01]  /*b4b0*/  LOP3.LUT R70, R4, 0x70, R5, 0x78, !PT ;  /* 0x0000007004467812 */ /* 0x000fe200078e7805 */
[----:B------:R-:W-:Y:S01]  /*b4c0*/  IMAD.X R83, RZ, RZ, R43, P0 ;  /* 0x000000ffff537224 */ /* 0x000fe200000e062b */
[C---:B------:R-:W-:Y:S01]  /*b4d0*/  SHF.R.U64 R4, R6.reuse, 0x3, R85 ;  /* 0x0000000306047819 */ /* 0x040fe20000001255 */
[----:B------:R-:W-:Y:S02]  /*b4e0*/  IMAD.X R7, RZ, RZ, R43, P1 ;  /* 0x000000ffff077224 */ /* 0x000fe400008e062b */
[----:B------:R-:W-:Y:S01]  /*b4f0*/  ST.E desc[UR40][R70.64], RZ ;  /* 0x000000ff46007985 */ /* 0x000fe2000c101928 */
[C---:B------:R-:W-:Y:S02]  /*b500*/  SHF.R.U64 R5, R3.reuse, 0x3, R83 ;  /* 0x0000000303057819 */ /* 0x040fe40000001253 */
[----:B------:R-:W-:Y:S01]  /*b510*/  LOP3.LUT R84, R6, 0x70, R4, 0x78, !PT ;  /* 0x0000007006547812 */ /* 0x000fe200078e7804 */
[----:B------:R4:W-:Y:S01]  /*b520*/  ST.E desc[UR40][R68.64], RZ ;  /* 0x000000ff44007985 */ /* 0x0009e2000c101928 */
[----:B------:R-:W-:-:S02]  /*b530*/  LOP3.LUT R82, R3, 0x70, R5, 0x78, !PT ;  /* 0x0000007003527812 */ /* 0x000fc400078e7805 */
[----:B------:R-:W-:Y:S01]  /*b540*/  IADD3 R3, P0, PT, R42, 0x49600, RZ ;  /* 0x000496002a037810 */ /* 0x000fe20007f1e0ff */
[----:B------:R4:W-:Y:S01]  /*b550*/  ST.E desc[UR40][R84.64], RZ ;  /* 0x000000ff54007985 */ /* 0x0009e2000c101928 */
[----:B------:R-:W-:-:S03]  /*b560*/  SHF.R.U64 R4, R0, 0x3, R7 ;  /* 0x0000000300047819 */ /* 0x000fc60000001207 */
[----:B-1----:R-:W-:Y:S01]  /*b570*/  IMAD.X R79, RZ, RZ, R43, P0 ;  /* 0x000000ffff4f7224 */ /* 0x002fe200000e062b */
[----:B------:R-:W-:Y:S01]  /*b580*/  LOP3.LUT R6, R0, 0x70, R4, 0x78, !PT ;  /* 0x0000007000067812 */ /* 0x000fe200078e7804 */
[----:B------:R-:W-:Y:S01]  /*b590*/  ST.E desc[UR40][R82.64], RZ ;  /* 0x000000ff52007985 */ /* 0x000fe2000c101928 */
[C---:B------:R-:W-:Y:S02]  /*b5a0*/  IADD3 R0, P0, PT, R42.reuse, 0x4a600, RZ ;  /* 0x0004a6002a007810 */ /* 0x040fe40007f1e0ff */
[C---:B------:R-:W-:Y:S01]  /*b5b0*/  SHF.R.U64 R5, R3.reuse, 0x3, R79 ;  /* 0x0000000303057819 */ /* 0x040fe2000000124f */
[----:B------:R1:W-:Y:S01]  /*b5c0*/  ST.E desc[UR40][R6.64], RZ ;  /* 0x000000ff06007985 */ /* 0x0003e2000c101928 */
[----:B------:R-:W-:Y:S01]  /*b5d0*/  IADD3 R4, P1, PT, R42, 0x4a400, RZ ;  /* 0x0004a4002a047810 */ /* 0x000fe20007f3e0ff */
[----:B--2---:R-:W-:Y:S01]  /*b5e0*/  IMAD.X R77, RZ, RZ, R43, P0 ;  /* 0x000000ffff4d7224 */ /* 0x004fe200000e062b */
[----:B------:R-:W-:-:S03]  /*b5f0*/  LOP3.LUT R78, R3, 0x70, R5, 0x78, !PT ;  /* 0x00000070034e7812 */ /* 0x000fc600078e7805 */
[----:B------:R-:W-:Y:S01]  /*b600*/  IMAD.X R81, RZ, RZ, R43, P1 ;  /* 0x000000ffff517224 */ /* 0x000fe200008e062b */
[C---:B------:R-:W-:Y:S01]  /*b610*/  SHF.R.U64 R3, R0.reuse, 0x3, R77 ;  /* 0x0000000300037819 */ /* 0x040fe2000000124d */
[----:B------:R2:W-:Y:S03]  /*b620*/  ST.E desc[UR40][R78.64], RZ ;  /* 0x000000ff4e007985 */ /* 0x0005e6000c101928 */
[----:B------:R-:W-:Y:S02]  /*b630*/  LOP3.LUT R76, R0, 0x70, R3, 0x78, !PT ;  /* 0x00000070004c7812 */ /* 0x000fe400078e7803 */
[----:B------:R-:W-:Y:S02]  /*b640*/  IADD3 R0, P0, PT, R42, 0x4b400, RZ ;  /* 0x0004b4002a007810 */ /* 0x000fe40007f1e0ff */
[----:B------:R-:W-:-:S03]  /*b650*/  SHF.R.U64 R5, R4, 0x3, R81 ;  /* 0x0000000304057819 */ /* 0x000fc60000001251 */
[----:B---3--:R-:W-:Y:S01]  /*b660*/  IMAD.X R65, RZ, RZ, R43, P0 ;  /* 0x000000ffff417224 */ /* 0x008fe200000e062b */
[----:B------:R-:W-:Y:S02]  /*b670*/  IADD3 R3, P0, PT, R42, 0x4c400, RZ ;  /* 0x0004c4002a037810 */ /* 0x000fe40007f1e0ff */
[----:B------:R-:W-:Y:S02]  /*b680*/  LOP3.LUT R80, R4, 0x70, R5, 0x78, !PT ;  /* 0x0000007004507812 */ /* 0x000fe400078e7805 */
[----:B------:R-:W-:Y:S01]  /*b690*/  SHF.R.U64 R5, R0, 0x3, R65 ;  /* 0x0000000300057819 */ /* 0x000fe20000001241 */
[----:B----4-:R-:W-:Y:S01]  /*b6a0*/  IMAD.X R63, RZ, RZ, R43, P0 ;  /* 0x000000ffff3f7224 */ /* 0x010fe200000e062b */
[----:B------:R-:W-:Y:S01]  /*b6b0*/  IADD3 R4, P1, PT, R42, 0x4b600, RZ ;  /* 0x0004b6002a047810 */ /* 0x000fe20007f3e0ff */
[----:B------:R-:W-:Y:S01]  /*b6c0*/  ST.E desc[UR40][R80.64], RZ ;  /* 0x000000ff50007985 */ /* 0x000fe2000c101928 */
[----:B------:R-:W-:Y:S02]  /*b6d0*/  LOP3.LUT R64, R0, 0x70, R5, 0x78, !PT ;  /* 0x0000007000407812 */ /* 0x000fe400078e7805 */
[C---:B------:R-:W-:Y:S01]  /*b6e0*/  SHF.R.U64 R0, R3.reuse, 0x3, R63 ;  /* 0x0000000303007819 */ /* 0x040fe2000000123f */
[----:B------:R-:W-:Y:S01]  /*b6f0*/  IMAD.X R67, RZ, RZ, R43, P1 ;  /* 0x000000ffff437224 */ /* 0x000fe200008e062b */
[----:B------:R3:W-:Y:S02]  /*b700*/  ST.E desc[UR40][R76.64], RZ ;  /* 0x000000ff4c007985 */ /* 0x0007e4000c101928 */
[----:B------:R-:W-:-:S02]  /*b710*/  LOP3.LUT R62, R3, 0x70, R0, 0x78, !PT ;  /* 0x00000070033e7812 */ /* 0x000fc400078e7800 */
[----:B------:R-:W-:Y:S01]  /*b720*/  IADD3 R0, P0, PT, R42, 0x4c600, RZ ;  /* 0x0004c6002a007810 */ /* 0x000fe20007f1e0ff */
[----:B------:R4:W-:Y:S01]  /*b730*/  ST.E desc[UR40][R64.64], RZ ;  /* 0x000000ff40007985 */ /* 0x0009e2000c101928 */
[----:B------:R-:W-:-:S03]  /*b740*/  SHF.R.U64 R5, R4, 0x3, R67 ;  /* 0x0000000304057819 */ /* 0x000fc60000001243 */
[----:B------:R-:W-:Y:S01]  /*b750*/  IMAD.X R55, RZ, RZ, R43, P0 ;  /* 0x000000ffff377224 */ /* 0x000fe200000e062b */
[----:B------:R-:W-:Y:S02]  /*b760*/  IADD3 R3, P0, PT, R42, 0x4d600, RZ ;  /* 0x0004d6002a037810 */ /* 0x000fe40007f1e0ff */
[----:B------:R-:W-:Y:S02]  /*b770*/  LOP3.LUT R66, R4, 0x70, R5, 0x78, !PT ;  /* 0x0000007004427812 */ /* 0x000fe400078e7805 */
[----:B------:R-:W-:Y:S01]  /*b780*/  SHF.R.U64 R5, R0, 0x3, R55 ;  /* 0x0000000300057819 */ /* 0x000fe20000001237 */
[----:B------:R-:W-:Y:S01]  /*b790*/  IMAD.X R53, RZ, RZ, R43, P0 ;  /* 0x000000ffff357224 */ /* 0x000fe200000e062b */
        /* <DEDUP_REMOVED lines=61> */
[----:B------:R4:W-:Y:S01]  /*bb70*/  ST.E desc[UR40][R36.64], RZ ;  /* 0x000000ff24007985 */ /* 0x0009e2000c101928 */
        /* <DEDUP_REMOVED lines=18> */
[----:B------:R-:W-:Y:S02]  /*bca0*/  ST.E desc[UR40][R26.64], RZ ;  /* 0x000000ff1a007985 */ /* 0x000fe4000c101928 */
[----:B------:R-:W-:-:S02]  /*bcb0*/  LOP3.LUT R18, R3, 0x70, R0, 0x78, !PT ;  /* 0x0000007003127812 */ /* 0x000fc400078e7800 */
[----:B------:R-:W-:Y:S01]  /*bcc0*/  IADD3 R0, P0, PT, R42, 0x55600, RZ ;  /* 0x000556002a007810 */ /* 0x000fe20007f1e0ff */
[----:B------:R-:W-:Y:S01]  /*bcd0*/  ST.E desc[UR40][R20.64], RZ ;  /* 0x000000ff14007985 */ /* 0x000fe2000c101928 */
        /* <DEDUP_REMOVED lines=46> */
[----:B-1----:R-:W-:Y:S01]  /*bfc0*/  IMAD.X R7, RZ, RZ, R43, P0 ;  /* 0x000000ffff077224 */ /* 0x002fe200000e062b */
[----:B------:R-:W-:Y:S02]  /*bfd0*/  IADD3 R3, P0, PT, R42, 0x4b800, RZ ;  /* 0x0004b8002a037810 */ /* 0x000fe40007f1e0ff */
[----:B------:R-:W-:Y:S02]  /*bfe0*/  LOP3.LUT R84, R4, 0x70, R5, 0x78, !PT ;  /* 0x0000007004547812 */ /* 0x000fe400078e7805 */
[----:B------:R-:W-:Y:S01]  /*bff0*/  SHF.R.U64 R5, R0, 0x3, R7 ;  /* 0x0000000300057819 */ /* 0x000fe20000001207 */
[----:B--2---:R-:W-:Y:S01]  /*c000*/  IMAD.X R79, RZ, RZ, R43, P0 ;  /* 0x000000ffff4f7224 */ /* 0x004fe200000e062b */
        /* <DEDUP_REMOVED lines=86> */
[----:B------:R-:W-:Y:S02]  /*c570*/  LOP3.LUT R44, R4, 0x70, R5, 0x78, !PT ;  /* 0x00000070042c7812 */ /* 0x000fe400078e7805 */
[----:B------:R-:W-:Y:S02]  /*c580*/  IADD3 R4, P1, PT, R42, 0x53a00, RZ ;  /* 0x00053a002a047810 */ /* 0x000fe40007f3e0ff */
[----:B------:R-:W-:Y:S01]  /*c590*/  SHF.R.U64 R5, R0, 0x3, R37 ;  /* 0x0000000300057819 */ /* 0x000fe20000001225 */
[----:B------:R-:W-:Y:S01]  /*c5a0*/  ST.E desc[UR40][R44.64], RZ ;  /* 0x000000ff2c007985 */ /* 0x000fe2000c101928 */
[----:B------:R-:W-:Y:S01]  /*c5b0*/  IADD3 R3, P0, PT, R42, 0x54800, RZ ;  /* 0x000548002a037810 */ /* 0x000fe20007f1e0ff */
[----:B------:R-:W-:Y:S01]  /*c5c0*/  IMAD.X R33, RZ, RZ, R43, P1 ;  /* 0x000000ffff217224 */ /* 0x000fe200008e062b */
[----:B------:R-:W-:Y:S01]  /*c5d0*/  LOP3.LUT R36, R0, 0x70, R5, 0x78, !PT ;  /* 0x0000007000247812 */ /* 0x000fe200078e7805 */
[----:B------:R-:W-:Y:S02]  /*c5e0*/  ST.E desc[UR40][R34.64], RZ ;  /* 0x000000ff22007985 */ /* 0x000fe4000c101928 */
[----:B------:R-:W-:Y:S01]  /*c5f0*/  IMAD.X R29, RZ, RZ, R43, P0 ;  /* 0x000000ffff1d7224 */ /* 0x000fe200000e062b */
[----:B------:R-:W-:Y:S01]  /*c600*/  SHF.R.U64 R5, R4, 0x3, R33 ;  /* 0x0000000304057819 */ /* 0x000fe20000001221 */
[----:B------:R3:W-:Y:S01]  /*c610*/  ST.E desc[UR40][R36.64], RZ ;  /* 0x000000ff24007985 */ /* 0x0007e2000c101928 */
[----:B-1----:R-:W-:-:S02]  /*c620*/  IADD3 R41, P0, PT, R42, 0x54a00, RZ ;  /* 0x00054a002a297810 */ /* 0x002fc40007f1e0ff */
[C---:B------:R-:W-:Y:S02]  /*c630*/  SHF.R.U64 R0, R3.reuse, 0x3, R29 ;  /* 0x0000000303007819 */ /* 0x040fe4000000121d */
[----:B------:R-:W-:Y:S02]  /*c640*/  LOP3.LUT R32, R4, 0x70, R5, 0x78, !PT ;  /* 0x0000007004207812 */ /* 0x000fe400078e7805 */
[C---:B--2---:R-:W-:Y:S02]  /*c650*/  IADD3 R39, P1, PT, R42.reuse, 0x55800, RZ ;  /* 0x000558002a277810 */ /* 0x044fe40007f3e0ff */
[----:B------:R-:W-:Y:S01]  /*c660*/  IADD3 R38, P2, PT, R42, 0x55a00, RZ ;  /* 0x00055a002a267810 */ /* 0x000fe20007f5e0ff */
[----:B------:R1:W-:Y:S01]  /*c670*/  ST.E desc[UR40][R32.64], RZ ;  /* 0x000000ff20007985 */ /* 0x0003e2000c101928 */
[----:B------:R-:W-:-:S03]  /*c680*/  LOP3.LUT R28, R3, 0x70, R0, 0x78, !PT ;  /* 0x00000070031c7812 */ /* 0x000fc600078e7800 */
[----:B------:R2:W-:Y:S01]  /*c690*/  STL.64 [R1+0xa0], R38 ;  /* 0x0000a02601007387 */ /* 0x0005e20000100a00 */
[--C-:B------:R-:W-:Y:S01]  /*c6a0*/  IMAD.X R11, RZ, RZ, R43.reuse, P2 ;  /* 0x000000ffff0b7224 */ /* 0x100fe200010e062b */
[C---:B---3--:R-:W-:Y:S02]  /*c6b0*/  IADD3 R37, P3, PT, R42.reuse, 0x56800, RZ ;  /* 0x000568002a257810 */ /* 0x048fe40007f7e0ff */
[C---:B------:R-:W-:Y:S01]  /*c6c0*/  IADD3 R36, P4, PT, R42.reuse, 0x56a00, RZ ;  /* 0x00056a002a247810 */ /* 0x040fe20007f9e0ff */
[----:B------:R-:W3:Y:S04]  /*c6d0*/  S2R R0, SR_CgaCtaId ;  /* 0x0000000000007919 */ /* 0x000ee80000008800 */
[----:B------:R4:W-:Y:S01]  /*c6e0*/  STL.64 [R1+0x90], R36 ;  /* 0x0000902401007387 */ /* 0x0009e20000100a00 */
[----:B------:R-:W-:Y:S01]  /*c6f0*/  IMAD.X R9, RZ, RZ, R43, P4 ;  /* 0x000000ffff097224 */ /* 0x000fe200020e062b */
[----:B------:R-:W-:-:S02]  /*c700*/  IADD3 R31, P4, PT, R42, 0x49c00, RZ ;  /* 0x00049c002a1f7810 */ /* 0x000fc40007f9e0ff */
[----:B-1----:R-:W-:Y:S01]  /*c710*/  IADD3 R33, P2, PT, R42, 0x48c00, RZ ;  /* 0x00048c002a217810 */ /* 0x002fe20007f5e0ff */
[----:B------:R1:W-:Y:S01]  /*c720*/  ST.E desc[UR40][R28.64], RZ ;  /* 0x000000ff1c007985 */ /* 0x0003e2000c101928 */
[----:B------:R-:W-:-:S03]  /*c730*/  MOV R40, 0x400 ;  /* 0x0000040000287802 */ /* 0x000fc60000000f00 */
[----:B------:R-:W-:Y:S01]  /*c740*/  STL [R1+0x44], R11 ;  /* 0x0000440b01007387 */ /* 0x000fe20000100800 */
[--C-:B--2---:R-:W-:Y:S01]  /*c750*/  IMAD.X R39, RZ, RZ, R43.reuse, P0 ;  /* 0x000000ffff277224 */ /* 0x104fe200000e062b */
[C---:B------:R-:W-:Y:S01]  /*c760*/  IADD3 R35, P0, PT, R42.reuse, 0x57800, RZ ;  /* 0x000578002a237810 */ /* 0x040fe20007f1e0ff */
[--C-:B------:R-:W-:Y:S01]  /*c770*/  IMAD.X R5, RZ, RZ, R43.reuse, P2 ;  /* 0x000000ffff057224 */ /* 0x100fe200010e062b */
[----:B------:R-:W-:Y:S04]  /*c780*/  STL [R1+0x34], R9 ;  /* 0x0000340901007387 */ /* 0x000fe80000100800 */
[----:B------:R-:W-:Y:S01]  /*c790*/  STL [R1+0x54], R39 ;  /* 0x0000542701007387 */ /* 0x000fe20000100800 */
[----:B----4-:R-:W-:Y:S01]  /*c7a0*/  IMAD.X R37, RZ, RZ, R43, P1 ;  /* 0x000000ffff257224 */ /* 0x010fe200008e062b */
[----:B------:R-:W-:-:S05]  /*c7b0*/  IADD3 R34, P1, PT, R42, 0x57a00, RZ ;  /* 0x00057a002a227810 */ /* 0x000fca0007f3e0ff */
[----:B------:R2:W-:Y:S01]  /*c7c0*/  STL.64 [R1+0x80], R34 ;  /* 0x0000802201007387 */ /* 0x0005e20000100a00 */
[--C-:B------:R-:W-:Y:S01]  /*c7d0*/  IMAD.X R7, RZ, RZ, R43.reuse, P1 ;  /* 0x000000ffff077224 */ /* 0x100fe200008e062b */
[C---:B-1----:R-:W-:Y:S01]  /*c7e0*/  IADD3 R29, P1, PT, R42.reuse, 0x4ac00, RZ ;  /* 0x0004ac002a1d7810 */ /* 0x042fe20007f3e0ff */
[--C-:B------:R-:W-:Y:S02]  /*c7f0*/  IMAD.X R57, RZ, RZ, R43.reuse, P4 ;  /* 0x000000ffff397224 */ /* 0x100fe400020e062b */
[--C-:B--2---:R-:W-:Y:S01]  /*c800*/  IMAD.X R35, RZ, RZ, R43.reuse, P3 ;  /* 0x000000ffff237224 */ /* 0x104fe200018e062b */
[C---:B------:R-:W-:Y:S01]  /*c810*/  IADD3 R32, P3, PT, R42.reuse, 0x48e00, RZ ;  /* 0x00048e002a207810 */ /* 0x040fe20007f7e0ff */
[----:B------:R-:W-:Y:S04]  /*c820*/  STL [R1+0x24], R7 ;  /* 0x0000240701007387 */ /* 0x000fe80000100800 */
[----:B------:R1:W-:Y:S01]  /*c830*/  STL.64 [R1+0x98], R34 ;  /* 0x0000982201007387 */ /* 0x0003e20000100a00 */
[----:B------:R-:W-:Y:S01]  /*c840*/  IMAD.X R59, RZ, RZ, R43, P3 ;  /* 0x000000ffff3b7224 */ /* 0x000fe200018e062b */
[----:B------:R-:W-:-:S02]  /*c850*/  IADD3 R28, P2, PT, R42, 0x4ae00, RZ ;  /* 0x0004ae002a1c7810 */ /* 0x000fc40007f5e0ff */
[----:B------:R2:W-:Y:S04]  /*c860*/  STL.64 [R1+0x70], R32 ;  /* 0x0000702001007387 */ /* 0x0005e80000100a00 */
[----:B-1----:R1:W4:Y:S01]  /*c870*/  LDL.64 R34, [R1+0x50] ;  /* 0x0000500001227983 */ /* 0x0023220000100a00 */
[C---:B------:R-:W-:Y:S02]  /*c880*/  IADD3 R27, P3, PT, R42.reuse, 0x4bc00, RZ ;  /* 0x0004bc002a1b7810 */ /* 0x040fe40007f7e0ff */
[C---:B------:R-:W-:Y:S01]  /*c890*/  IADD3 R26, P4, PT, R42.reuse, 0x4be00, RZ ;  /* 0x0004be002a1a7810 */ /* 0x040fe20007f9e0ff */
[--C-:B--2---:R-:W-:Y:S01]  /*c8a0*/  IMAD.X R33, RZ, RZ, R43.reuse, P0 ;  /* 0x000000ffff217224 */ /* 0x104fe200000e062b */
[C---:B------:R-:W-:Y:S01]  /*c8b0*/  IADD3 R30, P0, PT, R42.reuse, 0x49e00, RZ ;  /* 0x00049e002a1e7810 */ /* 0x040fe20007f1e0ff */
[--C-:B------:R-:W-:Y:S01]  /*c8c0*/  IMAD.X R93, RZ, RZ, R43.reuse, P1 ;  /* 0x000000ffff5d7224 */ /* 0x100fe200008e062b */
[C---:B------:R-:W-:Y:S01]  /*c8d0*/  IADD3 R24, P1, PT, R42.reuse, 0x4ce00, RZ ;  /* 0x0004ce002a187810 */ /* 0x040fe20007f3e0ff */
[--C-:B------:R-:W-:Y:S01]  /*c8e0*/  IMAD.X R91, RZ, RZ, R43.reuse, P2 ;  /* 0x000000ffff5b7224 */ /* 0x100fe200010e062b */
[C---:B------:R-:W-:Y:S01]  /*c8f0*/  IADD3 R21, P2, PT, R42.reuse, 0x4dc00, RZ ;  /* 0x0004dc002a157810 */ /* 0x040fe20007f5e0ff */
[--C-:B------:R-:W-:Y:S01]  /*c900*/  IMAD.X R23, RZ, RZ, R43.reuse, P0 ;  /* 0x000000ffff177224 */ /* 0x100fe200000e062b */
[C---:B------:R-:W-:Y:S01]  /*c910*/  IADD3 R25, P0, PT, R42.reuse, 0x4cc00, RZ ;  /* 0x0004cc002a197810 */ /* 0x040fe20007f1e0ff */
[--C-:B------:R-:W-:Y:S01]  /*c920*/  IMAD.X R89, RZ, RZ, R43.reuse, P3 ;  /* 0x000000ffff597224 */ /* 0x100fe200018e062b */
[C---:B------:R-:W-:Y:S01]  /*c930*/  IADD3 R20, P3, PT, R42.reuse, 0x4de00, RZ ;  /* 0x0004de002a147810 */ /* 0x040fe20007f7e0ff */
[----:B------:R-:W-:Y:S01]  /*c940*/  IMAD.X R87, RZ, RZ, R43, P4 ;  /* 0x000000ffff577224 */ /* 0x000fe200020e062b */
[C---:B------:R-:W-:Y:S01]  /*c950*/  IADD3 R19, P4, PT, R42.reuse, 0x4ec00, RZ ;  /* 0x0004ec002a137810 */ /* 0x040fe20007f9e0ff */
[----:B----4-:R-:W-:Y:S01]  /*c960*/  IMAD.MOV.U32 R35, RZ, RZ, R39 ;  /* 0x000000ffff237224 */ /* 0x010fe200078e0027 */
[----:B------:R2:W-:Y:S04]  /*c970*/  STL [R1+0x1c], R5 ;  /* 0x00001c0501007387 */ /* 0x0005e80000100800 */
[----:B------:R-:W4:Y:S01]  /*c980*/  LDL.LU.64 R38, [R1+0xa0] ;  /* 0x0000a00001267983 */ /* 0x000f220000300a00 */
        /* <DEDUP_REMOVED lines=25> */
[C---:B--2---:R-:W-:Y:S01]  /*cb20*/  IADD3 R5, P2, PT, R42.reuse, 0x54e00, RZ ;  /* 0x00054e002a057810 */ /* 0x044fe20007f5e0ff */
[--C-:B------:R-:W-:Y:S01]  /*cb30*/  IMAD.X R55, RZ, RZ, R43.reuse, P3 ;  /* 0x000000ffff377224 */ /* 0x100fe200018e062b */
[C---:B------:R-:W-:Y:S01]  /*cb40*/  IADD3 R4, P3, PT, R42.reuse, 0x55c00, RZ ;  /* 0x00055c002a047810 */ /* 0x040fe20007f7e0ff */
[----:B------:R-:W-:Y:S01]  /*cb50*/  IMAD.X R53, RZ, RZ, R43, P4 ;  /* 0x000000ffff357224 */ /* 0x000fe200020e062b */
[----:B------:R-:W-:Y:S01]  /*cb60*/  IADD3 R3, P4, PT, R42, 0x55e00, RZ ;  /* 0x00055e002a037810 */ /* 0x000fe20007f9e0ff */
[----:B------:R2:W-:Y:S01]  /*cb70*/  STL.64 [R1+0x88], R32 ;  /* 0x0000882001007387 */ /* 0x0005e20000100a00 */
[----:B---3--:R-:W-:-:S02]  /*cb80*/  LEA R0, R0, R40, 0x18 ;  /* 0x0000002800007211 */ /* 0x008fc400078ec0ff */
[C---:B------:R-:W-:Y:S01]  /*cb90*/  SHF.R.U64 R42, R41.reuse, 0x3, R35 ;  /* 0x00000003292a7819 */ /* 0x040fe20000001223 */
[----:B------:R3:W-:Y:S03]  /*cba0*/  STL.64 [R1+0x78], R30 ;  /* 0x0000781e01007387 */ /* 0x0007e60000100a00 */
[----:B------:R-:W-:-:S05]  /*cbb0*/  LOP3.LUT R34, R41, 0x70, R42, 0x78, !PT ;  /* 0x0000007029227812 */ /* 0x000fca00078e782a */
[----:B------:R1:W-:Y:S04]  /*cbc0*/  STL [R1+0x50], R34 ;  /* 0x0000502201007387 */ /* 0x0003e80000100800 */
[----:B--2---:R2:W2:Y:S04]  /*cbd0*/  LDL.64 R32, [R1+0x40] ;  /* 0x0000400001207983 */ /* 0x0044a80000100a00 */
[----:B---3--:R3:W3:Y:S04]  /*cbe0*/  LDL.64 R30, [R1+0x30] ;  /* 0x00003000011e7983 */ /* 0x0086e80000100a00 */
[----:B-1----:R-:W3:Y:S01]  /*cbf0*/  LDL.LU.64 R34, [R1+0x98] ;  /* 0x0000980001227983 */ /* 0x002ee20000300a00 */
[----:B----4-:R-:W-:-:S04]  /*cc00*/  SHF.R.U64 R40, R39, 0x3, R37 ;  /* 0x0000000327287819 */ /* 0x010fc80000001225 */
[----:B------:R-:W-:Y:S02]  /*cc10*/  LOP3.LUT R36, R39, 0x70, R40, 0x78, !PT ;  /* 0x0000007027247812 */ /* 0x000fe400078e7828 */
[----:B------:R-:W2:Y:S04]  /*cc20*/  LDL.64 R40, [R1+0x40] ;  /* 0x0000400001287983 */ /* 0x000ea80000100a00 */
[----:B------:R1:W-:Y:S04]  /*cc30*/  STL.64 [R1+0x48], R36 ;  /* 0x0000482401007387 */ /* 0x0003e80000100a00 */
[----:B-1----:R-:W3:Y:S01]  /*cc40*/  LDL.LU.64 R36, [R1+0x90] ;  /* 0x0000900001247983 */ /* 0x002ee20000300a00 */
[----:B--2---:R-:W-:-:S05]  /*cc50*/  IMAD.MOV.U32 R33, RZ, RZ, R41 ;  /* 0x000000ffff217224 */ /* 0x004fca00078e0029 */
[----:B------:R-:W-:-:S04]  /*cc60*/  SHF.R.U64 R40, R38, 0x3, R33 ;  /* 0x0000000326287819 */ /* 0x000fc80000001221 */
[----:B------:R-:W-:Y:S02]  /*cc70*/  LOP3.LUT R32, R38, 0x70, R40, 0x78, !PT ;  /* 0x0000007026207812 */ /* 0x000fe400078e7828 */
[----:B------:R-:W2:Y:S01]  /*cc80*/  LDL.LU.64 R40, [R1+0x18] ;  /* 0x0000180001287983 */ /* 0x000ea20000300a00 */
[----:B---3--:R-:W-:-:S04]  /*cc90*/  SHF.R.U64 R39, R37, 0x3, R35 ;  /* 0x0000000325277819 */ /* 0x008fc80000001223 */
[----:B------:R-:W-:Y:S02]  /*cca0*/  LOP3.LUT R34, R37, 0x70, R39, 0x78, !PT ;  /* 0x0000007025227812 */ /* 0x000fe400078e7827 */
[----:B------:R-:W3:Y:S04]  /*ccb0*/  LDL.64 R38, [R1+0x30] ;  /* 0x0000300001267983 */ /* 0x000ee80000100a00 */
[----:B------:R1:W-:Y:S04]  /*ccc0*/  STL [R1+0x40], R32 ;  /* 0x0000402001007387 */ /* 0x0003e80000100800 */
[----:B------:R4:W-:Y:S04]  /*ccd0*/  STL.64 [R1+0x38], R34 ;  /* 0x0000382201007387 */ /* 0x0009e80000100a00 */
[----:B-1----:R-:W2:Y:S04]  /*cce0*/  LDL.LU.64 R32, [R1+0x88] ;  /* 0x0000880001207983 */ /* 0x002ea80000300a00 */
[----:B----4-:R-:W2:Y:S01]  /*ccf0*/  LDL.LU.64 R34, [R1+0x80] ;  /* 0x0000800001227983 */ /* 0x010ea20000300a00 */
[----:B---3--:R-:W-:-:S05]  /*cd00*/  IMAD.MOV.U32 R31, RZ, RZ, R39 ;  /* 0x000000ffff1f7224 */ /* 0x008fca00078e0027 */
[----:B------:R-:W-:-:S04]  /*cd10*/  SHF.R.U64 R38, R36, 0x3, R31 ;  /* 0x0000000324267819 */ /* 0x000fc8000000121f */
[----:B------:R-:W-:Y:S02]  /*cd20*/  LOP3.LUT R30, R36, 0x70, R38, 0x78, !PT ;  /* 0x00000070241e7812 */ /* 0x000fe400078e7826 */
[----:B------:R-:W3:Y:S04]  /*cd30*/  LDL.LU.64 R38, [R1+0x20] ;  /* 0x0000200001267983 */ /* 0x000ee80000300a00 */
[----:B------:R1:W-:Y:S01]  /*cd40*/  STL [R1+0x30], R30 ;  /* 0x0000301e01007387 */ /* 0x0003e20000100800 */
[----:B--2---:R-:W-:-:S04]  /*cd50*/  SHF.R.U64 R37, R35, 0x3, R33 ;  /* 0x0000000323257819 */ /* 0x004fc80000001221 */
[----:B------:R-:W-:Y:S01]  /*cd60*/  LOP3.LUT R32, R35, 0x70, R37, 0x78, !PT ;  /* 0x0000007023207812 */ /* 0x000fe200078e7825 */
[----:B-1----:R-:W2:Y:S04]  /*cd70*/  LDL.LU.64 R30, [R1+0x78] ;  /* 0x00007800011e7983 */ /* 0x002ea80000300a00 */
[----:B------:R1:W-:Y:S04]  /*cd80*/  STL.64 [R1+0x28], R32 ;  /* 0x0000282001007387 */ /* 0x0003e80000100a00 */
[----:B-1----:R-:W4:Y:S01]  /*cd90*/  LDL.LU.64 R32, [R1+0x70] ;  /* 0x0000700001207983 */ /* 0x002f220000300a00 */
[----:B---3--:R-:W-:-:S04]  /*cda0*/  SHF.R.U64 R36, R34, 0x3, R39 ;  /* 0x0000000322247819 */ /* 0x008fc80000001227 */
[----:B------:R-:W-:Y:S02]  /*cdb0*/  LOP3.LUT R38, R34, 0x70, R36, 0x78, !PT ;  /* 0x0000007022267812 */ /* 0x000fe400078e7824 */
[----:B------:R-:W3:Y:S01]  /*cdc0*/  LDL.LU.64 R36, [R1+0x50] ;  /* 0x0000500001247983 */ /* 0x000ee20000300a00 */
[C---:B----4-:R-:W-:Y:S02]  /*cdd0*/  SHF.R.U64 R35, R33.reuse, 0x3, R41 ;  /* 0x0000000321237819 */ /* 0x050fe40000001229 */
[C---:B------:R-:W-:Y:S02]  /*cde0*/  SHF.R.U64 R34, R32.reuse, 0x3, R59 ;  /* 0x0000000320227819 */ /* 0x040fe4000000123b */
[----:B------:R-:W-:Y:S02]  /*cdf0*/  LOP3.LUT R40, R33, 0x70, R35, 0x78, !PT ;  /* 0x0000007021287812 */ /* 0x000fe400078e7823 */
[----:B------:R-:W-:Y:S02]  /*ce00*/  LOP3.LUT R58, R32, 0x70, R34, 0x78, !PT ;  /* 0x00000070203a7812 */ /* 0x000fe400078e7822 */
[----:B--2---:R-:W-:Y:S01]  /*ce10*/  SHF.R.U64 R33, R31, 0x3, R57 ;  /* 0x000000031f217819 */ /* 0x004fe20000001239 */
[----:B------:R-:W2:Y:S01]  /*ce20*/  LDL.LU.64 R34, [R1+0x30] ;  /* 0x0000300001227983 */ /* 0x000ea20000300a00 */
[----:B------:R-:W-:-:S02]  /*ce30*/  SHF.R.U64 R32, R30, 0x3, R23 ;  /* 0x000000031e207819 */ /* 0x000fc40000001217 */
[----:B------:R-:W-:Y:S02]  /*ce40*/  LOP3.LUT R56, R31, 0x70, R33, 0x78, !PT ;  /* 0x000000701f387812 */ /* 0x000fe400078e7821 */
[----:B------:R-:W-:Y:S02]  /*ce50*/  LOP3.LUT R22, R30, 0x70, R32, 0x78, !PT ;  /* 0x000000701e167812 */ /* 0x000fe400078e7820 */
[C---:B------:R-:W-:Y:S01]  /*ce60*/  SHF.R.U64 R31, R29.reuse, 0x3, R93 ;  /* 0x000000031d1f7819 */ /* 0x040fe2000000125d */
[----:B------:R-:W4:Y:S01]  /*ce70*/  LDL.LU.64 R32, [R1+0x38] ;  /* 0x0000380001207983 */ /* 0x000f220000300a00 */
[C---:B------:R-:W-:Y:S02]  /*ce80*/  SHF.R.U64 R30, R28.reuse, 0x3, R91 ;  /* 0x000000031c1e7819 */ /* 0x040fe4000000125b */
[----:B------:R-:W-:Y:S02]  /*ce90*/  LOP3.LUT R92, R29, 0x70, R31, 0x78, !PT ;  /* 0x000000701d5c7812 */ /* 0x000fe400078e781f */
[----:B------:R-:W-:-:S02]  /*cea0*/  LOP3.LUT R90, R28, 0x70, R30, 0x78, !PT ;  /* 0x000000701c5a7812 */ /* 0x000fc400078e781e */
[C---:B------:R-:W-:Y:S01]  /*ceb0*/  SHF.R.U64 R29, R27.reuse, 0x3, R89 ;  /* 0x000000031b1d7819 */ /* 0x040fe20000001259 */
[----:B------:R-:W2:Y:S01]  /*cec0*/  LDL.LU.64 R30, [R1+0x40] ;  /* 0x00004000011e7983 */ /* 0x000ea20000300a00 */
[C---:B------:R-:W-:Y:S02]  /*ced0*/  SHF.R.U64 R28, R26.reuse, 0x3, R87 ;  /* 0x000000031a1c7819 */ /* 0x040fe40000001257 */
[----:B------:R-:W-:Y:S02]  /*cee0*/  LOP3.LUT R88, R27, 0x70, R29, 0x78, !PT ;  /* 0x000000701b587812 */ /* 0x000fe400078e781d */
[----:B------:R-:W-:Y:S02]  /*cef0*/  LOP3.LUT R86, R26, 0x70, R28, 0x78, !PT ;  /* 0x000000701a567812 */ /* 0x000fe400078e781c */
[----:B------:R-:W4:Y:S04]  /*cf00*/  LDL.LU.64 R28, [R1+0x48] ;  /* 0x00004800011c7983 */ /* 0x000f280000300a00 */
[----:B---3--:R1:W-:Y:S04]  /*cf10*/  ST.E desc[UR40][R36.64], RZ ;  /* 0x000000ff24007985 */ /* 0x0083e8000c101928 */
[----:B-1----:R-:W3:Y:S04]  /*cf20*/  LDL.LU.64 R36, [R1+0x28] ;  /* 0x0000280001247983 */ /* 0x002ee80000300a00 */
[----:B----4-:R-:W-:Y:S04]  /*cf30*/  ST.E desc[UR40][R28.64], RZ ;  /* 0x000000ff1c007985 */ /* 0x010fe8000c101928 */
[----:B--2---:R-:W-:Y:S04]  /*cf40*/  ST.E desc[UR40][R30.64], RZ ;  /* 0x000000ff1e007985 */ /* 0x004fe8000c101928 */
[----:B------:R-:W-:Y:S04]  /*cf50*/  ST.E desc[UR40][R32.64], RZ ;  /* 0x000000ff20007985 */ /* 0x000fe8000c101928 */
[----:B------:R-:W-:Y:S01]  /*cf60*/  ST.E desc[UR40][R34.64], RZ ;  /* 0x000000ff22007985 */ /* 0x000fe2000c101928 */
[----:B------:R-:W-:-:S02]  /*cf70*/  SHF.R.U64 R27, R25, 0x3, R85 ;  /* 0x00000003191b7819 */ /* 0x000fc40000001255 */
[C---:B------:R-:W-:Y:S02]  /*cf80*/  SHF.R.U64 R26, R24.reuse, 0x3, R83 ;  /* 0x00000003181a7819 */ /* 0x040fe40000001253 */
[----:B------:R-:W-:Y:S02]  /*cf90*/  LOP3.LUT R84, R25, 0x70, R27, 0x78, !PT ;  /* 0x0000007019547812 */ /* 0x000fe400078e781b */
[C---:B------:R-:W-:Y:S02]  /*cfa0*/  SHF.R.U64 R25, R21.reuse, 0x3, R81 ;  /* 0x0000000315197819 */ /* 0x040fe40000001251 */
[----:B------:R-:W-:Y:S02]  /*cfb0*/  LOP3.LUT R82, R24, 0x70, R26, 0x78, !PT ;  /* 0x0000007018527812 */ /* 0x000fe400078e781a */
[----:B------:R-:W-:Y:S02]  /*cfc0*/  LOP3.LUT R80, R21, 0x70, R25, 0x78, !PT ;  /* 0x0000007015507812 */ /* 0x000fe400078e7819 */
[----:B------:R-:W-:-:S02]  /*cfd0*/  SHF.R.U64 R24, R20, 0x3, R79 ;  /* 0x0000000314187819 */ /* 0x000fc4000000124f */
[C---:B------:R-:W-:Y:S02]  /*cfe0*/  SHF.R.U64 R21, R19.reuse, 0x3, R77 ;  /* 0x0000000313157819 */ /* 0x040fe4000000124d */
[----:B------:R-:W-:Y:S02]  /*cff0*/  LOP3.LUT R78, R20, 0x70, R24, 0x78, !PT ;  /* 0x00000070144e7812 */ /* 0x000fe400078e7818 */
[----:B------:R-:W-:Y:S02]  /*d000*/  LOP3.LUT R76, R19, 0x70, R21, 0x78, !PT ;  /* 0x00000070134c7812 */ /* 0x000fe400078e7815 */
[C---:B------:R-:W-:Y:S02]  /*d010*/  SHF.R.U64 R20, R18.reuse, 0x3, R75 ;  /* 0x0000000312147819 */ /* 0x040fe4000000124b */
[----:B------:R-:W-:Y:S01]  /*d020*/  SHF.R.U64 R19, R17, 0x3, R73 ;  /* 0x0000000311137819 */ /* 0x000fe20000001249 */
[----:B---3--:R-:W-:Y:S04]  /*d030*/  ST.E desc[UR40][R36.64], RZ ;  /* 0x000000ff24007985 */ /* 0x008fe8000c101928 */
[----:B------:R-:W-:Y:S04]  /*d040*/  ST.E desc[UR40][R38.64], RZ ;  /* 0x000000ff26007985 */ /* 0x000fe8000c101928 */
[----:B------:R-:W-:Y:S04]  /*d050*/  ST.E desc[UR40][R40.64], RZ ;  /* 0x000000ff28007985 */ /* 0x000fe8000c101928 */
[----:B------:R1:W-:Y:S04]  /*d060*/  ST.E desc[UR40][R58.64], RZ ;  /* 0x000000ff3a007985 */ /* 0x0003e8000c101928 */
[----:B------:R2:W-:Y:S04]  /*d070*/  ST.E desc[UR40][R56.64], RZ ;  /* 0x000000ff38007985 */ /* 0x0005e8000c101928 */
[----:B------:R3:W-:Y:S04]  /*d080*/  ST.E desc[UR40][R22.64], RZ ;  /* 0x000000ff16007985 */ /* 0x0007e8000c101928 */
[----:B-1----:R1:W5:Y:S04]  /*d090*/  LDL.LU R58, [R1+0x68] ;  /* 0x00006800013a7983 */ /* 0x0023680000300800 */
[----:B--2---:R1:W5:Y:S04]  /*d0a0*/  LDL.LU.64 R56, [R1+0x60] ;  /* 0x0000600001387983 */ /* 0x0043680000300a00 */
[----:B---3--:R1:W5:Y:S01]  /*d0b0*/  LDL.LU.64 R22, [R1+0x58] ;  /* 0x0000580001167983 */ /* 0x0083620000300a00 */
[----:B------:R-:W-:-:S02]  /*d0c0*/  LOP3.LUT R74, R18, 0x70, R20, 0x78, !PT ;  /* 0x00000070124a7812 */ /* 0x000fc400078e7814 */
[----:B------:R-:W-:Y:S02]  /*d0d0*/  LOP3.LUT R72, R17, 0x70, R19, 0x78, !PT ;  /* 0x0000007011487812 */ /* 0x000fe400078e7813 */
[C---:B------:R-:W-:Y:S02]  /*d0e0*/  SHF.R.U64 R18, R15.reuse, 0x3, R71 ;  /* 0x000000030f127819 */ /* 0x040fe40000001247 */
[C---:B------:R-:W-:Y:S02]  /*d0f0*/  SHF.R.U64 R17, R14.reuse, 0x3, R69 ;  /* 0x000000030e117819 */ /* 0x040fe40000001245 */
[----:B------:R-:W-:Y:S02]  /*d100*/  LOP3.LUT R70, R15, 0x70, R18, 0x78, !PT ;  /* 0x000000700f467812 */ /* 0x000fe400078e7812 */
[----:B------:R-:W-:Y:S02]  /*d110*/  LOP3.LUT R68, R14, 0x70, R17, 0x78, !PT ;  /* 0x000000700e447812 */ /* 0x000fe400078e7811 */
[C---:B------:R-:W-:Y:S01]  /*d120*/  SHF.R.U64 R15, R13.reuse, 0x3, R67 ;  /* 0x000000030d0f7819 */ /* 0x040fe20000001243 */
[----:B------:R-:W2:Y:S03]  /*d130*/  S2R R14, SR_TID.X ;  /* 0x00000000000e7919 */ /* 0x000ea60000002100 */
[----:B------:R-:W-:-:S02]  /*d140*/  LOP3.LUT R66, R13, 0x70, R15, 0x78, !PT ;  /* 0x000000700d427812 */ /* 0x000fc400078e780f */
[----:B------:R-:W3:Y:S01]  /*d150*/  S2R R13, SR_SWINHI ;  /* 0x00000000000d7919 */ /* 0x000ee20000002f00 */
[----:B------:R-:W-:Y:S01]  /*d160*/  SHF.R.U64 R15, R11, 0x3, R63 ;  /* 0x000000030b0f7819 */ /* 0x000fe2000000123f */
[----:B------:R-:W-:-:S03]  /*d170*/  IMAD.X R51, RZ, RZ, R43, P0 ;  /* 0x000000ffff337224 */ /* 0x000fc600000e062b */
[----:B------:R-:W-:Y:S02]  /*d180*/  LOP3.LUT R62, R11, 0x70, R15, 0x78, !PT ;  /* 0x000000700b3e7812 */ /* 0x000fe400078e780f */
[C---:B------:R-:W-:Y:S01]  /*d190*/  SHF.R.U64 R11, R9.reuse, 0x3, R55 ;  /* 0x00000003090b7819 */ /* 0x040fe20000001237 */
[----:B------:R-:W-:Y:S01]  /*d1a0*/  IMAD.X R47, RZ, RZ, R43, P2 ;  /* 0x000000ffff2f7224 */ /* 0x000fe200010e062b */
[C---:B------:R-:W-:Y:S02]  /*d1b0*/  SHF.R.U64 R17, R12.reuse, 0x3, R65 ;  /* 0x000000030c117819 */ /* 0x040fe40000001241 */
[----:B------:R-:W-:Y:S02]  /*d1c0*/  LOP3.LUT R54, R9, 0x70, R11, 0x78, !PT ;  /* 0x0000007009367812 */ /* 0x000fe400078e780b */
[----:B------:R-:W-:Y:S02]  /*d1d0*/  SHF.R.U64 R9, R7, 0x3, R51 ;  /* 0x0000000307097819 */ /* 0x000fe40000001233 */
[----:B------:R-:W-:-:S02]  /*d1e0*/  LOP3.LUT R64, R12, 0x70, R17, 0x78, !PT ;  /* 0x000000700c407812 */ /* 0x000fc400078e7811 */
[C---:B------:R-:W-:Y:S02]  /*d1f0*/  SHF.R.U64 R12, R10.reuse, 0x3, R61 ;  /* 0x000000030a0c7819 */ /* 0x040fe4000000123d */
[----:B------:R-:W-:Y:S02]  /*d200*/  LOP3.LUT R50, R7, 0x70, R9, 0x78, !PT ;  /* 0x0000007007327812 */ /* 0x000fe400078e7809 */
[C---:B------:R-:W-:Y:S01]  /*d210*/  SHF.R.U64 R7, R5.reuse, 0x3, R47 ;  /* 0x0000000305077819 */ /* 0x040fe2000000122f */
[----:B------:R-:W-:Y:S01]  /*d220*/  IMAD.X R49, RZ, RZ, R43, P1 ;  /* 0x000000ffff317224 */ /* 0x000fe200008e062b */
[----:B------:R-:W-:Y:S02]  /*d230*/  LOP3.LUT R60, R10, 0x70, R12, 0x78, !PT ;  /* 0x000000700a3c7812 */ /* 0x000fe400078e780c */
[----:B------:R-:W-:Y:S02]  /*d240*/  SHF.R.U64 R10, R8, 0x3, R53 ;  /* 0x00000003080a7819 */ /* 0x000fe40000001235 */
[----:B------:R-:W-:Y:S01]  /*d250*/  LOP3.LUT R46, R5, 0x70, R7, 0x78, !PT ;  /* 0x00000070052e7812 */ /* 0x000fe200078e7807 */
[----:B--2---:R-:W-:Y:S01]  /*d260*/  IMAD.SHL.U32 R5, R14, 0x2, RZ ;  /* 0x000000020e057824 */ /* 0x004fe200078e00ff */
[----:B------:R-:W-:Y:S01]  /*d270*/  LOP3.LUT R52, R8, 0x70, R10, 0x78, !PT ;  /* 0x0000007008347812 */ /* 0x000fe200078e780a */
[----:B------:R-:W-:Y:S01]  /*d280*/  IMAD.X R45, RZ, RZ, R43, P3 ;  /* 0x000000ffff2d7224 */ /* 0x000fe200018e062b */
[----:B------:R-:W-:-:S02]  /*d290*/  SHF.R.U64 R8, R6, 0x3, R49 ;  /* 0x0000000306087819 */ /* 0x000fc40000001231 */
[----:B------:R-:W-:Y:S02]  /*d2a0*/  LOP3.LUT R5, R5, 0xfe, RZ, 0xc0, !PT ;  /* 0x000000fe05057812 */ /* 0x000fe400078ec0ff */
[----:B------:R-:W-:Y:S02]  /*d2b0*/  MOV R10, R0 ;  /* 0x00000000000a7202 */ /* 0x000fe40000000f00 */
[----:B---3--:R-:W-:Y:S01]  /*d2c0*/  MOV R11, R13 ;  /* 0x0000000d000b7202 */ /* 0x008fe20000000f00 */
[----:B------:R-:W-:Y:S01]  /*d2d0*/  IMAD.X R43, RZ, RZ, R43, P4 ;  /* 0x000000ffff2b7224 */ /* 0x000fe200020e062b */
[----:B------:R-:W-:Y:S02]  /*d2e0*/  LOP3.LUT R48, R6, 0x70, R8, 0x78, !PT ;  /* 0x0000007006307812 */ /* 0x000fe400078e7808 */
[C---:B------:R-:W-:Y:S01]  /*d2f0*/  SHF.R.U64 R6, R4.reuse, 0x3, R45 ;  /* 0x0000000304067819 */ /* 0x040fe2000000122d */
[----:B------:R-:W-:Y:S01]  /*d300*/  IMAD.WIDE.U32 R10, R5, 0x2, R10 ;  /* 0x00000002050a7825 */ /* 0x000fe200078e000a */
[----:B------:R1:W-:Y:S02]  /*d310*/  ST.E desc[UR40][R92.64], RZ ;  /* 0x000000ff5c007985 */ /* 0x0003e4000c101928 */
[----:B------:R-:W-:-:S02]  /*d320*/  LOP3.LUT R44, R4, 0x70, R6, 0x78, !PT ;  /* 0x00000070042c7812 */ /* 0x000fc400078e7806 */
[----:B------:R-:W-:Y:S01]  /*d330*/  SHF.R.U64 R4, R3, 0x3, R43 ;  /* 0x0000000303047819 */ /* 0x000fe2000000122b */
[----:B------:R1:W-:Y:S01]  /*d340*/  ST.E desc[UR40][R90.64], RZ ;  /* 0x000000ff5a007985 */ /* 0x0003e2000c101928 */
[----:B------:R-:W-:-:S03]  /*d350*/  IADD3 R6, P2, PT, R10, 0x56c00, RZ ;  /* 0x00056c000a067810 */ /* 0x000fc60007f5e0ff */
[----:B------:R1:W-:Y:S01]  /*d360*/  ST.E desc[UR40][R88.64], RZ ;  /* 0x000000ff58007985 */ /* 0x0003e2000c101928 */
[----:B------:R-:W-:-:S03]  /*d370*/  LOP3.LUT R42, R3, 0x70, R4, 0x78, !PT ;  /* 0x00000070032a7812 */ /* 0x000fc600078e7804 */
[----:B------:R1:W-:Y:S01]  /*d380*/  ST.E desc[UR40][R86.64], RZ ;  /* 0x000000ff56007985 */ /* 0x0003e2000c101928 */
[----:B------:R-:W-:-:S03]  /*d390*/  IADD3 R8, P3, PT, R10, 0x56e00, RZ ;  /* 0x00056e000a087810 */ /* 0x000fc60007f7e0ff */
[----:B------:R1:W-:Y:S01]  /*d3a0*/  ST.E desc[UR40][R84.64], RZ ;  /* 0x000000ff54007985 */ /* 0x0003e2000c101928 */
[C---:B------:R-:W-:Y:S01]  /*d3b0*/  IADD3 R4, P1, PT, R10.reuse, 0x57e00, RZ ;  /* 0x00057e000a047810 */ /* 0x040fe20007f3e0ff */
[----:B------:R-:W-:Y:S02]  /*d3c0*/  IMAD.X R19, RZ, RZ, R11, P2 ;  /* 0x000000ffff137224 */ /* 0x000fe400010e060b */
[----:B------:R1:W-:Y:S01]  /*d3d0*/  ST.E desc[UR40][R82.64], RZ ;  /* 0x000000ff52007985 */ /* 0x0003e2000c101928 */
[----:B------:R-:W-:-:S03]  /*d3e0*/  IADD3 R3, P0, PT, R10, 0x57c00, RZ ;  /* 0x00057c000a037810 */ /* 0x000fc60007f1e0ff */
[----:B------:R1:W-:Y:S04]  /*d3f0*/  ST.E desc[UR40][R80.64], RZ ;  /* 0x000000ff50007985 */ /* 0x0003e8000c101928 */
[----:B------:R1:W-:Y:S01]  /*d400*/  ST.E desc[UR40][R78.64], RZ ;  /* 0x000000ff4e007985 */ /* 0x0003e2000c101928 */
[----:B------:R-:W-:-:S03]  /*d410*/  IMAD.X R13, RZ, RZ, R11, P3 ;  /* 0x000000ffff0d7224 */ /* 0x000fc600018e060b */
[----:B------:R1:W-:Y:S01]  /*d420*/  ST.E desc[UR40][R76.64], RZ ;  /* 0x000000ff4c007985 */ /* 0x0003e2000c101928 */
[----:B------:R-:W-:-:S03]  /*d430*/  IMAD.X R9, RZ, RZ, R11, P1 ;  /* 0x000000ffff097224 */ /* 0x000fc600008e060b */
[----:B------:R1:W-:Y:S01]  /*d440*/  ST.E desc[UR40][R74.64], RZ ;  /* 0x000000ff4a007985 */ /* 0x0003e2000c101928 */
[----:B------:R-:W-:Y:S01]  /*d450*/  IMAD.X R11, RZ, RZ, R11, P0 ;  /* 0x000000ffff0b7224 */ /* 0x000fe200000e060b */
[----:B------:R-:W-:Y:S02]  /*d460*/  SHF.R.U64 R5, R6, 0x3, R19 ;  /* 0x0000000306057819 */ /* 0x000fe40000001213 */
[----:B------:R1:W-:Y:S04]  /*d470*/  ST.E desc[UR40][R72.64], RZ ;  /* 0x000000ff48007985 */ /* 0x0003e8000c101928 */
[----:B------:R1:W-:Y:S04]  /*d480*/  ST.E desc[UR40][R70.64], RZ ;  /* 0x000000ff46007985 */ /* 0x0003e8000c101928 */
[----:B------:R1:W-:Y:S01]  /*d490*/  ST.E desc[UR40][R68.64], RZ ;  /* 0x000000ff44007985 */ /* 0x0003e2000c101928 */
[----:B------:R-:W-:-:S03]  /*d4a0*/  SHF.R.U64 R7, R8, 0x3, R13 ;  /* 0x0000000308077819 */ /* 0x000fc6000000120d */
[----:B------:R1:W-:Y:S01]  /*d4b0*/  ST.E desc[UR40][R66.64], RZ ;  /* 0x000000ff42007985 */ /* 0x0003e2000c101928 */
[----:B------:R-:W-:-:S03]  /*d4c0*/  LOP3.LUT R18, R6, 0x70, R5, 0x78, !PT ;  /* 0x0000007006127812 */ /* 0x000fc600078e7805 */
[----:B------:R1:W-:Y:S01]  /*d4d0*/  ST.E desc[UR40][R64.64], RZ ;  /* 0x000000ff40007985 */ /* 0x0003e2000c101928 */
[----:B------:R-:W-:-:S03]  /*d4e0*/  SHF.R.U64 R5, R3, 0x3, R11 ;  /* 0x0000000303057819 */ /* 0x000fc6000000120b */
[----:B------:R1:W-:Y:S01]  /*d4f0*/  ST.E desc[UR40][R62.64], RZ ;  /* 0x000000ff3e007985 */ /* 0x0003e2000c101928 */
[----:B------:R-:W-:-:S03]  /*d500*/  SHF.R.U64 R6, R4, 0x3, R9 ;  /* 0x0000000304067819 */ /* 0x000fc60000001209 */
[----:B------:R1:W-:Y:S01]  /*d510*/  ST.E desc[UR40][R60.64], RZ ;  /* 0x000000ff3c007985 */ /* 0x0003e2000c101928 */
[----:B------:R-:W-:-:S03]  /*d520*/  LOP3.LUT R12, R8, 0x70, R7, 0x78, !PT ;  /* 0x00000070080c7812 */ /* 0x000fc600078e7807 */
[----:B------:R1:W-:Y:S01]  /*d530*/  ST.E desc[UR40][R54.64], RZ ;  /* 0x000000ff36007985 */ /* 0x0003e2000c101928 */
[----:B------:R-:W-:-:S03]  /*d540*/  LOP3.LUT R10, R3, 0x70, R5, 0x78, !PT ;  /* 0x00000070030a7812 */ /* 0x000fc600078e7805 */
[----:B------:R1:W-:Y:S01]  /*d550*/  ST.E desc[UR40][R52.64], RZ ;  /* 0x000000ff34007985 */ /* 0x0003e2000c101928 */
[----:B------:R-:W-:-:S03]  /*d560*/  LOP3.LUT R8, R4, 0x70, R6, 0x78, !PT ;  /* 0x0000007004087812 */ /* 0x000fc600078e7806 */
[----:B------:R1:W-:Y:S04]  /*d570*/  ST.E desc[UR40][R50.64], RZ ;  /* 0x000000ff32007985 */ /* 0x0003e8000c101928 */
[----:B------:R1:W-:Y:S04]  /*d580*/  ST.E desc[UR40][R48.64], RZ ;  /* 0x000000ff30007985 */ /* 0x0003e8000c101928 */
[----:B------:R1:W-:Y:S04]  /*d590*/  ST.E desc[UR40][R46.64], RZ ;  /* 0x000000ff2e007985 */ /* 0x0003e8000c101928 */
[----:B------:R1:W-:Y:S04]  /*d5a0*/  ST.E desc[UR40][R44.64], RZ ;  /* 0x000000ff2c007985 */ /* 0x0003e8000c101928 */
[----:B------:R1:W-:Y:S04]  /*d5b0*/  ST.E desc[UR40][R42.64], RZ ;  /* 0x000000ff2a007985 */ /* 0x0003e8000c101928 */
[----:B------:R1:W-:Y:S04]  /*d5c0*/  ST.E desc[UR40][R18.64], RZ ;  /* 0x000000ff12007985 */ /* 0x0003e8000c101928 */
[----:B------:R1:W-:Y:S04]  /*d5d0*/  ST.E desc[UR40][R12.64], RZ ;  /* 0x000000ff0c007985 */ /* 0x0003e8000c101928 */
[----:B------:R1:W-:Y:S04]  /*d5e0*/  ST.E desc[UR40][R10.64], RZ ;  /* 0x000000ff0a007985 */ /* 0x0003e8000c101928 */
[----:B------:R1:W-:Y:S01]  /*d5f0*/  ST.E desc[UR40][R8.64], RZ ;  /* 0x000000ff08007985 */ /* 0x0003e2000c101928 */
[----:B------:R-:W-:Y:S01]  /*d600*/  @!PT LDS RZ, [RZ] ;  /* 0x00000000fffff984 */ /* 0x000fe20000000800 */
[----:B------:R-:W-:Y:S01]  /*d610*/  @!PT LDS RZ, [RZ] ;  /* 0x00000000fffff984 */ /* 0x000fe20000000800 */
[----:B------:R-:W-:Y:S01]  /*d620*/  @!PT LDS RZ, [RZ] ;  /* 0x00000000fffff984 */ /* 0x000fe20000000800 */
[----:B------:R-:W-:Y:S01]  /*d630*/  @!PT LDS RZ, [RZ] ;  /* 0x00000000fffff984 */ /* 0x000fe20000000800 */
[----:B------:R2:W-:Y:S06]  /*d640*/  MEMBAR.ALL.CTA ;  /* 0x0000000000007992 */ /* 0x0005ec0000008000 */
[----:B--2---:R-:W2:Y:S01]  /*d650*/  FENCE.VIEW.ASYNC.S ;  /* 0x00000000000073c6 */ /* 0x004ea20000000000 */
[----:B------:R-:W-:Y:S05]  /*d660*/  BRA.U UP0, `(.L_x_161) ;  /* 0x0000000100047547 */ /* 0x000fea000b800000 */
[----:B------:R-:W-:Y:S05]  /*d670*/  BPT.TRAP 0x1 ;  /* 0x000000040000795c */ /* 0x000fea0000300000 */
.L_x_161:
[----:B-----5:R-:W-:Y:S01]  /*d680*/  SHF.L.U32 R3, R56, 0x1f, RZ ;  /* 0x0000001f38037819 */ /* 0x020fe200000006ff */
[----:B------:R-:W-:Y:S03]  /*d690*/  BSSY B0, `(.L_x_162) ;  /* 0x0000003000007945 */ /* 0x000fe60003800000 */
[----:B--2---:R-:W2:Y:S02]  /*d6a0*/  SYNCS.PHASECHK.TRANS64.TRYWAIT P0, [R0+URZ+0x580c8], R3 ;  /* 0x0580c803000075a7 */ /* 0x004ea400080011ff */
[----:B--2---:R-:W-:Y:S05]  /*d6b0*/  @!P0 BRA `(.L_x_163) ;  /* 0x0000014800c08947 */ /* 0x004fea0003800000 */
.L_x_426:
[----:B------:R-:W-:Y:S05]  /*d6c0*/  BSYNC B0 ;  /* 0x0000000000007941 */ /* 0x000fea0003800000 */
.L_x_162:
[----:B------:R-:W-:Y:S05]  /*d6d0*/  @!P5 BRA `(.L_x_164) ;  /* 0x0000000000d0d947 */ /* 0x000fea0003800000 */
[----:B------:R-:W3:Y:S01]  /*d6e0*/  LDC R4, c[0x0][0x904] ;  /* 0x00024100ff047b82 */ /* 0x000ee20000000800 */
[----:B------:R-:W2:Y:S01]  /*d6f0*/  LDCU.64 UR4, c[0x0][0x908] ;  /* 0x00012100ff0477ac */ /* 0x000ea20008000a00 */
[----:B------:R-:W-:Y:S01]  /*d700*/  LOP3.LUT R14, R14, 0x7f, RZ, 0xc0, !PT ;  /* 0x0000007f0e0e7812 */ /* 0x000fe200078ec0ff */
[----:B------:R-:W-:Y:S01]  /*d710*/  BSSY.RECONVERGENT B0, `(.L_x_164) ;  /* 0x0000030000007945 */ /* 0x000fe20003800200 */
[----:B--2---:R-:W-:Y:S01]  /*d720*/  IMAD.HI.U32 R3, R57, UR4, RZ ;  /* 0x0000000439037c27 */ /* 0x004fe2000f8e00ff */
[----:B------:R-:W2:Y:S01]  /*d730*/  LDCU UR4, c[0x0][0x380] ;  /* 0x00007000ff0477ac */ /* 0x000ea20008000800 */
[----:B---3--:R-:W-:-:S03]  /*d740*/  ISETP.NE.AND P0, PT, R4, 0x1, PT ;  /* 0x000000010400780c */ /* 0x008fc60003f05270 */
[----:B------:R-:W-:-:S04]  /*d750*/  SHF.R.U32.HI R3, RZ, UR5, R3 ;  /* 0x00000005ff037c19 */ /* 0x000fc80008011603 */
[----:B------:R-:W-:-:S05]  /*d760*/  SEL R3, R57, R3, !P0 ;  /* 0x0000000339037207 */ /* 0x000fca0004000000 */
[----:B------:R-:W-:-:S04]  /*d770*/  IMAD.MOV R3, RZ, RZ, -R3 ;  /* 0x000000ffff037224 */ /* 0x000fc800078e0a03 */
[----:B------:R-:W-:-:S04]  /*d780*/  IMAD R3, R4, R3, R57 ;  /* 0x0000000304037224 */ /* 0x000fc800078e0239 */
[----:B------:R-:W-:-:S04]  /*d790*/  IMAD R3, R3, 0x100, R14 ;  /* 0x0000010003037824 */ /* 0x000fc800078e020e */
[----:B------:R-:W-:-:S05]  /*d7a0*/  VIADD R7, R3, 0x80 ;  /* 0x0000008003077836 */ /* 0x000fca0000000000 */
[----:B--2---:R-:W-:-:S13]  /*d7b0*/  ISETP.GE.AND P0, PT, R7, UR4, PT ;  /* 0x0000000407007c0c */ /* 0x004fda000bf06270 */
[----:B------:R-:W-:Y:S05]  /*d7c0*/  @P0 BRA `(.L_x_165) ;  /* 0x0000000000900947 */ /* 0x000fea0003800000 */
[----:B------:R-:W2:Y:S01]  /*d7d0*/  LDC R6, c[0x0][0x38c] ;  /* 0x0000e300ff067b82 */ /* 0x000ea20000000800 */
[----:B------:R-:W3:Y:S01]  /*d7e0*/  LDCU UR6, c[0x0][0x890] ;  /* 0x00011200ff0677ac */ /* 0x000ee20008000800 */
[----:B------:R-:W4:Y:S01]  /*d7f0*/  LDCU.64 UR4, c[0x0][0x888] ;  /* 0x00011100ff0477ac */ /* 0x000f220008000a00 */
[----:B---3--:R-:W-:Y:S01]  /*d800*/  IMAD R7, R22, UR6, R7 ;  /* 0x0000000616077c24 */ /* 0x008fe2000f8e0207 */
[----:B--2---:R-:W-:-:S04]  /*d810*/  IABS R5, R6 ;  /* 0x0000000600057213 */ /* 0x004fc80000000000 */
[----:B-1----:R-:W1:Y:S08]  /*d820*/  I2F.RP R8, R5 ;  /* 0x0000000500087306 */ /* 0x002e700000209400 */
        /* <DEDUP_REMOVED lines=8> */
[----:B------:R-:W-:-:S05]  /*d8b0*/  MOV R8, R3 ;  /* 0x0000000300087202 */ /* 0x000fca0000000f00 */
[----:B------:R-:W-:-:S04]  /*d8c0*/  IMAD.HI.U32 R4, R4, R8, RZ ;  /* 0x0000000804047227 */ /* 0x000fc800078e00ff */
[----:B------:R-:W-:-:S04]  /*d8d0*/  IMAD.MOV R3, RZ, RZ, -R4 ;  /* 0x000000ffff037224 */ /* 0x000fc800078e0a04 */
[C---:B------:R-:W-:Y:S02]  /*d8e0*/  IMAD R3, R5.reuse, R3, R8 ;  /* 0x0000000305037224 */ /* 0x040fe400078e0208 */
[----:B------:R-:W1:Y:S03]  /*d8f0*/  LDC.64 R8, c[0x0][0x880] ;  /* 0x00022000ff087b82 */ /* 0x000e660000000a00 */
        /* <DEDUP_REMOVED lines=11> */
[----:B----4-:R-:W-:-:S04]  /*d9b0*/  IMAD R7, R4, UR5, R7 ;  /* 0x0000000504077c24 */ /* 0x010fc8000f8e0207 */
[----:B------:R-:W-:Y:S02]  /*d9c0*/  IMAD R3, R6, R3, R2 ;  /* 0x0000000306037224 */ /* 0x000fe400078e0202 */
[----:B------:R-:W-:Y:S02]  /*d9d0*/  IMAD.MOV.U32 R2, RZ, RZ, -0x800000 ;  /* 0xff800000ff027424 */ /* 0x000fe400078e00ff */
[----:B------:R-:W-:-:S04]  /*d9e0*/  IMAD R7, R3, UR4, R7 ;  /* 0x0000000403077c24 */ /* 0x000fc8000f8e0207 */
[----:B-1----:R-:W-:-:S05]  /*d9f0*/  IMAD.WIDE R8, R7, 0x4, R8 ;  /* 0x0000000407087825 */ /* 0x002fca00078e0208 */
[----:B------:R2:W-:Y:S02]  /*da00*/  STG.E desc[UR40][R8.64], R2 ;  /* 0x0000000208007986 */ /* 0x0005e4000c101928 */
.L_x_165:
[----:B------:R-:W-:Y:S05]  /*da10*/  BSYNC.RECONVERGENT B0 ;  /* 0x0000000000007941 */ /* 0x000fea0003800200 */
.L_x_164:
[----:B------:R-:W-:Y:S01]  /*da20*/  @!PT LDS RZ, [RZ] ;  /* 0x00000000fffff984 */ /* 0x000fe20000000800 */
[----:B------:R-:W-:Y:S01]  /*da30*/  @!PT LDS RZ, [RZ] ;  /* 0x00000000fffff984 */ /* 0x000fe20000000800 */
[----:B------:R-:W-:Y:S01]  /*da40*/  @!PT LDS RZ, [RZ] ;  /* 0x00000000fffff984 */ /* 0x000fe20000000800 */
[----:B------:R-:W-:Y:S01]  /*da50*/  @!PT LDS RZ, [RZ] ;  /* 0x00000000fffff984 */ /* 0x000fe20000000800 */
[----:B------:R3:W-:Y:S06]  /*da60*/  MEMBAR.ALL.CTA ;  /* 0x0000000000007992 */ /* 0x0007ec0000008000 */
[----:B---3--:R-:W3:Y:S01]  /*da70*/  FENCE.VIEW.ASYNC.S ;  /* 0x00000000000073c6 */ /* 0x008ee20000000000 */
[----:B------:R-:W-:-:S09]  /*da80*/  UISETP.NE.AND UP0, UPT, UR37, URZ, UPT ;  /* 0x000000ff2500728c */ /* 0x000fd2000bf05270 */
[----:B------:R-:W-:Y:S05]  /*da90*/  BRA.U UP0, `(.L_x_166) ;  /* 0x0000000100047547 */ /* 0x000fea000b800000 */
[----:B------:R-:W-:Y:S05]  /*daa0*/  BPT.TRAP 0x1 ;  /* 0x000000040000795c */ /* 0x000fea0000300000 */
.L_x_166:
[----:B---3--:R3:W-:Y:S01]  /*dab0*/  SYNCS.ARRIVE.TRANS64.A1T0 RZ, [R0+URZ+0x580b8], RZ ;  /* 0x0580b8ff00ff79a7 */ /* 0x0087e200081000ff */
[----:B------:R-:W-:Y:S01]  /*dac0*/  LOP3.LUT R56, R56, 0x1, RZ, 0x3c, !PT ;  /* 0x0000000138387812 */ /* 0x000fe200078e3cff */
[----:B------:R-:W-:Y:S06]  /*dad0*/  BRA `(.L_x_92) ;  /* 0x000000b800087947 */ /* 0x000fec0003800000 */
.L_x_93:
[----:B------:R-:W-:-:S09]  /*dae0*/  UISETP.NE.AND UP0, UPT, UR44, URZ, UPT ;  /* 0x000000ff2c00728c */ /* 0x000fd2000bf05270 */
[----:B------:R-:W-:Y:S05]  /*daf0*/  BRA.U !UP0, `(.L_x_167) ;  /* 0x0000000108047547 */ /* 0x000fea000b800000 */
[----:B------:R-:W-:Y:S05]  /*db00*/  BPT.TRAP 0x1 ;  /* 0x000000040000795c */ /* 0x000fea0000300000 */
.L_x_167:
[----:B------:R-:W1:Y:S01]  /*db10*/  S2R R60, SR_CgaCtaId ;  /* 0x00000000003c7919 */ /* 0x000e620000008800 */
[----:B------:R-:W-:Y:S01]  /*db20*/  MOV R59, 0x400 ;  /* 0x00000400003b7802 */ /* 0x000fe20000000f00 */
[----:B------:R-:W-:Y:S01]  /*db30*/  BSSY B0, `(.L_x_168) ;  /* 0x0000005000007945 */ /* 0x000fe20003800000 */
[----:B------:R-:W-:Y:S02]  /*db40*/  SHF.L.U32 R0, R23, 0x1f, RZ ;  /* 0x0000001f17007819 */ /* 0x000fe400000006ff */
[----:B-1----:R-:W-:-:S04]  /*db50*/  LEA R59, R60, R59, 0x18 ;  /* 0x0000003b3c3b7211 */ /* 0x002fc800078ec0ff */
[----:B------:R-:W1:Y:S02]  /*db60*/  SYNCS.PHASECHK.TRANS64.TRYWAIT P0, [R59+URZ+0x58070], R0 ;  /* 0x058070003b0075a7 */ /* 0x000e6400080011ff */
[----:B-1----:R-:W-:Y:S05]  /*db70*/  @!P0 BRA `(.L_x_169) ;  /* 0x0000014400a48947 */ /* 0x002fea0003800000 */
.L_x_427:
[----:B------:R-:W-:Y:S05]  /*db80*/  BSYNC B0 ;  /* 0x0000000000007941 */ /* 0x000fea0003800000 */
.L_x_168:
[----:B------:R-:W-:-:S09]  /*db90*/  UISETP.NE.AND UP0, UPT, UR44, URZ, UPT ;  /* 0x000000ff2c00728c */ /* 0x000fd2000bf05270 */
[----:B------:R-:W-:Y:S05]  /*dba0*/  BRA.U !UP0, `(.L_x_170) ;  /* 0x0000000108047547 */ /* 0x000fea000b800000 */
[----:B------:R-:W-:Y:S05]  /*dbb0*/  BPT.TRAP 0x1 ;  /* 0x000000040000795c */ /* 0x000fea0000300000 */
.L_x_170:
[----:B------:R-:W-:Y:S01]  /*dbc0*/  IADD3 R18, PT, PT, R59, 0x58078, RZ ;  /* 0x000580783b127810 */ /* 0x000fe20007ffe0ff */
[----:B------:R-:W-:-:S03]  /*dbd0*/  UISETP.NE.AND UP0, UPT, UR43, URZ, UPT ;  /* 0x000000ff2b00728c */ /* 0x000fc6000bf05270 */
[----:B-1----:R-:W-:-:S04]  /*dbe0*/  PRMT R0, R60, 0x654, R18 ;  /* 0x000006543c007816 */ /* 0x002fc80000000012 */
[----:B------:R1:W-:Y:S02]  /*dbf0*/  SYNCS.ARRIVE.TRANS64.RED.A1T0 RZ, [R0+URZ], RZ ;  /* 0x000000ff00ff79a7 */ /* 0x0003e400081004ff */
[----:B------:R-:W-:Y:S05]  /*dc00*/  BRA.U !UP0, `(.L_x_171) ;  /* 0x0000000108047547 */ /* 0x000fea000b800000 */
[----:B------:R-:W-:Y:S05]  /*dc10*/  BPT.TRAP 0x1 ;  /* 0x000000040000795c */ /* 0x000fea0000300000 */
.L_x_171:
[----:B------:R-:W-:Y:S01]  /*dc20*/  IMAD.U32 R3, RZ, RZ, UR38 ;  /* 0x00000026ff037e24 */ /* 0x000fe2000f8e00ff */
[----:B------:R-:W-:-:S04]  /*dc30*/  ISETP.GE.AND P0, PT, R4, 0x41, PT ;  /* 0x000000410400780c */ /* 0x000fc80003f06270 */
[----:B------:R-:W-:-:S04]  /*dc40*/  SHF.L.U32 R3, R3, 0x1f, RZ ;  /* 0x0000001f03037819 */ /* 0x000fc800000006ff */
[----:B------:R-:W2:Y:S02]  /*dc50*/  SYNCS.PHASECHK.TRANS64.TRYWAIT P1, [R59+URZ+0x58080], R3 ;  /* 0x058080033b0075a7 */ /* 0x000ea400080211ff */
[----:B--2---:R-:W-:Y:S05]  /*dc60*/  @!P1 BRA `(.L_x_172) ;  /* 0x00000144007c9947 */ /* 0x004fea0003800000 */
.L_x_428:
[----:B--2---:R-:W-:Y:S02]  /*dc70*/  LOP3.LUT R3, R23, 0x1, RZ, 0x3c, !PT ;  /* 0x0000000117037812 */ /* 0x004fe400078e3cff */
[----:B------:R-:W-:Y:S01]  /*dc80*/  MOV R61, R16 ;  /* 0x00000010003d7202 */ /* 0x000fe20000000f00 */
[----:B------:R-:W-:Y:S06]  /*dc90*/  @!P0 BRA `(.L_x_173) ;  /* 0x0000003c00788947 */ /* 0x000fec0003800000 */
[----:B------:R-:W-:-:S05]  /*dca0*/  VIADD R4, R4, 0x3f ;  /* 0x0000003f04047836 */ /* 0x000fca0000000000 */
[----:B-1----:R-:W-:-:S04]  /*dcb0*/  SHF.R.S32.HI R0, RZ, 0x1f, R4 ;  /* 0x0000001fff007819 */ /* 0x002fc80000011404 */
[----:B------:R-:W-:-:S04]  /*dcc0*/  LEA.HI R4, R0, R4, RZ, 0x6 ;  /* 0x0000000400047211 */ /* 0x000fc800078f30ff */
[----:B------:R-:W-:-:S04]  /*dcd0*/  SHF.R.S32.HI R4, RZ, 0x6, R4 ;  /* 0x00000006ff047819 */ /* 0x000fc80000011404 */
[----:B------:R-:W-:-:S04]  /*dce0*/  VIMNMX R0, PT, PT, R4, 0x2, PT ;  /* 0x0000000204007848 */ /* 0x000fc80003fe0100 */
[----:B------:R-:W-:-:S05]  /*dcf0*/  IADD3 R0, PT, PT, -R0, R16, R4 ;  /* 0x0000001000007210 */ /* 0x000fca0007ffe104 */
[----:B------:R-:W-:-:S07]  /*dd00*/  VIADD R61, R0, 0x1 ;  /* 0x00000001003d7836 */ /* 0x000fce0000000000 */
.L_x_234:
[----:B------:R-:W-:Y:S05]  /*dd10*/  YIELD ;  /* 0x0000000000007946 */ /* 0x000fea0003800000 */
[----:B------:R-:W-:Y:S01]  /*dd20*/  UISETP.NE.AND UP0, UPT, UR44, URZ, UPT ;  /* 0x000000ff2c00728c */ /* 0x000fe2000bf05270 */
[----:B------:R-:W-:Y:S02]  /*dd30*/  VIADD R16, R16, 0x1 ;  /* 0x0000000110107836 */ /* 0x000fe40000000000 */
[----:B------:R-:W-:-:S03]  /*dd40*/  IMAD.MOV.U32 R23, RZ, RZ, R3 ;  /* 0x000000ffff177224 */ /* 0x000fc600078e0003 */
[----:B------:R-:W-:-:S04]  /*dd50*/  ISETP.NE.AND P0, PT, R16, R61, PT ;  /* 0x0000003d1000720c */ /* 0x000fc80003f05270 */
[----:B------:R-:W-:Y:S01]  /*dd60*/  P2R R19, PR, RZ, 0x1 ;  /* 0x00000001ff137803 */ /* 0x000fe20000000000 */
[----:B-1-3--:R-:W-:Y:S08]  /*dd70*/  BRA.U !UP0, `(.L_x_174) ;  /* 0x0000000108047547 */ /* 0x00aff0000b800000 */
[----:B------:R-:W-:Y:S05]  /*dd80*/  BPT.TRAP 0x1 ;  /* 0x000000040000795c */ /* 0x000fea0000300000 */
.L_x_174:
[----:B------:R-:W-:Y:S01]  /*dd90*/  SHF.L.U32 R0, R23, 0x1f, RZ ;  /* 0x0000001f17007819 */ /* 0x000fe200000006ff */
[----:B------:R-:W1:Y:S03]  /*dda0*/  S2R R62, SR_TID.X ;  /* 0x00000000003e7919 */ /* 0x000e660000002100 */
[----:B------:R-:W2:Y:S01]  /*ddb0*/  SYNCS.PHASECHK.TRANS64.TRYWAIT P0, [R59+URZ+0x58070], R0 ;  /* 0x058070003b0075a7 */ /* 0x000ea200080011ff */
[----:B-1----:R-:W-:-:S05]  /*ddc0*/  IMAD.U32 R17, R62, 0x10000, RZ ;  /* 0x000100003e117824 */ /* 0x002fca00078e00ff */
[----:B------:R-:W-:Y:S01]  /*ddd0*/  LOP3.LUT R17, R17, 0x600000, RZ, 0xc0, !PT ;  /* 0x0060000011117812 */ /* 0x000fe200078ec0ff */
[----:B--2---:R-:W-:Y:S06]  /*dde0*/  @!P0 BRA `(.L_x_175) ;  /* 0x0000014400308947 */ /* 0x004fec0003800000 */
.L_x_429:
[----:B------:R-:W-:Y:S05]  /*ddf0*/  WARPSYNC.ALL ;  /* 0x0000000000007948 */ /* 0x000fea0003800000 */
[----:B------:R-:W-:Y:S01]  /*de00*/  R2UR UR4, R17 ;  /* 0x00000000110472ca */ /* 0x000fe200000e0000 */
[----:B------:R-:W-:Y:S01]  /*de10*/  UISETP.NE.AND UP0, UPT, UR37, URZ, UPT ;  /* 0x000000ff2500728c */ /* 0x000fe2000bf05270 */
[----:B------:R-:W-:Y:S01]  /*de20*/  PLOP3.LUT P0, PT, PT, PT, PT, 0x80, 0x8 ;  /* 0x000000000008781c */ /* 0x000fe20003f0f070 */
[----:B------:R-:W-:-:S10]  /*de30*/  IMAD.MOV.U32 R65, RZ, RZ, 0x3f800000 ;  /* 0x3f800000ff417424 */ /* 0x000fd400078e00ff */
[----:B------:R-:W2:Y:S02]  /*de40*/  LDTM.x2 R4, tmem[UR4] ;  /* 0x00000004000479ee */ /* 0x000ea400080c0000 */
[----:B--2---:R-:W-:-:S13]  /*de50*/  FSETP.NEU.AND P2, PT, R4, R5, PT ;  /* 0x000000050400720b */ /* 0x004fda0003f4d000 */
[----:B-1----:R-:W1:Y:S01]  /*de60*/  @P2 LDC R0, c[0x0][0x704] ;  /* 0x0001c100ff002b82 */ /* 0x002e620000000800 */
[----:B------:R-:W-:-:S04]  /*de70*/  @P2 FADD R4, R4, -R5 ;  /* 0x8000000504042221 */ /* 0x000fc80000000000 */
[----:B-1----:R-:W-:-:S05]  /*de80*/  @P2 FMUL R0, R4, R0 ;  /* 0x0000000004002220 */ /* 0x002fca0000400000 */
[----:B------:R-:W-:-:S04]  /*de90*/  @P2 FSETP.GEU.AND P1, PT, R0, -126, PT ;  /* 0xc2fc00000000280b */ /* 0x000fc80003f2e000 */
[----:B------:R-:W-:-:S13]  /*dea0*/  @P2 PLOP3.LUT P0, PT, P1, PT, PT, 0x80, 0x8 ;  /* 0x000000000008281c */ /* 0x000fda0000f0f070 */
[----:B------:R-:W-:-:S06]  /*deb0*/  @!P0 FMUL R0, R0, 0.5 ;  /* 0x3f00000000008820 */ /* 0x000fcc0000400000 */
[----:B------:R-:W1:Y:S02]  /*dec0*/  @P2 MUFU.EX2 R0, R0 ;  /* 0x0000000000002308 */ /* 0x000e640000000800 */
[----:B-1----:R-:W-:-:S05]  /*ded0*/  @!P0 FMUL R0, R0, R0 ;  /* 0x0000000000008220 */ /* 0x002fca0000400000 */
[----:B------:R-:W-:Y:S01]  /*dee0*/  @P2 MOV R65, R0 ;  /* 0x0000000000412202 */ /* 0x000fe20000000f00 */
[----:B------:R-:W-:Y:S06]  /*def0*/  BRA.U UP0, `(.L_x_176) ;  /* 0x0000000100047547 */ /* 0x000fec000b800000 */
[----:B------:R-:W-:Y:S05]  /*df00*/  BPT.TRAP 0x1 ;  /* 0x000000040000795c */ /* 0x000fea0000300000 */
.L_x_176:
[----:B------:R-:W-:Y:S01]  /*df10*/  IMAD.U32 R0, RZ, RZ, UR36 ;  /* 0x00000024ff007e24 */ /* 0x000fe2000f8e00ff */
[----:B------:R-:W-:-:S04]  /*df20*/  FSETP.NEU.AND P1, PT, R65, 1, PT ;  /* 0x3f8000004100780b */ /* 0x000fc80003f2d000 */
[----:B------:R-:W-:-:S04]  /*df30*/  SHF.L.U32 R0, R0, 0x1f, RZ ;  /* 0x0000001f00007819 */ /* 0x000fc800000006ff */
[----:B------:R-:W1:Y:S02]  /*df40*/  SYNCS.PHASECHK.TRANS64.TRYWAIT P0, [R59+URZ+0x58090], R0 ;  /* 0x058090003b0075a7 */ /* 0x000e6400080011ff */
[----:B-1----:R-:W-:Y:S05]  /*df50*/  @!P0 BRA `(.L_x_177) ;  /* 0x0000014000e88947 */ /* 0x002fea0003800000 */
.L_x_430:
[----:B------:R-:W-:-:S13]  /*df60*/  VOTE.ANY P1, P1 ;  /* 0x0000000000ff7806 */ /* 0x000fda0000820100 */
[----:B------:R-:W-:Y:S05]  /*df70*/  @!P1 BRA `(.L_x_178) ;  /* 0x0000001800e09947 */ /* 0x000fea0003800000 */
[----:B------:R-:W-:Y:S01]  /*df80*/  SHF.R.U32.HI R63, RZ, 0x5, R62 ;  /* 0x00000005ff3f7819 */ /* 0x000fe2000001163e */
[----:B------:R-:W-:Y:S01]  /*df90*/  BSSY.RECONVERGENT B6, `(.L_x_179) ;  /* 0x0000018000067945 */ /* 0x000fe20003800200 */
[----:B------:R-:W-:Y:S02]  /*dfa0*/  LOP3.LUT R24, R17, 0x100, RZ, 0xfc, !PT ;  /* 0x0000010011187812 */ /* 0x000fe400078efcff */
[----:B------:R-:W-:Y:S02]  /*dfb0*/  SHF.R.U32.HI R64, RZ, 0x15, R17 ;  /* 0x00000015ff407819 */ /* 0x000fe40000011611 */
[----:B------:R-:W-:Y:S02]  /*dfc0*/  LOP3.LUT R63, R63, 0x3, RZ, 0xc0, !PT ;  /* 0x000000033f3f7812 */ /* 0x000fe400078ec0ff */
[----:B------:R-:W-:Y:S02]  /*dfd0*/  R2UR UR4, R24 ;  /* 0x00000000180472ca */ /* 0x000fe400000e0000 */
[----:B------:R-:W-:-:S11]  /*dfe0*/  ISETP.NE.AND P0, PT, R63, R64, PT ;  /* 0x000000403f00720c */ /* 0x000fd60003f05270 */
[----:B------:R-:W2:Y:S02]  /*dff0*/  LDTM.x16 R40, tmem[UR4] ;  /* 0x00000004002879ee */ /* 0x000ea40008240000 */
[----:B--2---:R-:W-:Y:S05]  /*e000*/  @!P0 BRA `(.L_x_180) ;  /* 0x0000000000408947 */ /* 0x004fea0003800000 */
[----:B------:R-:W-:Y:S01]  /*e010*/  MOV R14, 0x8 ;  /* 0x00000008000e7802 */ /* 0x000fe20000000f00 */
[----:B------:R-:W2:Y:S01]  /*e020*/  LDCU.64 UR8, c[0x4][0xb0] ;  /* 0x01001600ff0877ac */ /* 0x000ea20008000a00 */
[----:B------:R-:W-:Y:S02]  /*e030*/  HFMA2 R12, -RZ, RZ, 0, 5.9604644775390625e-08 ;  /* 0x00000001ff0c7431 */ /* 0x000fe400000001ff */
[----:B------:R-:W-:Y:S01]  /*e040*/  IMAD.MOV.U32 R8, RZ, RZ, 0x192 ;  /* 0x00000192ff087424 */ /* 0x000fe200078e00ff */
[----:B------:R-:W3:Y:S01]  /*e050*/  LDCU.64 UR6, c[0x4][0xb8] ;  /* 0x01001700ff0677ac */ /* 0x000ee20008000a00 */
[----:B------:R-:W4:Y:S01]  /*e060*/  LDC.64 R14, c[0x4][R14] ;  /* 0x010000000e0e7b82 */ /* 0x000f220000000a00 */
[----:B------:R-:W-:Y:S01]  /*e070*/  IMAD.MOV.U32 R13, RZ, RZ, RZ ;  /* 0x000000ffff0d7224 */ /* 0x000fe200078e00ff */
[----:B------:R-:W5:Y:S01]  /*e080*/  LDCU.64 UR4, c[0x4][0x30] ;  /* 0x01000600ff0477ac */ /* 0x000f620008000a00 */
[----:B--2---:R-:W-:Y:S01]  /*e090*/  IMAD.U32 R4, RZ, RZ, UR8 ;  /* 0x00000008ff047e24 */ /* 0x004fe2000f8e00ff */
[----:B------:R-:W-:Y:S01]  /*e0a0*/  MOV R5, UR9 ;  /* 0x0000000900057c02 */ /* 0x000fe20008000f00 */
[----:B---3--:R-:W-:Y:S01]  /*e0b0*/  IMAD.U32 R6, RZ, RZ, UR6 ;  /* 0x00000006ff067e24 */ /* 0x008fe2000f8e00ff */
[----:B------:R-:W-:Y:S01]  /*e0c0*/  MOV R7, UR7 ;  /* 0x0000000700077c02 */ /* 0x000fe20008000f00 */
[----:B-----5:R-:W-:Y:S01]  /*e0d0*/  IMAD.U32 R10, RZ, RZ, UR4 ;  /* 0x00000004ff0a7e24 */ /* 0x020fe2000f8e00ff */
[----:B------:R-:W-:-:S02]  /*e0e0*/  MOV R11, UR5 ;  /* 0x00000005000b7c02 */ /* 0x000fc40008000f00 */
[----:B------:R-:W-:-:S07]  /*e0f0*/  LEPC R20, `(.L_x_180) ;  /* 0x000000001014794e */ /* 0x000fce0000000000 */
[----:B-1--4-:R-:W-:Y:S05]  /*e100*/  CALL.ABS.NOINC R14 ;  /* 0x000000000e007343 */ /* 0x012fea0003c00000 */
.L_x_180:
[----:B------:R-:W-:Y:S05]  /*e110*/  BSYNC.RECONVERGENT B6 ;  /* 0x0000000000067941 */ /* 0x000fea0003800200 */
.L_x_179:
[----:B------:R-:W-:Y:S01]  /*e120*/  FSETP.NEU.AND P0, PT, R65, 1, PT ;  /* 0x3f8000004100780b */ /* 0x000fe20003f0d000 */
[----:B------:R-:W-:Y:S05]  /*e130*/  WARPSYNC.ALL ;  /* 0x0000000000007948 */ /* 0x000fea0003800000 */
[----:B------:R-:W-:Y:S01]  /*e140*/  LOP3.LUT R66, R17, 0x110, RZ, 0xfc, !PT ;  /* 0x0000011011427812 */ /* 0x000fe200078efcff */
[----:B------:R-:W-:Y:S01]  /*e150*/  BSSY.RECONVERGENT B6, `(.L_x_181) ;  /* 0x000001f000067945 */ /* 0x000fe20003800200 */
[----:B------:R-:W-:Y:S02]  /*e160*/  R2UR UR4, R24 ;  /* 0x00000000180472ca */ /* 0x000fe400000e0000 */
[----:B------:R-:W-:-:S03]  /*e170*/  R2UR UR5, R66 ;  /* 0x00000000420572ca */ /* 0x000fc600000e0000 */
[C---:B------:R-:W-:Y:S02]  /*e180*/  @P0 FMUL2 R40, R65.reuse.F32, R40.F32x2.HI_LO ;  /* 0x000000284128024a */ /* 0x040fe40000040000 */
[C---:B------:R-:W-:Y:S02]  /*e190*/  @P0 FMUL2 R42, R65.reuse.F32, R42.F32x2.HI_LO ;  /* 0x0000002a412a024a */ /* 0x040fe40000040000 */
[C---:B------:R-:W-:Y:S02]  /*e1a0*/  @P0 FMUL2 R44, R65.reuse.F32, R44.F32x2.HI_LO ;  /* 0x0000002c412c024a */ /* 0x040fe40000040000 */
[C---:B------:R-:W-:Y:S02]  /*e1b0*/  @P0 FMUL2 R46, R65.reuse.F32, R46.F32x2.HI_LO ;  /* 0x0000002e412e024a */ /* 0x040fe40000040000 */
[C---:B------:R-:W-:Y:S02]  /*e1c0*/  @P0 FMUL2 R48, R65.reuse.F32, R48.F32x2.HI_LO ;  /* 0x000000304130024a */ /* 0x040fe40000040000 */
[C---:B------:R-:W-:Y:S01]  /*e1d0*/  @P0 FMUL2 R50, R65.reuse.F32, R50.F32x2.HI_LO ;  /* 0x000000324132024a */ /* 0x040fe20000040000 */
[----:B------:R-:W2:Y:S01]  /*e1e0*/  LDTM.x16 R24, tmem[UR5] ;  /* 0x00000005001879ee */ /* 0x000ea20008240000 */
[----:B------:R-:W-:-:S02]  /*e1f0*/  @P0 FMUL2 R52, R65.F32, R52.F32x2.HI_LO ;  /* 0x000000344134024a */ /* 0x000fc40000040000 */
[----:B------:R-:W-:Y:S01]  /*e200*/  @P0 FMUL2 R54, R65.F32, R54.F32x2.HI_LO ;  /* 0x000000364136024a */ /* 0x000fe20000040000 */
[----:B------:R-:W-:-:S03]  /*e210*/  ISETP.NE.AND P0, PT, R63, R64, PT ;  /* 0x000000403f00720c */ /* 0x000fc60003f05270 */
[----:B------:R3:W-:Y:S10]  /*e220*/  STTM.x16 tmem[UR4], R40 ;  /* 0x00000028000079ed */ /* 0x0007f40008240004 */
[----:B--2---:R-:W-:Y:S05]  /*e230*/  @!P0 BRA `(.L_x_182) ;  /* 0x0000000000408947 */ /* 0x004fea0003800000 */
[----:B------:R-:W-:Y:S01]  /*e240*/  MOV R14, 0x8 ;  /* 0x00000008000e7802 */ /* 0x000fe20000000f00 */
[----:B------:R-:W2:Y:S01]  /*e250*/  LDCU.64 UR8, c[0x4][0xb0] ;  /* 0x01001600ff0877ac */ /* 0x000ea20008000a00 */
[----:B------:R-:W-:Y:S02]  /*e260*/  HFMA2 R12, -RZ, RZ, 0, 5.9604644775390625e-08 ;  /* 0x00000001ff0c7431 */ /* 0x000fe400000001ff */
[----:B------:R-:W-:Y:S01]  /*e270*/  IMAD.MOV.U32 R8, RZ, RZ, 0x192 ;  /* 0x00000192ff087424 */ /* 0x000fe200078e00ff */
[----:B------:R-:W4:Y:S01]  /*e280*/  LDCU.64 UR6, c[0x4][0xb8] ;  /* 0x01001700ff0677ac */ /* 0x000f220008000a00 */
[----:B------:R-:W1:Y:S01]  /*e290*/  LDC.64 R14, c[0x4][R14] ;  /* 0x010000000e0e7b82 */ /* 0x000e620000000a00 */
[----:B------:R-:W-:Y:S01]  /*e2a0*/  IMAD.MOV.U32 R13, RZ, RZ, RZ ;  /* 0x000000ffff0d7224 */ /* 0x000fe200078e00ff */
[----:B------:R-:W5:Y:S01]  /*e2b0*/  LDCU.64 UR4, c[0x4][0x30] ;  /* 0x01000600ff0477ac */ /* 0x000f620008000a00 */
[----:B--2---:R-:W-:Y:S01]  /*e2c0*/  IMAD.U32 R4, RZ, RZ, UR8 ;  /* 0x00000008ff047e24 */ /* 0x004fe2000f8e00ff */
[----:B------:R-:W-:Y:S01]  /*e2d0*/  MOV R5, UR9 ;  /* 0x0000000900057c02 */ /* 0x000fe20008000f00 */
[----:B----4-:R-:W-:Y:S01]  /*e2e0*/  IMAD.U32 R6, RZ, RZ, UR6 ;  /* 0x00000006ff067e24 */ /* 0x010fe2000f8e00ff */
[----:B------:R-:W-:Y:S01]  /*e2f0*/  MOV R7, UR7 ;  /* 0x0000000700077c02 */ /* 0x000fe20008000f00 */
[----:B-----5:R-:W-:Y:S01]  /*e300*/  IMAD.U32 R10, RZ, RZ, UR4 ;  /* 0x00000004ff0a7e24 */ /* 0x020fe2000f8e00ff */
[----:B------:R-:W-:-:S02]  /*e310*/  MOV R11, UR5 ;  /* 0x00000005000b7c02 */ /* 0x000fc40008000f00 */
[----:B------:R-:W-:-:S07]  /*e320*/  LEPC R20, `(.L_x_182) ;  /* 0x000000001014794e */ /* 0x000fce0000000000 */
[----:B-1-3--:R-:W-:Y:S05]  /*e330*/  CALL.ABS.NOINC R14 ;  /* 0x000000000e007343 */ /* 0x00afea0003c00000 */
.L_x_182:
[----:B------:R-:W-:Y:S05]  /*e340*/  BSYNC.RECONVERGENT B6 ;  /* 0x0000000000067941 */ /* 0x000fea0003800200 */
.L_x_181:
        /* <DEDUP_REMOVED lines=12> */
[----:B---3--:R-:W2:Y:S01]  /*e410*/  LDTM.x16 R40, tmem[UR5] ;  /* 0x00000005002879ee */ /* 0x008ea20008240000 */
        /* <DEDUP_REMOVED lines=21> */
.L_x_184:
[----:B------:R-:W-:Y:S05]  /*e570*/  BSYNC.RECONVERGENT B6 ;  /* 0x0000000000067941 */ /* 0x000fea0003800200 */
.L_x_183:
        /* <DEDUP_REMOVED lines=34> */
.L_x_186:
[----:B------:R-:W-:Y:S05]  /*e7a0*/  BSYNC.RECONVERGENT B6 ;  /* 0x0000000000067941 */ /* 0x000fea0003800200 */
.L_x_185:
        /* <DEDUP_REMOVED lines=34> */
.L_x_188:
[----:B------:R-:W-:Y:S05]  /*e9d0*/  BSYNC.RECONVERGENT B6 ;  /* 0x0000000000067941 */ /* 0x000fea0003800200 */
.L_x_187:
        /* <DEDUP_REMOVED lines=34> */
.L_x_190:
[----:B------:R-:W-:Y:S05]  /*ec00*/  BSYNC.RECONVERGENT B6 ;  /* 0x0000000000067941 */ /* 0x000fea0003800200 */
.L_x_189:
        /* <DEDUP_REMOVED lines=34> */
.L_x_192:
[----:B------:R-:W-:Y:S05]  /*ee30*/  BSYNC.RECONVERGENT B6 ;  /* 0x0000000000067941 */ /* 0x000fea0003800200 */
.L_x_191:
        /* <DEDUP_REMOVED lines=34> */
.L_x_194:
[----:B------:R-:W-:Y:S05]  /*f060*/  BSYNC.RECONVERGENT B6 ;  /* 0x0000000000067941 */ /* 0x000fea0003800200 */
.L_x_193:
[----:B------:R-:W-:Y:S01]  /*f070*/  FSETP.NEU.AND P0, PT, R65, 1, PT ;  /* 0x3f8000004100780b */ /* 0x000fe20003f0d000 */
[----:B------:R-:W-:Y:S05]  /*f080*/  WARPSYNC.ALL ;  /* 0x0000000000007948 */ /* 0x000fea0003800000 */
[----:B------:R-:W-:-:S07]  /*f090*/  R2UR UR4, R66 ;  /* 0x00000000420472ca */ /* 0x000fce00000e0000 */
[C---:B------:R-:W-:Y:S02]  /*f0a0*/  @P0 FMUL2 R24, R65.reuse.F32, R24.F32x2.HI_LO ;  /* 0x000000184118024a */ /* 0x040fe40000040000 */
[C---:B------:R-:W-:Y:S02]  /*f0b0*/  @P0 FMUL2 R26, R65.reuse.F32, R26.F32x2.HI_LO ;  /* 0x0000001a411a024a */ /* 0x040fe40000040000 */
[C---:B------:R-:W-:Y:S02]  /*f0c0*/  @P0 FMUL2 R28, R65.reuse.F32, R28.F32x2.HI_LO ;  /* 0x0000001c411c024a */ /* 0x040fe40000040000 */
[C---:B------:R-:W-:Y:S02]  /*f0d0*/  @P0 FMUL2 R30, R65.reuse.F32, R30.F32x2.HI_LO ;  /* 0x0000001e411e024a */ /* 0x040fe40000040000 */
[C---:B------:R-:W-:Y:S02]  /*f0e0*/  @P0 FMUL2 R32, R65.reuse.F32, R32.F32x2.HI_LO ;  /* 0x000000204120024a */ /* 0x040fe40000040000 */
[----:B------:R-:W-:-:S02]  /*f0f0*/  @P0 FMUL2 R34, R65.F32, R34.F32x2.HI_LO ;  /* 0x000000224122024a */ /* 0x000fc40000040000 */
[C---:B------:R-:W-:Y:S02]  /*f100*/  @P0 FMUL2 R36, R65.reuse.F32, R36.F32x2.HI_LO ;  /* 0x000000244124024a */ /* 0x040fe40000040000 */
[----:B------:R-:W-:Y:S01]  /*f110*/  @P0 FMUL2 R38, R65.F32, R38.F32x2.HI_LO ;  /* 0x000000264126024a */ /* 0x000fe20000040000 */
[----:B------:R-:W-:-:S03]  /*f120*/  ISETP.NE.AND P0, PT, R63, R64, PT ;  /* 0x000000403f00720c */ /* 0x000fc60003f05270 */
[----:B------:R2:W-:Y:S02]  /*f130*/  STTM.x16 tmem[UR4], R24 ;  /* 0x00000018000079ed */ /* 0x0005e40008240004 */
[----:B--2---:R-:W-:-:S08]  /*f140*/  LOP3.LUT R24, R17, 0x180, RZ, 0xfc, !PT ;  /* 0x0000018011187812 */ /* 0x004fd000078efcff */
[----:B------:R-:W-:Y:S05]  /*f150*/  @!P0 BRA `(.L_x_195) ;  /* 0x0000000000408947 */ /* 0x000fea0003800000 */
        /* <DEDUP_REMOVED lines=16> */
.L_x_195:
[----:B------:R-:W-:Y:S05]  /*f260*/  WARPSYNC.ALL ;  /* 0x0000000000007948 */ /* 0x000fea0003800000 */
[----:B------:R-:W-:Y:S02]  /*f270*/  R2UR UR4, R24 ;  /* 0x00000000180472ca */ /* 0x000fe400000e0000 */
[----:B------:R-:W-:Y:S02]  /*f280*/  ISETP.NE.AND P0, PT, R63, R64, PT ;  /* 0x000000403f00720c */ /* 0x000fe40003f05270 */
[----:B------:R-:W-:-:S09]  /*f290*/  LOP3.LUT R24, R17, 0x190, RZ, 0xfc, !PT ;  /* 0x0000019011187812 */ /* 0x000fd200078efcff */
[----:B------:R2:W-:Y:S02]  /*f2a0*/  STTM.x16 tmem[UR4], R0 ;  /* 0x00000000000079ed */ /* 0x0005e40008240004 */
[----:B------:R-:W-:Y:S05]  /*f2b0*/  @!P0 BRA `(.L_x_196) ;  /* 0x0000000000408947 */ /* 0x000fea0003800000 */
[----:B--2---:R-:W-:Y:S01]  /*f2c0*/  MOV R14, 0x8 ;  /* 0x00000008000e7802 */ /* 0x004fe20000000f00 */
        /* <DEDUP_REMOVED lines=15> */
.L_x_196:
[----:B------:R-:W-:Y:S05]  /*f3c0*/  WARPSYNC.ALL ;  /* 0x0000000000007948 */ /* 0x000fea0003800000 */
[----:B------:R-:W-:Y:S02]  /*f3d0*/  R2UR UR4, R24 ;  /* 0x00000000180472ca */ /* 0x000fe400000e0000 */
[----:B------:R-:W-:Y:S02]  /*f3e0*/  ISETP.NE.AND P0, PT, R63, R64, PT ;  /* 0x000000403f00720c */ /* 0x000fe40003f05270 */
[----:B------:R-:W-:-:S09]  /*f3f0*/  LOP3.LUT R24, R17, 0x1a0, RZ, 0xfc, !PT ;  /* 0x000001a011187812 */ /* 0x000fd200078efcff */
[----:B------:R4:W-:Y:S02]  /*f400*/  STTM.x16 tmem[UR4], R0 ;  /* 0x00000000000079ed */ /* 0x0009e40008240004 */
[----:B------:R-:W-:Y:S05]  /*f410*/  @!P0 BRA `(.L_x_197) ;  /* 0x0000000000408947 */ /* 0x000fea0003800000 */
[----:B--2-4-:R-:W-:Y:S01]  /*f420*/  MOV R14, 0x8 ;  /* 0x00000008000e7802 */ /* 0x014fe20000000f00 */
        /* <DEDUP_REMOVED lines=15> */
.L_x_197:
[----:B------:R-:W-:Y:S05]  /*f520*/  WARPSYNC.ALL ;  /* 0x0000000000007948 */ /* 0x000fea0003800000 */
[----:B------:R-:W-:Y:S02]  /*f530*/  R2UR UR4, R24 ;  /* 0x00000000180472ca */ /* 0x000fe400000e0000 */
[----:B------:R-:W-:Y:S02]  /*f540*/  ISETP.NE.AND P0, PT, R63, R64, PT ;  /* 0x000000403f00720c */ /* 0x000fe40003f05270 */
[----:B------:R-:W-:-:S09]  /*f550*/  LOP3.LUT R24, R17, 0x1b0, RZ, 0xfc, !PT ;  /* 0x000001b011187812 */ /* 0x000fd200078efcff */
[----:B------:R1:W-:Y:S02]  /*f560*/  STTM.x16 tmem[UR4], R0 ;  /* 0x00000000000079ed */ /* 0x0003e40008240004 */
[----:B------:R-:W-:Y:S05]  /*f570*/  @!P0 BRA `(.L_x_198) ;  /* 0x0000000000408947 */ /* 0x000fea0003800000 */
[----:B-12-4-:R-:W-:Y:S01]  /*f580*/  MOV R14, 0x8 ;  /* 0x00000008000e7802 */ /* 0x016fe20000000f00 */
[----:B------:R-:W1:Y:S01]  /*f590*/  LDCU.64 UR8, c[0x4][0xb0] ;  /* 0x01001600ff0877ac */ /* 0x000e620008000a00 */
[----:B------:R-:W-:Y:S02]  /*f5a0*/  HFMA2 R12, -RZ, RZ, 0, 5.9604644775390625e-08 ;  /* 0x00000001ff0c7431 */ /* 0x000fe400000001ff */
[----:B------:R-:W-:Y:S01]  /*f5b0*/  IMAD.MOV.U32 R8, RZ, RZ, 0x192 ;  /* 0x00000192ff087424 */ /* 0x000fe200078e00ff */
[----:B------:R-:W2:Y:S01]  /*f5c0*/  LDCU.64 UR6, c[0x4][0xb8] ;  /* 0x01001700ff0677ac */ /* 0x000ea20008000a00 */
[----:B------:R-:W4:Y:S01]  /*f5d0*/  LDC.64 R14, c[0x4][R14] ;  /* 0x010000000e0e7b82 */ /* 0x000f220000000a00 */
[----:B------:R-:W-:Y:S01]  /*f5e0*/  IMAD.MOV.U32 R13, RZ, RZ, RZ ;  /* 0x000000ffff0d7224 */ /* 0x000fe200078e00ff */
[----:B------:R-:W5:Y:S01]  /*f5f0*/  LDCU.64 UR4, c[0x4][0x30] ;  /* 0x01000600ff0477ac */ /* 0x000f620008000a00 */
[----:B-1----:R-:W-:Y:S01]  /*f600*/  IMAD.U32 R4, RZ, RZ, UR8 ;  /* 0x00000008ff047e24 */ /* 0x002fe2000f8e00ff */
[----:B------:R-:W-:Y:S01]  /*f610*/  MOV R5, UR9 ;  /* 0x0000000900057c02 */ /* 0x000fe20008000f00 */
[----:B--2---:R-:W-:Y:S01]  /*f620*/  IMAD.U32 R6, RZ, RZ, UR6 ;  /* 0x00000006ff067e24 */ /* 0x004fe2000f8e00ff */
[----:B------:R-:W-:Y:S01]  /*f630*/  MOV R7, UR7 ;  /* 0x0000000700077c02 */ /* 0x000fe20008000f00 */
[----:B-----5:R-:W-:Y:S01]  /*f640*/  IMAD.U32 R10, RZ, RZ, UR4 ;  /* 0x00000004ff0a7e24 */ /* 0x020fe2000f8e00ff */
[----:B------:R-:W-:-:S02]  /*f650*/  MOV R11, UR5 ;  /* 0x00000005000b7c02 */ /* 0x000fc40008000f00 */
[----:B------:R-:W-:-:S07]  /*f660*/  LEPC R20, `(.L_x_198) ;  /* 0x000000001014794e */ /* 0x000fce0000000000 */
[----:B---34-:R-:W-:Y:S05]  /*f670*/  CALL.ABS.NOINC R14 ;  /* 0x000000000e007343 */ /* 0x018fea0003c00000 */
.L_x_198:
        /* <DEDUP_REMOVED lines=22> */
.L_x_199:
        /* <DEDUP_REMOVED lines=22> */
.L_x_200:
        /* <DEDUP_REMOVED lines=22> */
.L_x_201:
[----:B------:R-:W-:Y:S01]  /*faa0*/  LOP3.LUT R20, R17, 0x1f0, RZ, 0xfc, !PT ;  /* 0x000001f011147812 */ /* 0x000fe200078efcff */
[----:B------:R-:W-:Y:S05]  /*fab0*/  WARPSYNC.ALL ;  /* 0x0000000000007948 */ /* 0x000fea0003800000 */
[----:B------:R-:W-:Y:S02]  /*fac0*/  R2UR UR5, R24 ;  /* 0x00000000180572ca */ /* 0x000fe400000e0000 */
[----:B------:R-:W-:-:S11]  /*fad0*/  R2UR UR4, R20 ;  /* 0x00000000140472ca */ /* 0x000fd600000e0000 */
[----:B------:R1:W-:Y:S02]  /*fae0*/  STTM.x16 tmem[UR5], R0 ;  /* 0x00000000000079ed */ /* 0x0003e40008240005 */
[----:B------:R1:W-:Y:S02]  /*faf0*/  STTM.x16 tmem[UR4], R0 ;  /* 0x00000000000079ed */ /* 0x0003e40008240004 */
.L_x_178:
[----:B------:R-:W-:-:S09]  /*fb00*/  UISETP.NE.AND UP0, UPT, UR43, URZ, UPT ;  /* 0x000000ff2b00728c */ /* 0x000fd2000bf05270 */
[----:B------:R-:W-:Y:S05]  /*fb10*/  BRA.U !UP0, `(.L_x_202) ;  /* 0x0000000108047547 */ /* 0x000fea000b800000 */
[----:B------:R-:W-:Y:S05]  /*fb20*/  BPT.TRAP 0x1 ;  /* 0x000000040000795c */ /* 0x000fea0000300000 */
.L_x_202:
[----:B-12-4-:R-:W-:Y:S01]  /*fb30*/  IADD3 R0, PT, PT, R59, 0x58088, RZ ;  /* 0x000580883b007810 */ /* 0x016fe20007ffe0ff */
[----:B------:R-:W-:Y:S02]  /*fb40*/  UISETP.NE.AND UP0, UPT, UR37, URZ, UPT ;  /* 0x000000ff2500728c */ /* 0x000fe4000bf05270 */
[----:B------:R-:W-:Y:S01]  /*fb50*/  ULOP3.LUT UR38, UR38, 0x1, URZ, 0x3c, !UPT ;  /* 0x0000000126267892 */ /* 0x000fe2000f8e3cff */
[----:B------:R-:W-:-:S04]  /*fb60*/  PRMT R0, R60, 0x654, R0 ;  /* 0x000006543c007816 */ /* 0x000fc80000000000 */
[----:B------:R1:W-:Y:S01]  /*fb70*/  SYNCS.ARRIVE.TRANS64.RED.A1T0 RZ, [R0+URZ], RZ ;  /* 0x000000ff00ff79a7 */ /* 0x0003e200081004ff */
[----:B------:R-:W2:Y:S01]  /*fb80*/  FENCE.VIEW.ASYNC.T ;  /* 0x00000000000073c6 */ /* 0x000ea20000000200 */
[----:B------:R-:W-:Y:S05]  /*fb90*/  BRA.U UP0, `(.L_x_203) ;  /* 0x0000000100087547 */ /* 0x000fea000b800000 */
[----:B------:R-:W-:Y:S05]  /*fba0*/  BPT.TRAP 0x1 ;  /* 0x000000040000795c */ /* 0x000fea0000300000 */
[----:B------:R-:W-:Y:S05]  /*fbb0*/  BPT.TRAP 0x1 ;  /* 0x000000040000795c */ /* 0x000fea0000300000 */
.L_x_203:
[----:B-1----:R-:W-:Y:S01]  /*fbc0*/  IADD3 R0, PT, PT, R59, 0x580a0, RZ ;  /* 0x000580a03b007810 */ /* 0x002fe20007ffe0ff */
[----:B------:R-:W-:-:S03]  /*fbd0*/  UISETP.NE.AND UP0, UPT, UR43, URZ, UPT ;  /* 0x000000ff2b00728c */ /* 0x000fc6000bf05270 */
[----:B------:R-:W-:-:S04]  /*fbe0*/  PRMT R0, R60, 0x654, R0 ;  /* 0x000006543c007816 */ /* 0x000fc80000000000 */
[----:B--2---:R1:W-:Y:S02]  /*fbf0*/  SYNCS.ARRIVE.TRANS64.RED.A1T0 RZ, [R0+URZ], RZ ;  /* 0x000000ff00ff79a7 */ /* 0x0043e400081004ff */
[----:B------:R-:W-:Y:S05]  /*fc00*/  BRA.U !UP0, `(.L_x_204) ;  /* 0x0000000108047547 */ /* 0x000fea000b800000 */
[----:B------:R-:W-:Y:S05]  /*fc10*/  BPT.TRAP 0x1 ;  /* 0x000000040000795c */ /* 0x000fea0000300000 */
.L_x_204:
[----:B-1----:R-:W-:Y:S01]  /*fc20*/  IMAD.U32 R0, RZ, RZ, UR38 ;  /* 0x00000026ff007e24 */ /* 0x002fe2000f8e00ff */
[----:B------:R-:W-:-:S04]  /*fc30*/  LOP3.LUT R3, R17, 0x80, RZ, 0xfc, !PT ;  /* 0x0000008011037812 */ /* 0x000fc800078efcff */
[----:B------:R-:W-:-:S04]  /*fc40*/  SHF.L.U32 R0, R0, 0x1f, RZ ;  /* 0x0000001f00007819 */ /* 0x000fc800000006ff */
[----:B------:R-:W1:Y:S02]  /*fc50*/  SYNCS.PHASECHK.TRANS64.TRYWAIT P0, [R59+URZ+0x58080], R0 ;  /* 0x058080003b0075a7 */ /* 0x000e6400080011ff */
[----:B-1----:R-:W-:Y:S05]  /*fc60*/  @!P0 BRA `(.L_x_205) ;  /* 0x0000012400b88947 */ /* 0x002fea0003800000 */
.L_x_431:
        /* <DEDUP_REMOVED lines=17> */
.L_x_206:
[----:B------:R-:W-:Y:S01]  /*fd80*/  IMAD.U32 R0, RZ, RZ, UR36 ;  /* 0x00000024ff007e24 */ /* 0x000fe2000f8e00ff */
[----:B------:R-:W-:-:S04]  /*fd90*/  FSETP.NEU.AND P1, PT, R63, 1, PT ;  /* 0x3f8000003f00780b */ /* 0x000fc80003f2d000 */
[----:B------:R-:W-:-:S04]  /*fda0*/  SHF.L.U32 R0, R0, 0x1f, RZ ;  /* 0x0000001f00007819 */ /* 0x000fc800000006ff */
[----:B------:R-:W1:Y:S02]  /*fdb0*/  SYNCS.PHASECHK.TRANS64.TRYWAIT P0, [R59+URZ+0x58098], R0 ;  /* 0x058098003b0075a7 */ /* 0x000e6400080011ff */
[----:B-1----:R-:W-:Y:S05]  /*fdc0*/  @!P0 BRA `(.L_x_207) ;  /* 0x0000012400748947 */ /* 0x002fea0003800000 */
.L_x_432:
        /* <DEDUP_REMOVED lines=9> */
[----:B---3--:R-:W2:Y:S02]  /*fe60*/  LDTM.x16 R40, tmem[UR4] ;  /* 0x00000004002879ee */ /* 0x008ea40008240000 */
        /* <DEDUP_REMOVED lines=17> */
.L_x_210:
[----:B------:R-:W-:Y:S05]  /*ff80*/  BSYNC.RECONVERGENT B6 ;  /* 0x0000000000067941 */ /* 0x000fea0003800200 */
.L_x_209:
        /* <DEDUP_REMOVED lines=34> */
.L_x_212:
[----:B------:R-:W-:Y:S05]  /*101b0*/  BSYNC.RECONVERGENT B6 ;  /* 0x0000000000067941 */ /* 0x000fea0003800200 */
.L_x_211:
        /* <DEDUP_REMOVED lines=34> */
.L_x_214:
[----:B------:R-:W-:Y:S05]  /*103e0*/  BSYNC.RECONVERGENT B6 ;  /* 0x0000000000067941 */ /* 0x000fea0003800200 */
.L_x_213:
        /* <DEDUP_REMOVED lines=34> */
.L_x_216:
[----:B------:R-:W-:Y:S05]  /*10610*/  BSYNC.RECONVERGENT B6 ;  /* 0x0000000000067941 */ /* 0x000fea0003800200 */
.L_x_215:
        /* <DEDUP_REMOVED lines=34> */
.L_x_218:
[----:B------:R-:W-:Y:S05]  /*10840*/  BSYNC.RECONVERGENT B6 ;  /* 0x0000000000067941 */ /* 0x000fea0003800200 */
.L_x_217:
        /* <DEDUP_REMOVED lines=34> */
.L_x_220:
[----:B------:R-:W-:Y:S05]  /*10a70*/  BSYNC.RECONVERGENT B6 ;  /* 0x0000000000067941 */ /* 0x000fea0003800200 */
.L_x_219:
        /* <DEDUP_REMOVED lines=34> */
.L_x_222:
[----:B------:R-:W-:Y:S05]  /*10ca0*/  BSYNC.RECONVERGENT B6 ;  /* 0x0000000000067941 */ /* 0x000fea0003800200 */
.L_x_221:
        /* <DEDUP_REMOVED lines=34> */
.L_x_224:
[----:B------:R-:W-:Y:S05]  /*10ed0*/  BSYNC.RECONVERGENT B6 ;  /* 0x0000000000067941 */ /* 0x000fea0003800200 */
.L_x_223:
        /* <DEDUP_REMOVED lines=31> */
.L_x_225:
        /* <DEDUP_REMOVED lines=22> */
.L_x_226:
        /* <DEDUP_REMOVED lines=22> */
.L_x_227:
        /* <DEDUP_REMOVED lines=22> */
.L_x_228:
        /* <DEDUP_REMOVED lines=22> */
.L_x_229:
        /* <DEDUP_REMOVED lines=22> */
.L_x_230:
        /* <DEDUP_REMOVED lines=22> */
.L_x_231:
[----:B------:R-:W-:Y:S01]  /*11910*/  LOP3.LUT R17, R17, 0x270, RZ, 0xfc, !PT ;  /* 0x0000027011117812 */ /* 0x000fe200078efcff */
[----:B------:R-:W-:Y:S05]  /*11920*/  WARPSYNC.ALL ;  /* 0x0000000000007948 */ /* 0x000fea0003800000 */
[----:B------:R-:W-:Y:S02]  /*11930*/  R2UR UR5, R24 ;  /* 0x00000000180572ca */ /* 0x000fe400000e0000 */
[----:B------:R-:W-:-:S11]  /*11940*/  R2UR UR4, R17 ;  /* 0x00000000110472ca */ /* 0x000fd600000e0000 */
[----:B------:R1:W-:Y:S02]  /*11950*/  STTM.x16 tmem[UR5], R0 ;  /* 0x00000000000079ed */ /* 0x0003e40008240005 */
[----:B------:R1:W-:Y:S02]  /*11960*/  STTM.x16 tmem[UR4], R0 ;  /* 0x00000000000079ed */ /* 0x0003e40008240004 */
.L_x_208:
[----:B------:R-:W-:-:S09]  /*11970*/  UISETP.NE.AND UP0, UPT, UR44, URZ, UPT ;  /* 0x000000ff2c00728c */ /* 0x000fd2000bf05270 */
[----:B------:R-:W-:Y:S05]  /*11980*/  BRA.U !UP0, `(.L_x_232) ;  /* 0x0000000108047547 */ /* 0x000fea000b800000 */
[----:B------:R-:W-:Y:S05]  /*11990*/  BPT.TRAP 0x1 ;  /* 0x000000040000795c */ /* 0x000fea0000300000 */
.L_x_232:
[----:B-12-4-:R-:W-:Y:S01]  /*119a0*/  PRMT R0, R60, 0x654, R18 ;  /* 0x000006543c007816 */ /* 0x016fe20000000012 */
[----:B------:R-:W-:-:S03]  /*119b0*/  UISETP.NE.AND UP0, UPT, UR37, URZ, UPT ;  /* 0x000000ff2500728c */ /* 0x000fc6000bf05270 */
[----:B------:R1:W-:Y:S01]  /*119c0*/  SYNCS.ARRIVE.TRANS64.RED.A1T0 RZ, [R0+URZ], RZ ;  /* 0x000000ff00ff79a7 */ /* 0x0003e200081004ff */
[----:B------:R-:W2:Y:S05]  /*119d0*/  FENCE.VIEW.ASYNC.T ;  /* 0x00000000000073c6 */ /* 0x000eaa0000000200 */
[----:B------:R-:W-:Y:S05]  /*119e0*/  BRA.U UP0, `(.L_x_233) ;  /* 0x0000000100087547 */ /* 0x000fea000b800000 */
[----:B------:R-:W-:Y:S05]  /*119f0*/  BPT.TRAP 0x1 ;  /* 0x000000040000795c */ /* 0x000fea0000300000 */
[----:B------:R-:W-:Y:S05]  /*11a00*/  BPT.TRAP 0x1 ;  /* 0x000000040000795c */ /* 0x000fea0000300000 */
.L_x_233:
[----:B------:R-:W-:Y:S01]  /*11a10*/  ISETP.NE.AND P0, PT, R19, RZ, PT ;  /* 0x000000ff1300720c */ /* 0x000fe20003f05270 */
[----:B------:R-:W-:Y:S01]  /*11a20*/  VIADD R3, R59, 0x580a8 ;  /* 0x000580a83b037836 */ /* 0x000fe20000000000 */
[----:B------:R-:W-:-:S04]  /*11a30*/  ULOP3.LUT UR36, UR36, 0x1, URZ, 0x3c, !UPT ;  /* 0x0000000124247892 */ /* 0x000fc8000f8e3cff */
[----:B------:R-:W-:-:S04]  /*11a40*/  PRMT R3, R60, 0x654, R3 ;  /* 0x000006543c037816 */ /* 0x000fc80000000003 */
[----:B--2---:R2:W-:Y:S02]  /*11a50*/  SYNCS.ARRIVE.TRANS64.RED.A1T0 RZ, [R3+URZ], RZ ;  /* 0x000000ff03ff79a7 */ /* 0x0045e400081004ff */
[----:B--2---:R-:W-:Y:S01]  /*11a60*/  LOP3.LUT R3, R23, 0x1, RZ, 0x3c, !PT ;  /* 0x0000000117037812 */ /* 0x004fe200078e3cff */
[----:B------:R-:W-:Y:S06]  /*11a70*/  @P0 BRA `(.L_x_234) ;  /* 0xffffffc000a40947 */ /* 0x000fec000383ffff */
.L_x_173:
[----:B------:R-:W-:-:S09]  /*11a80*/  UISETP.NE.AND UP0, UPT, UR43, URZ, UPT ;  /* 0x000000ff2b00728c */ /* 0x000fd2000bf05270 */
[----:B------:R-:W-:Y:S05]  /*11a90*/  BRA.U !UP0, `(.L_x_235) ;  /* 0x0000000108047547 */ /* 0x000fea000b800000 */
[----:B------:R-:W-:Y:S05]  /*11aa0*/  BPT.TRAP 0x1 ;  /* 0x000000040000795c */ /* 0x000fea0000300000 */
.L_x_235:
[----:B------:R-:W-:Y:S01]  /*11ab0*/  IADD3 R31, PT, PT, R59, 0x58088, RZ ;  /* 0x000580883b1f7810 */ /* 0x000fe20007ffe0ff */
[----:B------:R-:W-:-:S03]  /*11ac0*/  UISETP.NE.AND UP0, UPT, UR44, URZ, UPT ;  /* 0x000000ff2c00728c */ /* 0x000fc6000bf05270 */
[----:B------:R-:W-:-:S04]  /*11ad0*/  PRMT R4, R60, 0x654, R31 ;  /* 0x000006543c047816 */ /* 0x000fc8000000001f */
[----:B------:R2:W-:Y:S02]  /*11ae0*/  SYNCS.ARRIVE.TRANS64.RED.A1T0 RZ, [R4+URZ], RZ ;  /* 0x000000ff04ff79a7 */ /* 0x0005e400081004ff */
[----:B------:R-:W-:Y:S05]  /*11af0*/  BRA.U !UP0, `(.L_x_236) ;  /* 0x0000000108047547 */ /* 0x000fea000b800000 */
[----:B------:R-:W-:Y:S05]  /*11b00*/  BPT.TRAP 0x1 ;  /* 0x000000040000795c */ /* 0x000fea0000300000 */
.L_x_236:
[----:B------:R-:W-:Y:S01]  /*11b10*/  SHF.L.U32 R3, R3, 0x1f, RZ ;  /* 0x0000001f03037819 */ /* 0x000fe200000006ff */
[----:B------:R-:W4:Y:S03]  /*11b20*/  S2R R26, SR_TID.X ;  /* 0x00000000001a7919 */ /* 0x000f260000002100 */
[----:B------:R-:W5:Y:S01]  /*11b30*/  SYNCS.PHASECHK.TRANS64.TRYWAIT P0, [R59+URZ+0x58070], R3 ;  /* 0x058070033b0075a7 */ /* 0x000f6200080011ff */
[----:B----4-:R-:W-:-:S05]  /*11b40*/  IMAD.U32 R28, R26, 0x10000, RZ ;  /* 0x000100001a1c7824 */ /* 0x010fca00078e00ff */
[----:B------:R-:W-:Y:S01]  /*11b50*/  LOP3.LUT R28, R28, 0x600000, RZ, 0xc0, !PT ;  /* 0x006000001c1c7812 */ /* 0x000fe200078ec0ff */
[----:B-----5:R-:W-:Y:S06]  /*11b60*/  @!P0 BRA `(.L_x_237) ;  /* 0x0000010800208947 */ /* 0x020fec0003800000 */
.L_x_433:
[----:B------:R-:W-:Y:S05]  /*11b70*/  WARPSYNC.ALL ;  /* 0x0000000000007948 */ /* 0x000fea0003800000 */
[----:B------:R-:W-:Y:S01]  /*11b80*/  R2UR UR4, R28 ;  /* 0x000000001c0472ca */ /* 0x000fe200000e0000 */
[----:B------:R-:W-:-:S12]  /*11b90*/  UISETP.NE.AND UP0, UPT, UR44, URZ, UPT ;  /* 0x000000ff2c00728c */ /* 0x000fd8000bf05270 */
[----:B------:R-:W1:Y:S02]  /*11ba0*/  LDTM.x2 R24, tmem[UR4] ;  /* 0x00000004001879ee */ /* 0x000e6400080c0000 */
[----:B-1----:R-:W-:Y:S05]  /*11bb0*/  BRA.U !UP0, `(.L_x_238) ;  /* 0x0000000108047547 */ /* 0x002fea000b800000 */
[----:B------:R-:W-:Y:S05]  /*11bc0*/  BPT.TRAP 0x1 ;  /* 0x000000040000795c */ /* 0x000fea0000300000 */
.L_x_238:
[----:B------:R1:W-:Y:S01]  /*11bd0*/  SYNCS.ARRIVE.TRANS64.RED.A1T0 RZ, [R0+URZ], RZ ;  /* 0x000000ff00ff79a7 */ /* 0x0003e200081004ff */
[----:B------:R-:W-:-:S09]  /*11be0*/  UISETP.NE.AND UP0, UPT, UR37, URZ, UPT ;  /* 0x000000ff2500728c */ /* 0x000fd2000bf05270 */
[----:B------:R-:W-:Y:S05]  /*11bf0*/  BRA.U UP0, `(.L_x_239) ;  /* 0x0000000100047547 */ /* 0x000fea000b800000 */
[----:B------:R-:W-:Y:S05]  /*11c00*/  BPT.TRAP 0x1 ;  /* 0x000000040000795c */ /* 0x000fea0000300000 */
.L_x_239:
[----:B-1----:R-:W-:-:S04]  /*11c10*/  MOV R0, UR36 ;  /* 0x0000002400007c02 */ /* 0x002fc80008000f00 */
[----:B------:R-:W-:-:S04]  /*11c20*/  SHF.L.U32 R0, R0, 0x1f, RZ ;  /* 0x0000001f00007819 */ /* 0x000fc800000006ff */
[----:B------:R-:W1:Y:S02]  /*11c30*/  SYNCS.PHASECHK.TRANS64.TRYWAIT P0, [R59+URZ+0x58090], R0 ;  /* 0x058090003b0075a7 */ /* 0x000e6400080011ff */
[----:B-1----:R-:W-:Y:S05]  /*11c40*/  @!P0 BRA `(.L_x_240) ;  /* 0x0000010400fc8947 */ /* 0x002fea0003800000 */
.L_x_434:
[----:B------:R-:W-:-:S09]  /*11c50*/  UISETP.NE.AND UP0, UPT, UR37, URZ, UPT ;  /* 0x000000ff2500728c */ /* 0x000fd2000bf05270 */
[----:B------:R-:W-:Y:S05]  /*11c60*/  BRA.U UP0, `(.L_x_241) ;  /* 0x0000000100047547 */ /* 0x000fea000b800000 */
[----:B------:R-:W-:Y:S05]  /*11c70*/  BPT.TRAP 0x1 ;  /* 0x000000040000795c */ /* 0x000fea0000300000 */
.L_x_241:
[----:B----4-:R-:W-:Y:S01]  /*11c80*/  SHF.L.U32 R3, R56, 0x1f, RZ ;  /* 0x0000001f38037819 */ /* 0x010fe200000006ff */
[----:B------:R1:W4:Y:S01]  /*11c90*/  MUFU.RCP R0, R24 ;  /* 0x0000001800007308 */ /* 0x0003220000001000 */
[----:B------:R-:W-:Y:S02]  /*11ca0*/  BSSY B0, `(.L_x_242) ;  /* 0x0000003000007945 */ /* 0x000fe40003800000 */
[----:B------:R-:W5:Y:S02]  /*11cb0*/  SYNCS.PHASECHK.TRANS64.TRYWAIT P0, [R59+URZ+0x580c0], R3 ;  /* 0x0580c0033b0075a7 */ /* 0x000f6400080011ff */
[----:B-1--45:R-:W-:Y:S05]  /*11cc0*/  @!P0 BRA `(.L_x_243) ;  /* 0x0000010400f08947 */ /* 0x032fea0003800000 */
.L_x_435:
[----:B------:R-:W-:Y:S05]  /*11cd0*/  BSYNC B0 ;  /* 0x0000000000007941 */ /* 0x000fea0003800000 */
.L_x_242:
[----:B------:R-:W4:Y:S01]  /*11ce0*/  LDCU UR4, c[0x0][0x708] ;  /* 0x0000e100ff0477ac */ /* 0x000f220008000800 */
[----:B-1----:R-:W-:Y:S01]  /*11cf0*/  FFMA R3, -R24, R0, 1 ;  /* 0x3f80000018037423 */ /* 0x002fe20000000100 */
[----:B------:R-:W1:Y:S03]  /*11d00*/  LDC R32, c[0x0][0x708] ;  /* 0x0001c200ff207b82 */ /* 0x000e660000000800 */
[----:B------:R-:W-:Y:S01]  /*11d10*/  FFMA R3, R0, R3, R0 ;  /* 0x0000000300037223 */ /* 0x000fe20000000000 */
[----:B----4-:R-:W-:-:S03]  /*11d20*/  MOV R0, UR4 ;  /* 0x0000000400007c02 */ /* 0x010fc60008000f00 */
[----:B------:R-:W-:Y:S01]  /*11d30*/  FFMA R33, R3, UR4, RZ ;  /* 0x0000000403217c23 */ /* 0x000fe200080000ff */
[----:B------:R4:W5:Y:S03]  /*11d40*/  FCHK P0, R0, R24 ;  /* 0x0000001800007302 */ /* 0x0009660000000000 */
[----:B----4-:R-:W-:-:S04]  /*11d50*/  FFMA R0, -R24, R33, UR4 ;  /* 0x0000000418007e23 */ /* 0x010fc80008000121 */
[----:B------:R-:W-:Y:S01]  /*11d60*/  FFMA R33, R3, R0, R33 ;  /* 0x0000000003217223 */ /* 0x000fe20000000021 */
[----:B-1---5:R-:W-:Y:S06]  /*11d70*/  @!P0 BRA `(.L_x_244) ;  /* 0x00000000000c8947 */ /* 0x022fec0003800000 */
[----:B------:R-:W-:Y:S02]  /*11d80*/  MOV R5, R24 ;  /* 0x0000001800057202 */ /* 0x000fe40000000f00 */
[----:B--2---:R-:W-:Y:S02]  /*11d90*/  MOV R4, 0x11db0 ;  /* 0x00011db000047802 */ /* 0x004fe40000000f00 */
[----:B---3--:R-:W-:Y:S05]  /*11da0*/  CALL.REL.NOINC `($__internal_3_$__cuda_sm3x_div_rn_noftz_f32_slowpath) ;  /* 0x0000010c00dc7944 */ /* 0x008fea0003c00000 */
.L_x_244:
[----:B------:R-:W1:Y:S01]  /*11db0*/  S2R R3, SR_SWINHI ;  /* 0x0000000000037919 */ /* 0x000e620000002f00 */
[----:B------:R-:W-:Y:S01]  /*11dc0*/  LOP3.LUT R0, R28, 0x100, RZ, 0xfc, !PT ;  /* 0x000001001c007812 */ /* 0x000fe200078efcff */
[----:B------:R-:W-:Y:S05]  /*11dd0*/  WARPSYNC.ALL ;  /* 0x0000000000007948 */ /* 0x000fea0003800000 */
[----:B------:R-:W-:Y:S01]  /*11de0*/  R2UR UR4, R0 ;  /* 0x00000000000472ca */ /* 0x000fe200000e0000 */
[C---:B------:R-:W-:Y:S01]  /*11df0*/  IMAD.SHL.U32 R0, R26.reuse, 0x100, RZ ;  /* 0x000001001a007824 */ /* 0x040fe200078e00ff */
[----:B------:R-:W-:Y:S01]  /*11e00*/  SHF.R.U32.HI R30, RZ, 0x5, R26 ;  /* 0x00000005ff1e7819 */ /* 0x000fe2000001161a */
[----:B------:R-:W-:Y:S01]  /*11e10*/  IMAD.SHL.U32 R27, R26, 0x40, RZ ;  /* 0x000000401a1b7824 */ /* 0x000fe200078e00ff */
[----:B------:R-:W-:-:S02]  /*11e20*/  SHF.R.U32.HI R29, RZ, 0x15, R28 ;  /* 0x00000015ff1d7819 */ /* 0x000fc4000001161c */
[----:B------:R-:W-:Y:S02]  /*11e30*/  LOP3.LUT R20, R0, 0x1800, RZ, 0xc0, !PT ;  /* 0x0000180000147812 */ /* 0x000fe400078ec0ff */
[----:B------:R-:W-:Y:S02]  /*11e40*/  LOP3.LUT R30, R30, 0x3, RZ, 0xc0, !PT ;  /* 0x000000031e1e7812 */ /* 0x000fe400078ec0ff */
[----:B------:R-:W-:-:S03]  /*11e50*/  LOP3.LUT R27, R20, 0x1c0, R27, 0xf8, !PT ;  /* 0x000001c0141b7812 */ /* 0x000fc600078ef81b */
[----:B--2---:R-:W2:Y:S01]  /*11e60*/  LDTM.x16 R4, tmem[UR4] ;  /* 0x00000004000479ee */ /* 0x004ea20008240000 */
[----:B------:R-:W-:Y:S02]  /*11e70*/  LOP3.LUT R27, R27, 0x6000, R0, 0xf8, !PT ;  /* 0x000060001b1b7812 */ /* 0x000fe400078ef800 */
[----:B------:R-:W-:Y:S02]  /*11e80*/  MOV R36, R59 ;  /* 0x0000003b00247202 */ /* 0x000fe40000000f00 */
[----:B-1----:R-:W-:-:S03]  /*11e90*/  MOV R37, R3 ;  /* 0x0000000300257202 */ /* 0x002fc60000000f00 */
[----:B------:R-:W-:-:S03]  /*11ea0*/  IMAD.WIDE.U32 R36, R27, 0x2, R36 ;  /* 0x000000021b247825 */ /* 0x000fc600078e0024 */
[C---:B------:R-:W-:Y:S02]  /*11eb0*/  IADD3 R0, P1, PT, R36.reuse, 0x38000, RZ ;  /* 0x0003800024007810 */ /* 0x040fe40007f3e0ff */
[----:B------:R-:W-:Y:S01]  /*11ec0*/  IADD3 R3, P0, PT, R36, 0x38010, RZ ;  /* 0x0003801024037810 */ /* 0x000fe20007f1e0ff */
[C---:B--2---:R-:W-:Y:S02]  /*11ed0*/  FMUL2 R6, R33.reuse.F32, R6.F32x2.HI_LO ;  /* 0x000000062106724a */ /* 0x044fe40000040000 */
[--C-:B------:R-:W-:Y:S02]  /*11ee0*/  IMAD.X R39, RZ, RZ, R37.reuse, P1 ;  /* 0x000000ffff277224 */ /* 0x100fe400008e0625 */
[C---:B------:R-:W-:Y:S02]  /*11ef0*/  FMUL2 R20, R33.reuse.F32, R8.F32x2.HI_LO ;  /* 0x000000082114724a */ /* 0x040fe40000040000 */
[----:B------:R-:W-:Y:S02]  /*11f00*/  IMAD.X R37, RZ, RZ, R37, P0 ;  /* 0x000000ffff257224 */ /* 0x000fe400000e0625 */
[----:B------:R-:W-:Y:S01]  /*11f10*/  FMUL2 R4, R33.F32, R4.F32x2.HI_LO ;  /* 0x000000042104724a */ /* 0x000fe20000040000 */
[----:B------:R-:W-:Y:S01]  /*11f20*/  F2FP.F16.F32.PACK_AB R9, R7, R6 ;  /* 0x000000060709723e */ /* 0x000fe200000000ff */
[C---:B------:R-:W-:Y:S01]  /*11f30*/  FMUL2 R34, R33.reuse.F32, R10.F32x2.HI_LO ;  /* 0x0000000a2122724a */ /* 0x040fe20000040000 */
[----:B------:R-:W-:Y:S01]  /*11f40*/  SHF.R.U64 R6, R0, 0x3, R39 ;  /* 0x0000000300067819 */ /* 0x000fe20000001227 */
[----:B------:R-:W-:Y:S01]  /*11f50*/  FMUL2 R12, R33.F32, R12.F32x2.HI_LO ;  /* 0x0000000c210c724a */ /* 0x000fe20000040000 */
[----:B------:R-:W-:Y:S01]  /*11f60*/  SHF.R.U64 R7, R3, 0x3, R37 ;  /* 0x0000000303077819 */ /* 0x000fe20000001225 */
[----:B------:R-:W-:Y:S01]  /*11f70*/  FMUL2 R14, R33.F32, R14.F32x2.HI_LO ;  /* 0x0000000e210e724a */ /* 0x000fe20000040000 */
[----:B------:R-:W-:Y:S01]  /*11f80*/  F2FP.F16.F32.PACK_AB R8, R5, R4 ;  /* 0x000000040508723e */ /* 0x000fe200000000ff */
[----:B------:R-:W-:Y:S01]  /*11f90*/  FMUL2 R16, R33.F32, R16.F32x2.HI_LO ;  /* 0x000000102110724a */ /* 0x000fe20000040000 */
[----:B------:R-:W-:Y:S01]  /*11fa0*/  F2FP.F16.F32.PACK_AB R10, R21, R20 ;  /* 0x00000014150a723e */ /* 0x000fe200000000ff */
[----:B------:R-:W-:Y:S01]  /*11fb0*/  FMUL2 R18, R33.F32, R18.F32x2.HI_LO ;  /* 0x000000122112724a */ /* 0x000fe20000040000 */
[----:B------:R-:W-:-:S02]  /*11fc0*/  F2FP.F16.F32.PACK_AB R11, R35, R34 ;  /* 0x00000022230b723e */ /* 0x000fc400000000ff */
[----:B------:R-:W-:Y:S02]  /*11fd0*/  LOP3.LUT R38, R0, 0x70, R6, 0x78, !PT ;  /* 0x0000007000267812 */ /* 0x000fe400078e7806 */
[----:B------:R-:W-:Y:S02]  /*11fe0*/  LOP3.LUT R36, R3, 0x70, R7, 0x78, !PT ;  /* 0x0000007003247812 */ /* 0x000fe400078e7807 */
[----:B------:R-:W-:Y:S01]  /*11ff0*/  F2FP.F16.F32.PACK_AB R4, R13, R12 ;  /* 0x0000000c0d04723e */ /* 0x000fe200000000ff */
[----:B------:R1:W-:Y:S01]  /*12000*/  ST.E.128 desc[UR40][R38.64], R8 ;  /* 0x0000000826007985 */ /* 0x0003e2000c101d28 */
[----:B------:R-:W-:Y:S02]  /*12010*/  F2FP.F16.F32.PACK_AB R5, R15, R14 ;  /* 0x0000000e0f05723e */ /* 0x000fe400000000ff */
[----:B------:R-:W-:Y:S02]  /*12020*/  F2FP.F16.F32.PACK_AB R6, R17, R16 ;  /* 0x000000101106723e */ /* 0x000fe400000000ff */
[----:B------:R-:W-:-:S02]  /*12030*/  F2FP.F16.F32.PACK_AB R7, R19, R18 ;  /* 0x000000121307723e */ /* 0x000fc400000000ff */
[----:B------:R-:W-:-:S03]  /*12040*/  ISETP.NE.AND P0, PT, R30, R29, PT ;  /* 0x0000001d1e00720c */ /* 0x000fc60003f05270 */
[----:B------:R1:W-:Y:S10]  /*12050*/  ST.E.128 desc[UR40][R36.64], R4 ;  /* 0x0000000424007985 */ /* 0x0003f4000c101d28 */
[----:B------:R-:W-:Y:S05]  /*12060*/  @!P0 BRA `(.L_x_245) ;  /* 0x0000000000408947 */ /* 0x000fea0003800000 */
[----:B------:R-:W-:Y:S01]  /*12070*/  MOV R14, 0x8 ;  /* 0x00000008000e7802 */ /* 0x000fe20000000f00 */
[----:B------:R-:W2:Y:S01]  /*12080*/  LDCU.64 UR6, c[0x4][0xb0] ;  /* 0x01001600ff0677ac */ /* 0x000ea20008000a00 */
[----:B------:R-:W-:Y:S02]  /*12090*/  HFMA2 R12, -RZ, RZ, 0, 5.9604644775390625e-08 ;  /* 0x00000001ff0c7431 */ /* 0x000fe400000001ff */
[----:B-1----:R-:W-:Y:S01]  /*120a0*/  IMAD.MOV.U32 R8, RZ, RZ, 0x192 ;  /* 0x00000192ff087424 */ /* 0x002fe200078e00ff */
[----:B------:R-:W1:Y:S01]  /*120b0*/  LDCU.64 UR4, c[0x4][0xb8] ;  /* 0x01001700ff0477ac */ /* 0x000e620008000a00 */
[----:B------:R-:W4:Y:S01]  /*120c0*/  LDC.64 R14, c[0x4][R14] ;  /* 0x010000000e0e7b82 */ /* 0x000f220000000a00 */
[----:B------:R-:W-:Y:S01]  /*120d0*/  IMAD.MOV.U32 R13, RZ, RZ, RZ ;  /* 0x000000ffff0d7224 */ /* 0x000fe200078e00ff */
[----:B------:R-:W5:Y:S01]  /*120e0*/  LDCU.64 UR8, c[0x4][0x40] ;  /* 0x01000800ff0877ac */ /* 0x000f620008000a00 */
[----:B--2---:R-:W-:Y:S01]  /*120f0*/  IMAD.U32 R4, RZ, RZ, UR6 ;  /* 0x00000006ff047e24 */ /* 0x004fe2000f8e00ff */
[----:B------:R-:W-:Y:S01]  /*12100*/  MOV R5, UR7 ;  /* 0x0000000700057c02 */ /* 0x000fe20008000f00 */
[----:B-1----:R-:W-:Y:S01]  /*12110*/  IMAD.U32 R6, RZ, RZ, UR4 ;  /* 0x00000004ff067e24 */ /* 0x002fe2000f8e00ff */
[----:B------:R-:W-:Y:S01]  /*12120*/  MOV R7, UR5 ;  /* 0x0000000500077c02 */ /* 0x000fe20008000f00 */
[----:B-----5:R-:W-:Y:S01]  /*12130*/  IMAD.U32 R10, RZ, RZ, UR8 ;  /* 0x00000008ff0a7e24 */ /* 0x020fe2000f8e00ff */
[----:B------:R-:W-:-:S02]  /*12140*/  MOV R11, UR9 ;  /* 0x00000009000b7c02 */ /* 0x000fc40008000f00 */
[----:B------:R-:W-:-:S07]  /*12150*/  LEPC R20, `(.L_x_245) ;  /* 0x000000001014794e */ /* 0x000fce0000000000 */
[----:B---34-:R-:W-:Y:S05]  /*12160*/  CALL.ABS.NOINC R14 ;  /* 0x000000000e007343 */ /* 0x018fea0003c00000 */
.L_x_245:
[----:B------:R-:W-:Y:S01]  /*12170*/  LOP3.LUT R0, R28, 0x110, RZ, 0xfc, !PT ;  /* 0x000001101c007812 */ /* 0x000fe200078efcff */
[----:B------:R-:W-:Y:S05]  /*12180*/  WARPSYNC.ALL ;  /* 0x0000000000007948 */ /* 0x000fea0003800000 */
[----:B------:R-:W-:Y:S02]  /*12190*/  R2UR UR4, R0 ;  /* 0x00000000000472ca */ /* 0x000fe400000e0000 */
[----:B------:R-:W2:Y:S11]  /*121a0*/  S2R R0, SR_SWINHI ;  /* 0x0000000000007919 */ /* 0x000eb60000002f00 */
[----:B-1----:R-:W1:Y:S01]  /*121b0*/  LDTM.x16 R4, tmem[UR4] ;  /* 0x00000004000479ee */ /* 0x002e620008240000 */
[----:B------:R-:W-:-:S02]  /*121c0*/  MOV R36, R59 ;  /* 0x0000003b00247202 */ /* 0x000fc40000000f00 */
[----:B--2---:R-:W-:Y:S01]  /*121d0*/  MOV R37, R0 ;  /* 0x0000000000257202 */ /* 0x004fe20000000f00 */
[----:B-1----:R-:W-:Y:S02]  /*121e0*/  FMUL2 R6, R33.F32, R6.F32x2.HI_LO ;  /* 0x000000062106724a */ /* 0x002fe40000040000 */
[----:B------:R-:W-:-:S04]  /*121f0*/  IMAD.WIDE.U32 R36, R27, 0x2, R36 ;  /* 0x000000021b247825 */ /* 0x000fc800078e0024 */
[C---:B------:R-:W-:Y:S02]  /*12200*/  FMUL2 R20, R33.reuse.F32, R8.F32x2.HI_LO ;  /* 0x000000082114724a */ /* 0x040fe40000040000 */
[----:B------:R-:W-:Y:S01]  /*12210*/  FMUL2 R4, R33.F32, R4.F32x2.HI_LO ;  /* 0x000000042104724a */ /* 0x000fe20000040000 */
[----:B------:R-:W-:Y:S01]  /*12220*/  F2FP.F16.F32.PACK_AB R9, R7, R6 ;  /* 0x000000060709723e */ /* 0x000fe200000000ff */
[C---:B------:R-:W-:Y:S01]  /*12230*/  FMUL2 R34, R33.reuse.F32, R10.F32x2.HI_LO ;  /* 0x0000000a2122724a */ /* 0x040fe20000040000 */
[C---:B------:R-:W-:Y:S01]  /*12240*/  IADD3 R0, P1, PT, R36.reuse, 0x38030, RZ ;  /* 0x0003803024007810 */ /* 0x040fe20007f3e0ff */
[C---:B------:R-:W-:Y:S01]  /*12250*/  FMUL2 R12, R33.reuse.F32, R12.F32x2.HI_LO ;  /* 0x0000000c210c724a */ /* 0x040fe20000040000 */
[----:B------:R-:W-:Y:S01]  /*12260*/  IADD3 R3, P0, PT, R36, 0x38020, RZ ;  /* 0x0003802024037810 */ /* 0x000fe20007f1e0ff */
[----:B------:R-:W-:Y:S01]  /*12270*/  FMUL2 R14, R33.F32, R14.F32x2.HI_LO ;  /* 0x0000000e210e724a */ /* 0x000fe20000040000 */
[----:B------:R-:W-:Y:S01]  /*12280*/  F2FP.F16.F32.PACK_AB R8, R5, R4 ;  /* 0x000000040508723e */ /* 0x000fe200000000ff */
[----:B------:R-:W-:-:S02]  /*12290*/  IMAD.X R39, RZ, RZ, R37, P1 ;  /* 0x000000ffff277224 */ /* 0x000fc400008e0625 */
[C---:B------:R-:W-:Y:S02]  /*122a0*/  FMUL2 R16, R33.reuse.F32, R16.F32x2.HI_LO ;  /* 0x000000102110724a */ /* 0x040fe40000040000 */
[----:B------:R-:W-:Y:S02]  /*122b0*/  IMAD.X R37, RZ, RZ, R37, P0 ;  /* 0x000000ffff257224 */ /* 0x000fe400000e0625 */
[----:B------:R-:W-:Y:S01]  /*122c0*/  FMUL2 R18, R33.F32, R18.F32x2.HI_LO ;  /* 0x000000122112724a */ /* 0x000fe20000040000 */
[----:B------:R-:W-:Y:S02]  /*122d0*/  F2FP.F16.F32.PACK_AB R10, R21, R20 ;  /* 0x00000014150a723e */ /* 0x000fe400000000ff */
[----:B------:R-:W-:Y:S02]  /*122e0*/  SHF.R.U64 R7, R0, 0x3, R39 ;  /* 0x0000000300077819 */ /* 0x000fe40000001227 */
[----:B------:R-:W-:Y:S02]  /*122f0*/  SHF.R.U64 R6, R3, 0x3, R37 ;  /* 0x0000000303067819 */ /* 0x000fe40000001225 */
        /* <DEDUP_REMOVED lines=27> */
.L_x_246:
        /* <DEDUP_REMOVED lines=52> */
.L_x_247:
        /* <DEDUP_REMOVED lines=52> */
.L_x_248:
        /* <DEDUP_REMOVED lines=52> */
.L_x_249:
        /* <DEDUP_REMOVED lines=52> */
.L_x_250:
        /* <DEDUP_REMOVED lines=52> */
.L_x_251:
        /* <DEDUP_REMOVED lines=52> */
.L_x_252:
[----:B------:R-:W2:Y:S01]  /*13830*/  S2R R0, SR_SWINHI ;  /* 0x0000000000007919 */ /* 0x000ea20000002f00 */
[----:B---3--:R-:W-:Y:S01]  /*13840*/  LOP3.LUT R41, R28, 0x180, RZ, 0xfc, !PT ;  /* 0x000001801c297812 */ /* 0x008fe200078efcff */
[----:B------:R-:W-:Y:S05]  /*13850*/  WARPSYNC.ALL ;  /* 0x0000000000007948 */ /* 0x000fea0003800000 */
[----:B------:R-:W-:-:S13]  /*13860*/  R2UR UR4, R41 ;  /* 0x00000000290472ca */ /* 0x000fda00000e0000 */
[----:B-1----:R-:W1:Y:S01]  /*13870*/  LDTM.x16 R4, tmem[UR4] ;  /* 0x00000004000479ee */ /* 0x002e620008240000 */
[----:B------:R-:W-:Y:S02]  /*13880*/  MOV R36, R59 ;  /* 0x0000003b00247202 */ /* 0x000fe40000000f00 */
[----:B--2---:R-:W-:-:S03]  /*13890*/  MOV R37, R0 ;  /* 0x0000000000257202 */ /* 0x004fc60000000f00 */
[----:B------:R-:W-:-:S03]  /*138a0*/  IMAD.WIDE.U32 R36, R27, 0x2, R36 ;  /* 0x000000021b247825 */ /* 0x000fc600078e0024 */
[C---:B------:R-:W-:Y:S02]  /*138b0*/  IADD3 R0, P1, PT, R36.reuse, 0x38810, RZ ;  /* 0x0003881024007810 */ /* 0x040fe40007f3e0ff */
[----:B------:R-:W-:Y:S01]  /*138c0*/  IADD3 R3, P0, PT, R36, 0x38800, RZ ;  /* 0x0003880024037810 */ /* 0x000fe20007f1e0ff */
[C---:B-1----:R-:W-:Y:S02]  /*138d0*/  FMUL2 R6, R33.reuse.F32, R6.F32x2.HI_LO ;  /* 0x000000062106724a */ /* 0x042fe40000040000 */
        /* <DEDUP_REMOVED lines=30> */
[----:B------:R-:W3:Y:S01]  /*13ac0*/  LDC.64 R14, c[0x4][R14] ;  /* 0x010000000e0e7b82 */ /* 0x000ee20000000a00 */
[----:B------:R-:W-:Y:S01]  /*13ad0*/  IMAD.MOV.U32 R13, RZ, RZ, RZ ;  /* 0x000000ffff0d7224 */ /* 0x000fe200078e00ff */
[----:B------:R-:W4:Y:S01]  /*13ae0*/  LDCU.64 UR4, c[0x4][0x40] ;  /* 0x01000800ff0477ac */ /* 0x000f220008000a00 */
[----:B--2---:R-:W-:Y:S01]  /*13af0*/  IMAD.U32 R4, RZ, RZ, UR8 ;  /* 0x00000008ff047e24 */ /* 0x004fe2000f8e00ff */
[----:B------:R-:W-:Y:S01]  /*13b00*/  MOV R5, UR9 ;  /* 0x0000000900057c02 */ /* 0x000fe20008000f00 */
[----:B-1----:R-:W-:Y:S01]  /*13b10*/  IMAD.U32 R6, RZ, RZ, UR6 ;  /* 0x00000006ff067e24 */ /* 0x002fe2000f8e00ff */
[----:B------:R-:W-:Y:S01]  /*13b20*/  MOV R7, UR7 ;  /* 0x0000000700077c02 */ /* 0x000fe20008000f00 */
[----:B----4-:R-:W-:Y:S01]  /*13b30*/  IMAD.U32 R10, RZ, RZ, UR4 ;  /* 0x00000004ff0a7e24 */ /* 0x010fe2000f8e00ff */
[----:B------:R-:W-:-:S02]  /*13b40*/  MOV R11, UR5 ;  /* 0x00000005000b7c02 */ /* 0x000fc40008000f00 */
[----:B------:R-:W-:-:S07]  /*13b50*/  LEPC R20, `(.L_x_253) ;  /* 0x000000001014794e */ /* 0x000fce0000000000 */
[----:B---3--:R-:W-:Y:S05]  /*13b60*/  CALL.ABS.NOINC R14 ;  /* 0x000000000e007343 */ /* 0x008fea0003c00000 */
.L_x_253:
[----:B------:R-:W2:Y:S01]  /*13b70*/  S2R R0, SR_SWINHI ;  /* 0x0000000000007919 */ /* 0x000ea20000002f00 */
[----:B------:R-:W-:Y:S01]  /*13b80*/  LOP3.LUT R40, R28, 0x190, RZ, 0xfc, !PT ;  /* 0x000001901c287812 */ /* 0x000fe200078efcff */
        /* <DEDUP_REMOVED lines=50> */
.L_x_254:
[----:B------:R-:W2:Y:S01]  /*13eb0*/  S2R R0, SR_SWINHI ;  /* 0x0000000000007919 */ /* 0x000ea20000002f00 */
[----:B-1----:R-:W-:Y:S01]  /*13ec0*/  LOP3.LUT R39, R28, 0x1a0, RZ, 0xfc, !PT ;  /* 0x000001a01c277812 */ /* 0x002fe200078efcff */
[----:B------:R-:W-:Y:S05]  /*13ed0*/  WARPSYNC.ALL ;  /* 0x0000000000007948 */ /* 0x000fea0003800000 */
[----:B------:R-:W-:-:S13]  /*13ee0*/  R2UR UR4, R39 ;  /* 0x00000000270472ca */ /* 0x000fda00000e0000 */
[----:B------:R-:W1:Y:S01]  /*13ef0*/  LDTM.x16 R4, tmem[UR4] ;  /* 0x00000004000479ee */ /* 0x000e620008240000 */
        /* <DEDUP_REMOVED lines=47> */
.L_x_255:
        /* <DEDUP_REMOVED lines=52> */
.L_x_256:
        /* <DEDUP_REMOVED lines=52> */
.L_x_257:
        /* <DEDUP_REMOVED lines=52> */
.L_x_258:
        /* <DEDUP_REMOVED lines=52> */
.L_x_259:
[----:B------:R-:W2:Y:S01]  /*14ef0*/  S2R R0, SR_SWINHI ;  /* 0x0000000000007919 */ /* 0x000ea20000002f00 */
[----:B------:R-:W-:Y:S01]  /*14f00*/  LOP3.LUT R34, R28, 0x1f0, RZ, 0xfc, !PT ;  /* 0x000001f01c227812 */ /* 0x000fe200078efcff */
[----:B------:R-:W-:Y:S05]  /*14f10*/  WARPSYNC.ALL ;  /* 0x0000000000007948 */ /* 0x000fea0003800000 */
[----:B------:R-:W-:-:S13]  /*14f20*/  R2UR UR4, R34 ;  /* 0x00000000220472ca */ /* 0x000fda00000e0000 */
[----:B-1----:R-:W1:Y:S01]  /*14f30*/  LDTM.x16 R4, tmem[UR4] ;  /* 0x00000004000479ee */ /* 0x002e620008240000 */
[----:B------:R-:W3:Y:S01]  /*14f40*/  LDCU.64 UR4, c[0x0][0x880] ;  /* 0x00011000ff0477ac */ /* 0x000ee20008000a00 */
[----:B------:R-:W-:Y:S02]  /*14f50*/  MOV R44, R59 ;  /* 0x0000003b002c7202 */ /* 0x000fe40000000f00 */
[----:B--2---:R-:W-:-:S03]  /*14f60*/  MOV R45, R0 ;  /* 0x00000000002d7202 */ /* 0x004fc60000000f00 */
[----:B------:R-:W-:Y:S01]  /*14f70*/  IMAD.WIDE.U32 R44, R27, 0x2, R44 ;  /* 0x000000021b2c7825 */ /* 0x000fe200078e002c */
[----:B---3--:R-:W-:Y:S02]  /*14f80*/  UISETP.NE.U32.AND UP0, UPT, UR4, URZ, UPT ;  /* 0x000000ff0400728c */ /* 0x008fe4000bf05070 */
[C---:B------:R-:W-:Y:S02]  /*14f90*/  IADD3 R0, P1, PT, R44.reuse, 0x38c70, RZ ;  /* 0x00038c702c007810 */ /* 0x040fe40007f3e0ff */
[----:B------:R-:W-:Y:S01]  /*14fa0*/  UISETP.NE.AND.EX UP0, UPT, UR5, URZ, UPT, UP0 ;  /* 0x000000ff0500728c */ /* 0x000fe2000bf05300 */
[----:B------:R-:W-:Y:S01]  /*14fb0*/  IADD3 R3, P0, PT, R44, 0x38c60, RZ ;  /* 0x00038c602c037810 */ /* 0x000fe20007f1e0ff */
[C---:B-1----:R-:W-:Y:S02]  /*14fc0*/  FMUL2 R6, R33.reuse.F32, R6.F32x2.HI_LO ;  /* 0x000000062106724a */ /* 0x042fe40000040000 */
[----:B------:R-:W-:Y:S02]  /*14fd0*/  IMAD.X R47, RZ, RZ, R45, P1 ;  /* 0x000000ffff2f7224 */ /* 0x000fe400008e062d */
[----:B------:R-:W-:-:S02]  /*14fe0*/  FMUL2 R20, R33.F32, R8.F32x2.HI_LO ;  /* 0x000000082114724a */ /* 0x000fc40000040000 */
        /* <DEDUP_REMOVED lines=19> */
[----:B------:R-:W-:-:S05]  /*15120*/  F2FP.F16.F32.PACK_AB R7, R19, R18 ;  /* 0x000000121307723e */ /* 0x000fca00000000ff */
[----:B------:R1:W-:Y:S01]  /*15130*/  ST.E.128 desc[UR40][R46.64], R4 ;  /* 0x000000042e007985 */ /* 0x0003e2000c101d28 */
[----:B------:R-:W-:Y:S01]  /*15140*/  @!PT LDS RZ, [RZ] ;  /* 0x00000000fffff984 */ /* 0x000fe20000000800 */
[----:B------:R-:W-:Y:S01]  /*15150*/  @!PT LDS RZ, [RZ] ;  /* 0x00000000fffff984 */ /* 0x000fe20000000800 */
[----:B------:R-:W-:Y:S01]  /*15160*/  @!PT LDS RZ, [RZ] ;  /* 0x00000000fffff984 */ /* 0x000fe20000000800 */
[----:B------:R-:W-:Y:S01]  /*15170*/  @!PT LDS RZ, [RZ] ;  /* 0x00000000fffff984 */ /* 0x000fe20000000800 */
[----:B------:R2:W-:Y:S06]  /*15180*/  MEMBAR.ALL.CTA ;  /* 0x0000000000007992 */ /* 0x0005ec0000008000 */
[----:B--2---:R-:W2:Y:S01]  /*15190*/  FENCE.VIEW.ASYNC.S ;  /* 0x00000000000073c6 */ /* 0x004ea20000000000 */
[----:B------:R-:W-:Y:S05]  /*151a0*/  BRA.U !UP0, `(.L_x_260) ;  /* 0x0000000508387547 */ /* 0x000fea000b800000 */
[C---:B------:R-:W-:Y:S01]  /*151b0*/  FSETP.GEU.AND P0, PT, R24.reuse, 1.175494350822287508e-38, PT ;  /* 0x008000001800780b */ /* 0x040fe20003f0e000 */
[----:B------:R-:W3:Y:S01]  /*151c0*/  LDC R3, c[0x0][0x904] ;  /* 0x00024100ff037b82 */ /* 0x000ee20000000800 */
[----:B------:R-:W-:Y:S01]  /*151d0*/  MOV R0, 0x3e055027 ;  /* 0x3e05502700007802 */ /* 0x000fe20000000f00 */
[----:B------:R-:W4:Y:S01]  /*151e0*/  LDCU.64 UR4, c[0x0][0x908] ;  /* 0x00012100ff0477ac */ /* 0x000f220008000a00 */
[----:B-1----:R-:W-:Y:S01]  /*151f0*/  FSEL R7, RZ, -23, P0 ;  /* 0xc1b80000ff077808 */ /* 0x002fe20000000000 */
[----:B------:R-:W-:Y:S08]  /*15200*/  BSSY.RECONVERGENT B0, `(.L_x_260) ;  /* 0x0000048000007945 */ /* 0x000ff00003800200 */
[----:B------:R-:W-:-:S05]  /*15210*/  @!P0 FMUL R24, R24, 8388608 ;  /* 0x4b00000018188820 */ /* 0x000fca0000400000 */
[C---:B------:R-:W-:Y:S02]  /*15220*/  IADD3 R6, PT, PT, R24.reuse, -0x3f2aaaab, RZ ;  /* 0xc0d5555518067810 */ /* 0x040fe40007ffe0ff */
[----:B------:R-:W-:Y:S02]  /*15230*/  ISETP.GT.U32.AND P1, PT, R24, 0x7f7fffff, PT ;  /* 0x7f7fffff1800780c */ /* 0x000fe40003f24070 */
[----:B------:R-:W-:Y:S02]  /*15240*/  LOP3.LUT R6, R6, 0xff800000, RZ, 0xc0, !PT ;  /* 0xff80000006067812 */ /* 0x000fe400078ec0ff */
[----:B---3--:R-:W-:Y:S02]  /*15250*/  ISETP.NE.AND P0, PT, R3, 0x1, PT ;  /* 0x000000010300780c */ /* 0x008fe40003f05270 */
[-C--:B------:R-:W-:Y:S02]  /*15260*/  IADD3 R5, PT, PT, R24, -R6.reuse, RZ ;  /* 0x8000000618057210 */ /* 0x080fe40007ffe0ff */
[----:B------:R-:W-:-:S03]  /*15270*/  I2FP.F32.S32 R6, R6 ;  /* 0x0000000600067245 */ /* 0x000fc60000201400 */
[----:B------:R-:W-:Y:S02]  /*15280*/  FADD R5, R5, -1 ;  /* 0xbf80000005057421 */ /* 0x000fe40000000000 */
[----:B------:R-:W-:Y:S02]  /*15290*/  FFMA R6, R6, 1.1920928955078125e-07, R7 ;  /* 0x3400000006067823 */ /* 0x000fe40000000007 */
[----:B------:R-:W-:-:S04]  /*152a0*/  FFMA R0, R5, -R0, 0.14084610342979431152 ;  /* 0x3e1039f605007423 */ /* 0x000fc80000000800 */
[----:B------:R-:W-:Y:S01]  /*152b0*/  FFMA R4, R5, R0, -0.12148627638816833496 ;  /* 0xbdf8cdcc05047423 */ /* 0x000fe20000000000 */
[----:B----4-:R-:W-:Y:S01]  /*152c0*/  IMAD.HI.U32 R0, R57, UR4, RZ ;  /* 0x0000000439007c27 */ /* 0x010fe2000f8e00ff */
[----:B------:R-:W1:Y:S03]  /*152d0*/  LDCU UR4, c[0x0][0x380] ;  /* 0x00007000ff0477ac */ /* 0x000e660008000800 */
[C---:B------:R-:W-:Y:S01]  /*152e0*/  FFMA R4, R5.reuse, R4, 0.13980610668659210205 ;  /* 0x3e0f295505047423 */ /* 0x040fe20000000004 */
[----:B------:R-:W-:Y:S01]  /*152f0*/  SHF.R.U32.HI R0, RZ, UR5, R0 ;  /* 0x00000005ff007c19 */ /* 0x000fe20008011600 */
[----:B------:R-:W3:Y:S02]  /*15300*/  LDCU UR5, c[0x0][0x700] ;  /* 0x0000e000ff0577ac */ /* 0x000ee40008000800 */
[----:B------:R-:W-:Y:S01]  /*15310*/  FFMA R4, R5, R4, -0.16684235632419586182 ;  /* 0xbe2ad8b905047423 */ /* 0x000fe20000000004 */
[----:B------:R-:W-:-:S03]  /*15320*/  SEL R0, R57, R0, !P0 ;  /* 0x0000000039007207 */ /* 0x000fc60004000000 */
[----:B------:R-:W-:Y:S01]  /*15330*/  FFMA R4, R5, R4, 0.20012299716472625732 ;  /* 0x3e4ced0b05047423 */ /* 0x000fe20000000004 */
[----:B------:R-:W-:-:S03]  /*15340*/  IADD3 R0, PT, PT, -R0, RZ, RZ ;  /* 0x000000ff00007210 */ /* 0x000fc60007ffe1ff */
[----:B------:R-:W-:Y:S02]  /*15350*/  FFMA R4, R5, R4, -0.24999669194221496582 ;  /* 0xbe7fff2205047423 */ /* 0x000fe40000000004 */
[----:B------:R-:W-:Y:S02]  /*15360*/  IMAD R0, R3, R0, R57 ;  /* 0x0000000003007224 */ /* 0x000fe400078e0239 */
[----:B------:R-:W-:Y:S01]  /*15370*/  FFMA R4, R5, R4, 0.33333182334899902344 ;  /* 0x3eaaaa7805047423 */ /* 0x000fe20000000004 */
[----:B------:R-:W-:-:S03]  /*15380*/  LOP3.LUT R3, R26, 0x7f, RZ, 0xc0, !PT ;  /* 0x0000007f1a037812 */ /* 0x000fc600078ec0ff */
[----:B------:R-:W-:Y:S01]  /*15390*/  FFMA R4, R5, R4, -0.5 ;  /* 0xbf00000005047423 */ /* 0x000fe20000000004 */
[----:B------:R-:W-:-:S03]  /*153a0*/  LEA R0, R0, R3, 0x8 ;  /* 0x0000000300007211 */ /* 0x000fc600078e40ff */
[----:B------:R-:W-:Y:S01]  /*153b0*/  FMUL R4, R5, R4 ;  /* 0x0000000405047220 */ /* 0x000fe20000400000 */
[----:B-1----:R-:W-:-:S03]  /*153c0*/  ISETP.GE.AND P0, PT, R0, UR4, PT ;  /* 0x0000000400007c0c */ /* 0x002fc6000bf06270 */
[----:B------:R-:W-:Y:S01]  /*153d0*/  FFMA R4, R5, R4, R5 ;  /* 0x0000000405047223 */ /* 0x000fe20000000005 */
[----:B------:R-:W-:-:S03]  /*153e0*/  MOV R5, 0x7f800000 ;  /* 0x7f80000000057802 */ /* 0x000fc60000000f00 */
[----:B------:R-:W-:Y:S02]  /*153f0*/  FFMA R4, R6, 0.69314718246459960938, R4 ;  /* 0x3f31721806047823 */ /* 0x000fe40000000004 */
[C---:B------:R-:W-:Y:S01]  /*15400*/  @P1 FFMA R4, R24.reuse, R5, +INF ;  /* 0x7f80000018041423 */ /* 0x040fe20000000005 */
[----:B------:R-:W-:-:S04]  /*15410*/  FSETP.NEU.AND P1, PT, R24, RZ, PT ;  /* 0x000000ff1800720b */ /* 0x000fc80003f2d000 */
[----:B------:R-:W-:-:S05]  /*15420*/  FSEL R4, R4, -INF , P1 ;  /* 0xff80000004047808 */ /* 0x000fca0000800000 */
[----:B---3--:R-:W-:Y:S01]  /*15430*/  FFMA R25, R25, UR5, R4 ;  /* 0x0000000519197c23 */ /* 0x008fe20008000004 */
[----:B------:R-:W-:Y:S06]  /*15440*/  @P0 BRA `(.L_x_261) ;  /* 0x00000000008c0947 */ /* 0x000fec0003800000 */
[----:B------:R-:W1:Y:S01]  /*15450*/  LDC R6, c[0x0][0x38c] ;  /* 0x0000e300ff067b82 */ /* 0x000e620000000800 */
[----:B------:R-:W3:Y:S01]  /*15460*/  LDCU UR6, c[0x0][0x890] ;  /* 0x00011200ff0677ac */ /* 0x000ee20008000800 */
[----:B------:R-:W4:Y:S01]  /*15470*/  LDCU.64 UR4, c[0x0][0x888] ;  /* 0x00011100ff0477ac */ /* 0x000f220008000a00 */
[----:B-1----:R-:W-:-:S04]  /*15480*/  IABS R5, R6 ;  /* 0x0000000600057213 */ /* 0x002fc80000000000 */
[----:B------:R-:W1:Y:S08]  /*15490*/  I2F.RP R8, R5 ;  /* 0x0000000500087306 */ /* 0x000e700000209400 */
[----:B-1----:R-:W1:Y:S02]  /*154a0*/  MUFU.RCP R8, R8 ;  /* 0x0000000800087308 */ /* 0x002e640000001000 */
[----:B-1----:R-:W-:-:S06]  /*154b0*/  IADD3 R8, PT, PT, R8, 0xffffffe, RZ ;  /* 0x0ffffffe08087810 */ /* 0x002fcc0007ffe0ff */
[----:B------:R1:W5:Y:S02]  /*154c0*/  F2I.FTZ.U32.TRUNC.NTZ R9, R8 ;  /* 0x0000000800097305 */ /* 0x000364000021f000 */
[----:B-1----:R-:W-:Y:S02]  /*154d0*/  HFMA2 R8, -RZ, RZ, 0, 0 ;  /* 0x00000000ff087431 */ /* 0x002fe400000001ff */
[----:B-----5:R-:W-:-:S04]  /*154e0*/  IMAD.MOV R3, RZ, RZ, -R9 ;  /* 0x000000ffff037224 */ /* 0x020fc800078e0a09 */
[----:B------:R-:W-:Y:S01]  /*154f0*/  IMAD R4, R3, R5, RZ ;  /* 0x0000000503047224 */ /* 0x000fe200078e02ff */
[----:B------:R-:W-:-:S03]  /*15500*/  IABS R3, R2 ;  /* 0x0000000200037213 */ /* 0x000fc60000000000 */
[----:B------:R-:W-:Y:S02]  /*15510*/  IMAD.HI.U32 R4, R9, R4, R8 ;  /* 0x0000000409047227 */ /* 0x000fe400078e0008 */
[----:B------:R-:W1:Y:S02]  /*15520*/  LDC.64 R8, c[0x0][0x880] ;  /* 0x00022000ff087b82 */ /* 0x000e640000000a00 */
[----:B------:R-:W-:-:S04]  /*15530*/  IMAD.MOV.U32 R7, RZ, RZ, R3 ;  /* 0x000000ffff077224 */ /* 0x000fc800078e0003 */
[----:B------:R-:W-:-:S05]  /*15540*/  IMAD.HI.U32 R4, R4, R7, RZ ;  /* 0x0000000704047227 */ /* 0x000fca00078e00ff */
[----:B------:R-:W-:-:S05]  /*15550*/  IADD3 R3, PT, PT, -R4, RZ, RZ ;  /* 0x000000ff04037210 */ /* 0x000fca0007ffe1ff */
[----:B------:R-:W-:-:S05]  /*15560*/  IMAD R3, R5, R3, R7 ;  /* 0x0000000305037224 */ /* 0x000fca00078e0207 */
[----:B------:R-:W-:-:S13]  /*15570*/  ISETP.GT.U32.AND P0, PT, R5, R3, PT ;  /* 0x000000030500720c */ /* 0x000fda0003f04070 */
[----:B------:R-:W-:Y:S01]  /*15580*/  @!P0 IMAD.IADD R3, R3, 0x1, -R5 ;  /* 0x0000000103038824 */ /* 0x000fe200078e0a05 */
[----:B------:R-:W-:Y:S02]  /*15590*/  @!P0 IADD3 R4, PT, PT, R4, 0x1, RZ ;  /* 0x0000000104048810 */ /* 0x000fe40007ffe0ff */
[----:B------:R-:W-:Y:S02]  /*155a0*/  ISETP.NE.AND P0, PT, R6, RZ, PT ;  /* 0x000000ff0600720c */ /* 0x000fe40003f05270 */
[----:B------:R-:W-:Y:S02]  /*155b0*/  ISETP.GE.U32.AND P2, PT, R3, R5, PT ;  /* 0x000000050300720c */ /* 0x000fe40003f46070 */
[----:B------:R-:W-:-:S04]  /*155c0*/  LOP3.LUT R3, R2, R6, RZ, 0x3c, !PT ;  /* 0x0000000602037212 */ /* 0x000fc800078e3cff */
[----:B------:R-:W-:Y:S01]  /*155d0*/  ISETP.GE.AND P1, PT, R3, RZ, PT ;  /* 0x000000ff0300720c */ /* 0x000fe20003f26270 */
[----:B---3--:R-:W-:-:S06]  /*155e0*/  IMAD R3, R22, UR6, R0 ;  /* 0x0000000616037c24 */ /* 0x008fcc000f8e0200 */
[----:B------:R-:W-:-:S06]  /*155f0*/  @P2 VIADD R4, R4, 0x1 ;  /* 0x0000000104042836 */ /* 0x000fcc0000000000 */
[----:B------:R-:W-:Y:S02]  /*15600*/  @!P1 IADD3 R4, PT, PT, -R4, RZ, RZ ;  /* 0x000000ff04049210 */ /* 0x000fe40007ffe1ff */
[----:B------:R-:W-:-:S04]  /*15610*/  @!P0 LOP3.LUT R4, RZ, R6, RZ, 0x33, !PT ;  /* 0x00000006ff048212 */ /* 0x000fc800078e33ff */
[C---:B------:R-:W-:Y:S01]  /*15620*/  IADD3 R0, PT, PT, -R4.reuse, RZ, RZ ;  /* 0x000000ff04007210 */ /* 0x040fe20007ffe1ff */
[----:B----4-:R-:W-:-:S04]  /*15630*/  IMAD R3, R4, UR5, R3 ;  /* 0x0000000504037c24 */ /* 0x010fc8000f8e0203 */
[----:B------:R-:W-:-:S04]  /*15640*/  IMAD R0, R6, R0, R2 ;  /* 0x0000000006007224 */ /* 0x000fc800078e0202 */
[----:B------:R-:W-:-:S04]  /*15650*/  IMAD R0, R0, UR4, R3 ;  /* 0x0000000400007c24 */ /* 0x000fc8000f8e0203 */
[----:B-1----:R-:W-:-:S05]  /*15660*/  IMAD.WIDE R8, R0, 0x4, R8 ;  /* 0x0000000400087825 */ /* 0x002fca00078e0208 */
[----:B------:R1:W-:Y:S02]  /*15670*/  STG.E desc[UR40][R8.64], R25 ;  /* 0x0000001908007986 */ /* 0x0003e4000c101928 */
.L_x_261:
[----:B------:R-:W-:Y:S05]  /*15680*/  BSYNC.RECONVERGENT B0 ;  /* 0x0000000000007941 */ /* 0x000fea0003800200 */
.L_x_260:
[----:B------:R-:W-:Y:S01]  /*15690*/  UISETP.NE.AND UP0, UPT, UR37, URZ, UPT ;  /* 0x000000ff2500728c */ /* 0x000fe2000bf05270 */
[----:B------:R-:W-:-:S08]  /*156a0*/  NOP ;  /* 0x0000000000007918 */ /* 0x000fd00000000000 */
[----:B------:R-:W-:Y:S05]  /*156b0*/  BRA.U UP0, `(.L_x_262) ;  /* 0x0000000100087547 */ /* 0x000fea000b800000 */
[----:B------:R-:W-:Y:S05]  /*156c0*/  BPT.TRAP 0x1 ;  /* 0x000000040000795c */ /* 0x000fea0000300000 */
[----:B------:R-:W-:Y:S05]  /*156d0*/  BPT.TRAP 0x1 ;  /* 0x000000040000795c */ /* 0x000fea0000300000 */
.L_x_262:
[----:B------:R-:W-:Y:S01]  /*156e0*/  IADD3 R0, PT, PT, R59, 0x580a0, RZ ;  /* 0x000580a03b007810 */ /* 0x000fe20007ffe0ff */
[----:B------:R-:W-:-:S03]  /*156f0*/  UISETP.NE.AND UP0, UPT, UR37, URZ, UPT ;  /* 0x000000ff2500728c */ /* 0x000fc6000bf05270 */
[----:B------:R-:W-:-:S04]  /*15700*/  PRMT R0, R60, 0x654, R0 ;  /* 0x000006543c007816 */ /* 0x000fc80000000000 */
[----:B--2---:R2:W-:Y:S02]  /*15710*/  SYNCS.ARRIVE.TRANS64.RED.A1T0 RZ, [R0+URZ], RZ ;  /* 0x000000ff00ff79a7 */ /* 0x0045e400081004ff */
[----:B------:R-:W-:Y:S05]  /*15720*/  BRA.U UP0, `(.L_x_263) ;  /* 0x0000000100047547 */ /* 0x000fea000b800000 */
[----:B------:R-:W-:Y:S05]  /*15730*/  BPT.TRAP 0x1 ;  /* 0x000000040000795c */ /* 0x000fea0000300000 */
.L_x_263:
[----:B------:R3:W-:Y:S01]  /*15740*/  SYNCS.ARRIVE.TRANS64.A1T0 RZ, [R59+URZ+0x580b0], RZ ;  /* 0x0580b0ff3bff79a7 */ /* 0x0007e200081000ff */
[----:B------:R-:W-:-:S09]  /*15750*/  UISETP.NE.AND UP0, UPT, UR43, URZ, UPT ;  /* 0x000000ff2b00728c */ /* 0x000fd2000bf05270 */
[----:B------:R-:W-:Y:S05]  /*15760*/  BRA.U !UP0, `(.L_x_264) ;  /* 0x0000000108047547 */ /* 0x000fea000b800000 */
[----:B------:R-:W-:Y:S05]  /*15770*/  BPT.TRAP 0x1 ;  /* 0x000000040000795c */ /* 0x000fea0000300000 */
.L_x_264:
[----:B------:R-:W-:Y:S01]  /*15780*/  ULOP3.LUT UR4, UR38, 0x1, URZ, 0x3c, !UPT ;  /* 0x0000000126047892 */ /* 0x000fe2000f8e3cff */
[----:B--2---:R-:W-:-:S05]  /*15790*/  LOP3.LUT R0, R28, 0x80, RZ, 0xfc, !PT ;  /* 0x000000801c007812 */ /* 0x004fca00078efcff */
[----:B------:R-:W-:-:S05]  /*157a0*/  IMAD.U32 R3, RZ, RZ, UR4 ;  /* 0x00000004ff037e24 */ /* 0x000fca000f8e00ff */
[----:B------:R-:W-:-:S04]  /*157b0*/  SHF.L.U32 R3, R3, 0x1f, RZ ;  /* 0x0000001f03037819 */ /* 0x000fc800000006ff */
[----:B------:R-:W2:Y:S02]  /*157c0*/  SYNCS.PHASECHK.TRANS64.TRYWAIT P0, [R59+URZ+0x58080], R3 ;  /* 0x058080033b0075a7 */ /* 0x000ea400080011ff */
[----:B--2---:R-:W-:Y:S05]  /*157d0*/  @!P0 BRA `(.L_x_265) ;  /* 0x000000cc00408947 */ /* 0x004fea0003800000 */
.L_x_436:
[----:B------:R-:W-:Y:S01]  /*157e0*/  R2UR UR4, R0 ;  /* 0x00000000000472ca */ /* 0x000fe200000e0000 */
[----:B------:R-:W-:-:S12]  /*157f0*/  UISETP.NE.AND UP0, UPT, UR43, URZ, UPT ;  /* 0x000000ff2b00728c */ /* 0x000fd8000bf05270 */
[----:B-1----:R-:W1:Y:S02]  /*15800*/  LDTM.x2 R24, tmem[UR4] ;  /* 0x00000004001879ee */ /* 0x002e6400080c0000 */
[----:B-1----:R-:W-:Y:S05]  /*15810*/  BRA.U !UP0, `(.L_x_266) ;  /* 0x0000000108047547 */ /* 0x002fea000b800000 */
[----:B------:R-:W-:Y:S05]  /*15820*/  BPT.TRAP 0x1 ;  /* 0x000000040000795c */ /* 0x000fea0000300000 */
.L_x_266:
[----:B------:R-:W-:Y:S01]  /*15830*/  PRMT R31, R60, 0x654, R31 ;  /* 0x000006543c1f7816 */ /* 0x000fe2000000001f */
[----:B------:R-:W-:-:S03]  /*15840*/  UISETP.NE.AND UP0, UPT, UR37, URZ, UPT ;  /* 0x000000ff2500728c */ /* 0x000fc6000bf05270 */
[----:B------:R1:W-:Y:S06]  /*15850*/  SYNCS.ARRIVE.TRANS64.RED.A1T0 RZ, [R31+URZ], RZ ;  /* 0x000000ff1fff79a7 */ /* 0x0003ec00081004ff */
[----:B------:R-:W-:Y:S05]  /*15860*/  BRA.U UP0, `(.L_x_267) ;  /* 0x0000000100047547 */ /* 0x000fea000b800000 */
[----:B------:R-:W-:Y:S05]  /*15870*/  BPT.TRAP 0x1 ;  /* 0x000000040000795c */ /* 0x000fea0000300000 */
.L_x_267:
[----:B------:R-:W-:-:S04]  /*15880*/  MOV R0, UR36 ;  /* 0x0000002400007c02 */ /* 0x000fc80008000f00 */
[----:B------:R-:W-:-:S04]  /*15890*/  SHF.L.U32 R0, R0, 0x1f, RZ ;  /* 0x0000001f00007819 */ /* 0x000fc800000006ff */
[----:B------:R-:W4:Y:S02]  /*158a0*/  SYNCS.PHASECHK.TRANS64.TRYWAIT P0, [R59+URZ+0x58098], R0 ;  /* 0x058098003b0075a7 */ /* 0x000f2400080011ff */
[----:B----4-:R-:W-:Y:S05]  /*158b0*/  @!P0 BRA `(.L_x_268) ;  /* 0x000000cc001c8947 */ /* 0x010fea0003800000 */
.L_x_437:
[----:B------:R-:W-:-:S09]  /*158c0*/  UISETP.NE.AND UP0, UPT, UR37, URZ, UPT ;  /* 0x000000ff2500728c */ /* 0x000fd2000bf05270 */
[----:B------:R-:W-:Y:S05]  /*158d0*/  BRA.U UP0, `(.L_x_269) ;  /* 0x0000000100047547 */ /* 0x000fea000b800000 */
[----:B------:R-:W-:Y:S05]  /*158e0*/  BPT.TRAP 0x1 ;  /* 0x000000040000795c */ /* 0x000fea0000300000 */
.L_x_269:
[----:B----4-:R-:W-:Y:S01]  /*158f0*/  SHF.L.U32 R0, R56, 0x1f, RZ ;  /* 0x0000001f38007819 */ /* 0x010fe200000006ff */
[----:B--2---:R2:W4:Y:S01]  /*15900*/  MUFU.RCP R3, R24 ;  /* 0x0000001800037308 */ /* 0x0045220000001000 */
[----:B------:R-:W-:Y:S02]  /*15910*/  BSSY B0, `(.L_x_270) ;  /* 0x0000003000007945 */ /* 0x000fe40003800000 */
[----:B------:R-:W5:Y:S02]  /*15920*/  SYNCS.PHASECHK.TRANS64.TRYWAIT P0, [R59+URZ+0x580c8], R0 ;  /* 0x0580c8003b0075a7 */ /* 0x000f6400080011ff */
[----:B--2-45:R-:W-:Y:S05]  /*15930*/  @!P0 BRA `(.L_x_271) ;  /* 0x000000cc00108947 */ /* 0x034fea0003800000 */
.L_x_438:
[----:B------:R-:W-:Y:S05]  /*15940*/  BSYNC B0 ;  /* 0x0000000000007941 */ /* 0x000fea0003800000 */
.L_x_270:
[----:B------:R-:W4:Y:S01]  /*15950*/  LDCU UR4, c[0x0][0x708] ;  /* 0x0000e100ff0477ac */ /* 0x000f220008000800 */
[----:B--2---:R-:W-:-:S04]  /*15960*/  FFMA R0, -R24, R3, 1 ;  /* 0x3f80000018007423 */ /* 0x004fc80000000103 */
[----:B------:R-:W-:Y:S01]  /*15970*/  FFMA R3, R3, R0, R3 ;  /* 0x0000000003037223 */ /* 0x000fe20000000003 */
[----:B----4-:R-:W-:-:S03]  /*15980*/  MOV R0, UR4 ;  /* 0x0000000400007c02 */ /* 0x010fc60008000f00 */
[----:B-1----:R-:W-:Y:S01]  /*15990*/  FFMA R31, R3, UR4, RZ ;  /* 0x00000004031f7c23 */ /* 0x002fe200080000ff */
[----:B------:R1:W2:Y:S03]  /*159a0*/  FCHK P0, R0, R24 ;  /* 0x0000001800007302 */ /* 0x0002a60000000000 */
[----:B-1----:R-:W-:-:S04]  /*159b0*/  FFMA R0, -R24, R31, UR4 ;  /* 0x0000000418007e23 */ /* 0x002fc8000800011f */
[----:B------:R-:W-:Y:S01]  /*159c0*/  FFMA R31, R3, R0, R31 ;  /* 0x00000000031f7223 */ /* 0x000fe2000000001f */
[----:B--2---:R-:W-:Y:S06]  /*159d0*/  @!P0 BRA `(.L_x_272) ;  /* 0x0000000000108947 */ /* 0x004fec0003800000 */
[----:B------:R-:W-:Y:S02]  /*159e0*/  MOV R5, R24 ;  /* 0x0000001800057202 */ /* 0x000fe40000000f00 */
[----:B------:R-:W-:Y:S02]  /*159f0*/  MOV R4, 0x15a10 ;  /* 0x00015a1000047802 */ /* 0x000fe40000000f00 */
[----:B---3--:R-:W-:Y:S05]  /*15a00*/  CALL.REL.NOINC `($__internal_3_$__cuda_sm3x_div_rn_noftz_f32_slowpath) ;  /* 0x000000d000c47944 */ /* 0x008fea0003c00000 */
[----:B------:R-:W-:-:S07]  /*15a10*/  MOV R31, R33 ;  /* 0x00000021001f7202 */ /* 0x000fce0000000f00 */
.L_x_272:
[----:B------:R-:W1:Y:S01]  /*15a20*/  S2R R0, SR_SWINHI ;  /* 0x0000000000007919 */ /* 0x000e620000002f00 */
[----:B------:R-:W-:Y:S05]  /*15a30*/  WARPSYNC.ALL ;  /* 0x0000000000007948 */ /* 0x000fea0003800000 */
[----:B------:R-:W-:-:S13]  /*15a40*/  R2UR UR4, R41 ;  /* 0x00000000290472ca */ /* 0x000fda00000e0000 */
[----:B------:R-:W2:Y:S01]  /*15a50*/  LDTM.x16 R4, tmem[UR4] ;  /* 0x00000004000479ee */ /* 0x000ea20008240000 */
[----:B------:R-:W-:Y:S02]  /*15a60*/  MOV R42, R59 ;  /* 0x0000003b002a7202 */ /* 0x000fe40000000f00 */
[----:B-1----:R-:W-:-:S03]  /*15a70*/  MOV R43, R0 ;  /* 0x00000000002b7202 */ /* 0x002fc60000000f00 */
[----:B------:R-:W-:-:S03]  /*15a80*/  IMAD.WIDE.U32 R42, R27, 0x2, R42 ;  /* 0x000000021b2a7825 */ /* 0x000fc600078e002a */
[C---:B------:R-:W-:Y:S01]  /*15a90*/  IADD3 R0, P1, PT, R42.reuse, 0x48010, RZ ;  /* 0x000480102a007810 */ /* 0x040fe20007f3e0ff */
[C---:B--2---:R-:W-:Y:S01]  /*15aa0*/  FMUL2 R6, R31.reuse.F32, R6.F32x2.HI_LO ;  /* 0x000000061f06724a */ /* 0x044fe20000040000 */
[----:B------:R-:W-:Y:S01]  /*15ab0*/  IADD3 R3, P0, PT, R42, 0x48000, RZ ;  /* 0x000480002a037810 */ /* 0x000fe20007f1e0ff */
[C---:B------:R-:W-:Y:S02]  /*15ac0*/  FMUL2 R20, R31.reuse.F32, R8.F32x2.HI_LO ;  /* 0x000000081f14724a */ /* 0x040fe40000040000 */
        /* <DEDUP_REMOVED lines=12> */
[----:B------:R-:W-:-:S02]  /*15b90*/  F2FP.F16.F32.PACK_AB R10, R21, R20 ;  /* 0x00000014150a723e */ /* 0x000fc400000000ff */
[----:B------:R-:W-:Y:S02]  /*15ba0*/  F2FP.F16.F32.PACK_AB R11, R33, R32 ;  /* 0x00000020210b723e */ /* 0x000fe400000000ff */
[----:B------:R-:W-:Y:S02]  /*15bb0*/  LOP3.LUT R42, R3, 0x70, R6, 0x78, !PT ;  /* 0x00000070032a7812 */ /* 0x000fe400078e7806 */
[----:B------:R-:W-:Y:S02]  /*15bc0*/  LOP3.LUT R44, R0, 0x70, R7, 0x78, !PT ;  /* 0x00000070002c7812 */ /* 0x000fe400078e7807 */
[----:B------:R-:W-:Y:S01]  /*15bd0*/  F2FP.F16.F32.PACK_AB R4, R13, R12 ;  /* 0x0000000c0d04723e */ /* 0x000fe200000000ff */
[----:B------:R1:W-:Y:S01]  /*15be0*/  ST.E.128 desc[UR40][R42.64], R8 ;  /* 0x000000082a007985 */ /* 0x0003e2000c101d28 */
[----:B------:R-:W-:Y:S02]  /*15bf0*/  F2FP.F16.F32.PACK_AB R5, R15, R14 ;  /* 0x0000000e0f05723e */ /* 0x000fe400000000ff */
[----:B------:R-:W-:-:S02]  /*15c00*/  F2FP.F16.F32.PACK_AB R6, R17, R16 ;  /* 0x000000101106723e */ /* 0x000fc400000000ff */
[----:B------:R-:W-:Y:S02]  /*15c10*/  F2FP.F16.F32.PACK_AB R7, R19, R18 ;  /* 0x000000121307723e */ /* 0x000fe400000000ff */
        /* <DEDUP_REMOVED lines=19> */
.L_x_273:
[----:B------:R-:W2:Y:S01]  /*15d50*/  S2R R0, SR_SWINHI ;  /* 0x0000000000007919 */ /* 0x000ea20000002f00 */
[----:B------:R-:W-:Y:S05]  /*15d60*/  WARPSYNC.ALL ;  /* 0x0000000000007948 */ /* 0x000fea0003800000 */
[----:B------:R-:W-:-:S13]  /*15d70*/  R2UR UR4, R40 ;  /* 0x00000000280472ca */ /* 0x000fda00000e0000 */
[----:B-1----:R-:W1:Y:S01]  /*15d80*/  LDTM.x16 R4, tmem[UR4] ;  /* 0x00000004000479ee */ /* 0x002e620008240000 */
[----:B------:R-:W-:Y:S02]  /*15d90*/  MOV R40, R59 ;  /* 0x0000003b00287202 */ /* 0x000fe40000000f00 */
[----:B--2---:R-:W-:-:S03]  /*15da0*/  MOV R41, R0 ;  /* 0x0000000000297202 */ /* 0x004fc60000000f00 */
[----:B------:R-:W-:-:S03]  /*15db0*/  IMAD.WIDE.U32 R40, R27, 0x2, R40 ;  /* 0x000000021b287825 */ /* 0x000fc600078e0028 */
[C---:B------:R-:W-:Y:S01]  /*15dc0*/  IADD3 R0, P1, PT, R40.reuse, 0x48030, RZ ;  /* 0x0004803028007810 */ /* 0x040fe20007f3e0ff */
[C---:B-1----:R-:W-:Y:S01]  /*15dd0*/  FMUL2 R6, R31.reuse.F32, R6.F32x2.HI_LO ;  /* 0x000000061f06724a */ /* 0x042fe20000040000 */
        /* <DEDUP_REMOVED lines=42> */
.L_x_274:
        /* <DEDUP_REMOVED lines=51> */
.L_x_275:
        /* <DEDUP_REMOVED lines=51> */
.L_x_276:
        /* <DEDUP_REMOVED lines=51> */
.L_x_277:
        /* <DEDUP_REMOVED lines=51> */
.L_x_278:
        /* <DEDUP_REMOVED lines=51> */
.L_x_279:
        /* <DEDUP_REMOVED lines=51> */
.L_x_280:
        /* <DEDUP_REMOVED lines=52> */
.L_x_281:
        /* <DEDUP_REMOVED lines=52> */
.L_x_282:
        /* <DEDUP_REMOVED lines=52> */
.L_x_283:
        /* <DEDUP_REMOVED lines=52> */
.L_x_284:
        /* <DEDUP_REMOVED lines=52> */
.L_x_285:
        /* <DEDUP_REMOVED lines=52> */
.L_x_286:
        /* <DEDUP_REMOVED lines=52> */
.L_x_287:
[----:B------:R-:W2:Y:S01]  /*18a60*/  LDCU.64 UR4, c[0x0][0x880] ;  /* 0x00011000ff0477ac */ /* 0x000ea20008000a00 */
[----:B------:R-:W4:Y:S01]  /*18a70*/  S2R R0, SR_SWINHI ;  /* 0x0000000000007919 */ /* 0x000f220000002f00 */
[----:B------:R-:W-:Y:S02]  /*18a80*/  LOP3.LUT R28, R28, 0x270, RZ, 0xfc, !PT ;  /* 0x000002701c1c7812 */ /* 0x000fe400078efcff */
[----:B--2---:R-:W-:-:S04]  /*18a90*/  ISETP.NE.U32.AND P0, PT, RZ, UR4, PT ;  /* 0x00000004ff007c0c */ /* 0x004fc8000bf05070 */
[----:B------:R-:W-:Y:S01]  /*18aa0*/  ISETP.NE.AND.EX P0, PT, RZ, UR5, PT, P0 ;  /* 0x00000005ff007c0c */ /* 0x000fe2000bf05300 */
[----:B------:R-:W-:Y:S05]  /*18ab0*/  WARPSYNC.ALL ;  /* 0x0000000000007948 */ /* 0x000fea0003800000 */
[----:B------:R-:W-:Y:S02]  /*18ac0*/  R2UR UR4, R28 ;  /* 0x000000001c0472ca */ /* 0x000fe400000e0000 */
[----:B-1----:R-:W-:Y:S02]  /*18ad0*/  MOV R34, R59 ;  /* 0x0000003b00227202 */ /* 0x002fe40000000f00 */
[----:B----4-:R-:W-:-:S03]  /*18ae0*/  MOV R35, R0 ;  /* 0x0000000000237202 */ /* 0x010fc60000000f00 */
[----:B------:R-:W-:-:S06]  /*18af0*/  IMAD.WIDE.U32 R34, R27, 0x2, R34 ;  /* 0x000000021b227825 */ /* 0x000fcc00078e0022 */
[----:B------:R-:W1:Y:S01]  /*18b00*/  LDTM.x16 R4, tmem[UR4] ;  /* 0x00000004000479ee */ /* 0x000e620008240000 */
[C---:B------:R-:W-:Y:S02]  /*18b10*/  IADD3 R3, P1, PT, R34.reuse, 0x48c60, RZ ;  /* 0x00048c6022037810 */ /* 0x040fe40007f3e0ff */
[----:B------:R-:W-:-:S03]  /*18b20*/  IADD3 R0, P2, PT, R34, 0x48c70, RZ ;  /* 0x00048c7022007810 */ /* 0x000fc60007f5e0ff */
[--C-:B------:R-:W-:Y:S02]  /*18b30*/  IMAD.X R33, RZ, RZ, R35.reuse, P1 ;  /* 0x000000ffff217224 */ /* 0x100fe400008e0623 */
[----:B------:R-:W-:Y:S02]  /*18b40*/  IMAD.X R35, RZ, RZ, R35, P2 ;  /* 0x000000ffff237224 */ /* 0x000fe400010e0623 */
[----:B-1----:R-:W-:Y:S01]  /*18b50*/  FMUL2 R20, R31.F32, R8.F32x2.HI_LO ;  /* 0x000000081f14724a */ /* 0x002fe20000040000 */
[----:B------:R-:W-:Y:S01]  /*18b60*/  SHF.R.U64 R9, R3, 0x3, R33 ;  /* 0x0000000303097819 */ /* 0x000fe20000001221 */
[C---:B------:R-:W-:Y:S01]  /*18b70*/  FMUL2 R4, R31.reuse.F32, R4.F32x2.HI_LO ;  /* 0x000000041f04724a */ /* 0x040fe20000040000 */
[C---:B------:R-:W-:Y:S01]  /*18b80*/  SHF.R.U64 R8, R0.reuse, 0x3, R35 ;  /* 0x0000000300087819 */ /* 0x040fe20000001223 */
[----:B------:R-:W-:Y:S01]  /*18b90*/  FMUL2 R6, R31.F32, R6.F32x2.HI_LO ;  /* 0x000000061f06724a */ /* 0x000fe20000040000 */
[----:B------:R-:W-:Y:S01]  /*18ba0*/  LOP3.LUT R32, R3, 0x70, R9, 0x78, !PT ;  /* 0x0000007003207812 */ /* 0x000fe200078e7809 */
[C---:B------:R-:W-:Y:S01]  /*18bb0*/  FMUL2 R28, R31.reuse.F32, R10.F32x2.HI_LO ;  /* 0x0000000a1f1c724a */ /* 0x040fe20000040000 */
[----:B------:R-:W-:Y:S01]  /*18bc0*/  LOP3.LUT R34, R0, 0x70, R8, 0x78, !PT ;  /* 0x0000007000227812 */ /* 0x000fe200078e7808 */
[----:B------:R-:W-:Y:S01]  /*18bd0*/  FMUL2 R12, R31.F32, R12.F32x2.HI_LO ;  /* 0x0000000c1f0c724a */ /* 0x000fe20000040000 */
[----:B------:R-:W-:Y:S01]  /*18be0*/  F2FP.F16.F32.PACK_AB R8, R5, R4 ;  /* 0x000000040508723e */ /* 0x000fe200000000ff */
[----:B------:R-:W-:Y:S01]  /*18bf0*/  FMUL2 R14, R31.F32, R14.F32x2.HI_LO ;  /* 0x0000000e1f0e724a */ /* 0x000fe20000040000 */
[----:B------:R-:W-:Y:S01]  /*18c00*/  F2FP.F16.F32.PACK_AB R9, R7, R6 ;  /* 0x000000060709723e */ /* 0x000fe200000000ff */
[----:B------:R-:W-:Y:S01]  /*18c10*/  FMUL2 R16, R31.F32, R16.F32x2.HI_LO ;  /* 0x000000101f10724a */ /* 0x000fe20000040000 */
[----:B------:R-:W-:Y:S01]  /*18c20*/  F2FP.F16.F32.PACK_AB R10, R21, R20 ;  /* 0x00000014150a723e */ /* 0x000fe200000000ff */
[----:B------:R-:W-:Y:S01]  /*18c30*/  FMUL2 R18, R31.F32, R18.F32x2.HI_LO ;  /* 0x000000121f12724a */ /* 0x000fe20000040000 */
[----:B------:R-:W-:-:S02]  /*18c40*/  F2FP.F16.F32.PACK_AB R11, R29, R28 ;  /* 0x0000001c1d0b723e */ /* 0x000fc400000000ff */
[----:B------:R-:W-:Y:S02]  /*18c50*/  F2FP.F16.F32.PACK_AB R4, R13, R12 ;  /* 0x0000000c0d04723e */ /* 0x000fe400000000ff */
[----:B------:R-:W-:Y:S01]  /*18c60*/  F2FP.F16.F32.PACK_AB R5, R15, R14 ;  /* 0x0000000e0f05723e */ /* 0x000fe200000000ff */
[----:B------:R1:W-:Y:S01]  /*18c70*/  ST.E.128 desc[UR40][R32.64], R8 ;  /* 0x0000000820007985 */ /* 0x0003e2000c101d28 */
        /* <DEDUP_REMOVED lines=9> */
[----:B------:R-:W-:Y:S05]  /*18d10*/  @!P0 BRA `(.L_x_288) ;  /* 0x00000004003c8947 */ /* 0x000fea0003800000 */
[----:B------:R-:W-:Y:S01]  /*18d20*/  FSETP.GEU.AND P1, PT, R24, 1.175494350822287508e-38, PT ;  /* 0x008000001800780b */ /* 0x000fe20003f2e000 */
[----:B------:R-:W4:Y:S01]  /*18d30*/  LDC R3, c[0x0][0x904] ;  /* 0x00024100ff037b82 */ /* 0x000f220000000800 */
[----:B------:R-:W5:Y:S01]  /*18d40*/  LDCU.64 UR4, c[0x0][0x908] ;  /* 0x00012100ff0477ac */ /* 0x000f620008000a00 */
[----:B------:R-:W-:Y:S01]  /*18d50*/  MOV R0, 0x3e055027 ;  /* 0x3e05502700007802 */ /* 0x000fe20000000f00 */
[----:B------:R-:W-:Y:S01]  /*18d60*/  BSSY.RECONVERGENT B0, `(.L_x_288) ;  /* 0x000004a000007945 */ /* 0x000fe20003800200 */
[----:B------:R-:W-:Y:S02]  /*18d70*/  LOP3.LUT R26, R26, 0x7f, RZ, 0xc0, !PT ;  /* 0x0000007f1a1a7812 */ /* 0x000fe400078ec0ff */
[----:B-1----:R-:W-:-:S06]  /*18d80*/  FSEL R7, RZ, -23, P1 ;  /* 0xc1b80000ff077808 */ /* 0x002fcc0000800000 */
[----:B------:R-:W-:-:S05]  /*18d90*/  @!P1 FMUL R24, R24, 8388608 ;  /* 0x4b00000018189820 */ /* 0x000fca0000400000 */
[C---:B------:R-:W-:Y:S02]  /*18da0*/  IADD3 R6, PT, PT, R24.reuse, -0x3f2aaaab, RZ ;  /* 0xc0d5555518067810 */ /* 0x040fe40007ffe0ff */
[----:B------:R-:W-:Y:S02]  /*18db0*/  FSETP.NEU.AND P1, PT, R24, RZ, PT ;  /* 0x000000ff1800720b */ /* 0x000fe40003f2d000 */
[----:B------:R-:W-:Y:S02]  /*18dc0*/  LOP3.LUT R6, R6, 0xff800000, RZ, 0xc0, !PT ;  /* 0xff80000006067812 */ /* 0x000fe400078ec0ff */
[----:B----4-:R-:W-:Y:S02]  /*18dd0*/  ISETP.NE.AND P0, PT, R3, 0x1, PT ;  /* 0x000000010300780c */ /* 0x010fe40003f05270 */
[-C--:B------:R-:W-:Y:S02]  /*18de0*/  IADD3 R5, PT, PT, R24, -R6.reuse, RZ ;  /* 0x8000000618057210 */ /* 0x080fe40007ffe0ff */
[----:B------:R-:W-:-:S03]  /*18df0*/  I2FP.F32.S32 R6, R6 ;  /* 0x0000000600067245 */ /* 0x000fc60000201400 */
[----:B------:R-:W-:Y:S02]  /*18e00*/  FADD R5, R5, -1 ;  /* 0xbf80000005057421 */ /* 0x000fe40000000000 */
[----:B------:R-:W-:Y:S02]  /*18e10*/  FFMA R6, R6, 1.1920928955078125e-07, R7 ;  /* 0x3400000006067823 */ /* 0x000fe40000000007 */
[----:B------:R-:W-:-:S04]  /*18e20*/  FFMA R0, R5, -R0, 0.14084610342979431152 ;  /* 0x3e1039f605007423 */ /* 0x000fc80000000800 */
[----:B------:R-:W-:Y:S01]  /*18e30*/  FFMA R4, R5, R0, -0.12148627638816833496 ;  /* 0xbdf8cdcc05047423 */ /* 0x000fe20000000000 */
[----:B-----5:R-:W-:Y:S01]  /*18e40*/  IMAD.HI.U32 R0, R57, UR4, RZ ;  /* 0x0000000439007c27 */ /* 0x020fe2000f8e00ff */
[----:B------:R-:W1:Y:S03]  /*18e50*/  LDCU UR4, c[0x0][0x380] ;  /* 0x00007000ff0477ac */ /* 0x000e660008000800 */
[C---:B------:R-:W-:Y:S01]  /*18e60*/  FFMA R4, R5.reuse, R4, 0.13980610668659210205 ;  /* 0x3e0f295505047423 */ /* 0x040fe20000000004 */
[----:B------:R-:W-:Y:S01]  /*18e70*/  SHF.R.U32.HI R0, RZ, UR5, R0 ;  /* 0x00000005ff007c19 */ /* 0x000fe20008011600 */
[----:B------:R-:W4:Y:S02]  /*18e80*/  LDCU UR5, c[0x0][0x700] ;  /* 0x0000e000ff0577ac */ /* 0x000f240008000800 */
[----:B------:R-:W-:Y:S01]  /*18e90*/  FFMA R4, R5, R4, -0.16684235632419586182 ;  /* 0xbe2ad8b905047423 */ /* 0x000fe20000000004 */
[----:B------:R-:W-:-:S03]  /*18ea0*/  SEL R0, R57, R0, !P0 ;  /* 0x0000000039007207 */ /* 0x000fc60004000000 */
[C---:B------:R-:W-:Y:S01]  /*18eb0*/  FFMA R4, R5.reuse, R4, 0.20012299716472625732 ;  /* 0x3e4ced0b05047423 */ /* 0x040fe20000000004 */
[----:B------:R-:W-:Y:S02]  /*18ec0*/  ISETP.GT.U32.AND P0, PT, R24, 0x7f7fffff, PT ;  /* 0x7f7fffff1800780c */ /* 0x000fe40003f04070 */
[----:B------:R-:W-:Y:S01]  /*18ed0*/  IADD3 R0, PT, PT, -R0, RZ, RZ ;  /* 0x000000ff00007210 */ /* 0x000fe20007ffe1ff */
[----:B------:R-:W-:-:S04]  /*18ee0*/  FFMA R4, R5, R4, -0.24999669194221496582 ;  /* 0xbe7fff2205047423 */ /* 0x000fc80000000004 */
[----:B------:R-:W-:Y:S01]  /*18ef0*/  FFMA R4, R5, R4, 0.33333182334899902344 ;  /* 0x3eaaaa7805047423 */ /* 0x000fe20000000004 */
[----:B------:R-:W-:Y:S01]  /*18f00*/  IMAD R0, R3, R0, R57 ;  /* 0x0000000003007224 */ /* 0x000fe200078e0239 */
[----:B------:R-:W-:Y:S02]  /*18f10*/  MOV R3, 0x7f800000 ;  /* 0x7f80000000037802 */ /* 0x000fe40000000f00 */
[C---:B------:R-:W-:Y:S02]  /*18f20*/  FFMA R4, R5.reuse, R4, -0.5 ;  /* 0xbf00000005047423 */ /* 0x040fe40000000004 */
[----:B------:R-:W-:Y:S02]  /*18f30*/  LEA R0, R0, R26, 0x8 ;  /* 0x0000001a00007211 */ /* 0x000fe400078e40ff */
[----:B------:R-:W-:Y:S02]  /*18f40*/  FMUL R4, R5, R4 ;  /* 0x0000000405047220 */ /* 0x000fe40000400000 */
[----:B------:R-:W-:-:S02]  /*18f50*/  IADD3 R0, PT, PT, R0, 0x80, RZ ;  /* 0x0000008000007810 */ /* 0x000fc40007ffe0ff */
[----:B------:R-:W-:-:S04]  /*18f60*/  FFMA R4, R5, R4, R5 ;  /* 0x0000000405047223 */ /* 0x000fc80000000005 */
[----:B------:R-:W-:Y:S01]  /*18f70*/  FFMA R4, R6, 0.69314718246459960938, R4 ;  /* 0x3f31721806047823 */ /* 0x000fe20000000004 */
[----:B------:R-:W-:Y:S01]  /*18f80*/  @P0 FFMA R4, R24, R3, +INF ;  /* 0x7f80000018040423 */ /* 0x000fe20000000003 */
[----:B-1----:R-:W-:-:S04]  /*18f90*/  ISETP.GE.AND P0, PT, R0, UR4, PT ;  /* 0x0000000400007c0c */ /* 0x002fc8000bf06270 */
[----:B------:R-:W-:-:S05]  /*18fa0*/  FSEL R4, R4, -INF , P1 ;  /* 0xff80000004047808 */ /* 0x000fca0000800000 */
[----:B----4-:R-:W-:-:S04]  /*18fb0*/  FFMA R25, R25, UR5, R4 ;  /* 0x0000000519197c23 */ /* 0x010fc80008000004 */
[----:B------:R-:W-:Y:S05]  /*18fc0*/  @P0 BRA `(.L_x_289) ;  /* 0x00000000008c0947 */ /* 0x000fea0003800000 */
[----:B------:R-:W1:Y:S01]  /*18fd0*/  LDC R6, c[0x0][0x38c] ;  /* 0x0000e300ff067b82 */ /* 0x000e620000000800 */
[----:B------:R-:W4:Y:S01]  /*18fe0*/  LDCU UR6, c[0x0][0x890] ;  /* 0x00011200ff0677ac */ /* 0x000f220008000800 */
[----:B------:R-:W5:Y:S01]  /*18ff0*/  LDCU.64 UR4, c[0x0][0x888] ;  /* 0x00011100ff0477ac */ /* 0x000f620008000a00 */
[----:B----4-:R-:W-:Y:S01]  /*19000*/  IMAD R22, R22, UR6, R0 ;  /* 0x0000000616167c24 */ /* 0x010fe2000f8e0200 */
[----:B-1----:R-:W-:-:S04]  /*19010*/  IABS R5, R6 ;  /* 0x0000000600057213 */ /* 0x002fc80000000000 */
[----:B------:R-:W1:Y:S08]  /*19020*/  I2F.RP R8, R5 ;  /* 0x0000000500087306 */ /* 0x000e700000209400 */
[----:B-1----:R-:W1:Y:S02]  /*19030*/  MUFU.RCP R8, R8 ;  /* 0x0000000800087308 */ /* 0x002e640000001000 */
[----:B-1----:R-:W-:-:S06]  /*19040*/  IADD3 R8, PT, PT, R8, 0xffffffe, RZ ;  /* 0x0ffffffe08087810 */ /* 0x002fcc0007ffe0ff */
[----:B------:R1:W4:Y:S02]  /*19050*/  F2I.FTZ.U32.TRUNC.NTZ R9, R8 ;  /* 0x0000000800097305 */ /* 0x000324000021f000 */
[----:B-1----:R-:W-:Y:S02]  /*19060*/  HFMA2 R8, -RZ, RZ, 0, 0 ;  /* 0x00000000ff087431 */ /* 0x002fe400000001ff */
[----:B----4-:R-:W-:-:S04]  /*19070*/  IMAD.MOV R3, RZ, RZ, -R9 ;  /* 0x000000ffff037224 */ /* 0x010fc800078e0a09 */
        /* <DEDUP_REMOVED lines=14> */
[----:B------:R-:W-:-:S07]  /*19160*/  ISETP.GE.AND P1, PT, R3, RZ, PT ;  /* 0x000000ff0300720c */ /* 0x000fce0003f26270 */
[----:B------:R-:W-:-:S06]  /*19170*/  @P2 VIADD R4, R4, 0x1 ;  /* 0x0000000104042836 */ /* 0x000fcc0000000000 */
[----:B------:R-:W-:Y:S02]  /*19180*/  @!P1 IADD3 R4, PT, PT, -R4, RZ, RZ ;  /* 0x000000ff04049210 */ /* 0x000fe40007ffe1ff */
[----:B------:R-:W-:-:S04]  /*19190*/  @!P0 LOP3.LUT R4, RZ, R6, RZ, 0x33, !PT ;  /* 0x00000006ff048212 */ /* 0x000fc800078e33ff */
[C---:B------:R-:W-:Y:S01]  /*191a0*/  IADD3 R0, PT, PT, -R4.reuse, RZ, RZ ;  /* 0x000000ff04007210 */ /* 0x040fe20007ffe1ff */
[----:B-----5:R-:W-:-:S04]  /*191b0*/  IMAD R22, R4, UR5, R22 ;  /* 0x0000000504167c24 */ /* 0x020fc8000f8e0216 */
[----:B------:R-:W-:-:S04]  /*191c0*/  IMAD R0, R6, R0, R2 ;  /* 0x0000000006007224 */ /* 0x000fc800078e0202 */
[----:B------:R-:W-:-:S04]  /*191d0*/  IMAD R0, R0, UR4, R22 ;  /* 0x0000000400007c24 */ /* 0x000fc8000f8e0216 */
[----:B-1----:R-:W-:-:S05]  /*191e0*/  IMAD.WIDE R8, R0, 0x4, R8 ;  /* 0x0000000400087825 */ /* 0x002fca00078e0208 */
[----:B------:R1:W-:Y:S02]  /*191f0*/  STG.E desc[UR40][R8.64], R25 ;  /* 0x0000001908007986 */ /* 0x0003e4000c101928 */
.L_x_289:
[----:B------:R-:W-:Y:S05]  /*19200*/  BSYNC.RECONVERGENT B0 ;  /* 0x0000000000007941 */ /* 0x000fea0003800200 */
.L_x_288:
[----:B------:R-:W-:Y:S01]  /*19210*/  UISETP.NE.AND UP0, UPT, UR37, URZ, UPT ;  /* 0x000000ff2500728c */ /* 0x000fe2000bf05270 */
[----:B------:R-:W-:-:S08]  /*19220*/  NOP ;  /* 0x0000000000007918 */ /* 0x000fd00000000000 */
[----:B------:R-:W-:Y:S05]  /*19230*/  BRA.U UP0, `(.L_x_290) ;  /* 0x0000000100087547 */ /* 0x000fea000b800000 */
[----:B------:R-:W-:Y:S05]  /*19240*/  BPT.TRAP 0x1 ;  /* 0x000000040000795c */ /* 0x000fea0000300000 */
[----:B------:R-:W-:Y:S05]  /*19250*/  BPT.TRAP 0x1 ;  /* 0x000000040000795c */ /* 0x000fea0000300000 */
.L_x_290:
[----:B------:R-:W-:Y:S01]  /*19260*/  IADD3 R0, PT, PT, R59, 0x580a8, RZ ;  /* 0x000580a83b007810 */ /* 0x000fe20007ffe0ff */
[----:B------:R-:W-:-:S03]  /*19270*/  UISETP.NE.AND UP0, UPT, UR37, URZ, UPT ;  /* 0x000000ff2500728c */ /* 0x000fc6000bf05270 */
[----:B------:R-:W-:-:S04]  /*19280*/  PRMT R0, R60, 0x654, R0 ;  /* 0x000006543c007816 */ /* 0x000fc80000000000 */
[----:B--2---:R2:W-:Y:S02]  /*19290*/  SYNCS.ARRIVE.TRANS64.RED.A1T0 RZ, [R0+URZ], RZ ;  /* 0x000000ff00ff79a7 */ /* 0x0045e400081004ff */
[----:B------:R-:W-:Y:S05]  /*192a0*/  BRA.U UP0, `(.L_x_291) ;  /* 0x0000000100047547 */ /* 0x000fea000b800000 */
[----:B------:R-:W-:Y:S05]  /*192b0*/  BPT.TRAP 0x1 ;  /* 0x000000040000795c */ /* 0x000fea0000300000 */
.L_x_291:
[----:B------:R4:W-:Y:S01]  /*192c0*/  SYNCS.ARRIVE.TRANS64.A1T0 RZ, [R59+URZ+0x580b8], RZ ;  /* 0x0580b8ff3bff79a7 */ /* 0x0009e200081000ff */
[----:B------:R-:W-:Y:S01]  /*192d0*/  LOP3.LUT R56, R56, 0x1, RZ, 0x3c, !PT ;  /* 0x0000000138387812 */ /* 0x000fe200078e3cff */
[----:B------:R-:W-:Y:S01]  /*192e0*/  ULOP3.LUT UR36, UR36, 0x1, URZ, 0x3c, !UPT ;  /* 0x0000000124247892 */ /* 0x000fe2000f8e3cff */
[----:B------:R-:W-:-:S11]  /*192f0*/  IADD3 R16, PT, PT, R61, 0x2, RZ ;  /* 0x000000023d107810 */ /* 0x000fd60007ffe0ff */
.L_x_92:
[----:B------:R-:W-:Y:S05]  /*19300*/  BSYNC B7 ;  /* 0x0000000000077941 */ /* 0x000fea0003800000 */
.L_x_91:
[----:B------:R-:W5:Y:S01]  /*19310*/  LDCU UR4, c[0x0][0x370] ;  /* 0x00006e00ff0477ac */ /* 0x000f620008000800 */
[----:B------:R-:W1:Y:S01]  /*19320*/  LDCU UR5, c[0x0][0x900] ;  /* 0x00012000ff0577ac */ /* 0x000e620008000800 */
[----:B-----5:R-:W-:-:S04]  /*19330*/  IADD3 R57, PT, PT, R57, UR4, RZ ;  /* 0x0000000439397c10 */ /* 0x020fc8000fffe0ff */
[----:B-1----:R-:W-:-:S13]  /*19340*/  ISETP.GE.AND P0, PT, R57, UR5, PT ;  /* 0x0000000539007c0c */ /* 0x002fda000bf06270 */
[----:B------:R-:W-:Y:S05]  /*19350*/  @!P0 BRA `(.L_x_292) ;  /* 0xfffffec4001c8947 */ /* 0x000fea000383ffff */
[----:B------:R-:W-:Y:S05]  /*19360*/  BSYNC B8 ;  /* 0x0000000000087941 */ /* 0x000fea0003800000 */
.L_x_90:
[----:B------:R-:W-:Y:S05]  /*19370*/  EXIT ;  /* 0x000000000000794d */ /* 0x000fea0003800000 */
.L_x_27:
[----:B------:R-:W-:-:S08]  /*19380*/  NOP ;  /* 0x0000000000007918 */ /* 0x000fd00000000000 */
[----:B------:R-:W1:Y:S02]  /*19390*/  USETMAXREG.TRY_ALLOC.CTAPOOL UP0, 0xc0 ;  /* 0x000000c0000079c8 */ /* 0x000e640008000600 */
[----:B-1----:R-:W-:Y:S05]  /*193a0*/  BRA.U !UP0, `(.L_x_27) ;  /* 0xfffffffd08f47547 */ /* 0x002fea000b83ffff */
[----:B------:R-:W1:Y:S08]  /*193b0*/  LDC R0, c[0x0][0x900] ;  /* 0x00024000ff007b82 */ /* 0x000e700000000800 */
[----:B------:R-:W2:Y:S01]  /*193c0*/  S2UR UR55, SR_CgaCtaId ;  /* 0x00000000003779c3 */ /* 0x000ea20000008800 */
[----:B-1----:R-:W-:-:S13]  /*193d0*/  ISETP.LE.AND P0, PT, R0, UR62, PT ;  /* 0x0000003e00007c0c */ /* 0x002fda000bf03270 */
[----:B--2---:R-:W-:Y:S05]  /*193e0*/  @P0 EXIT ;  /* 0x000000000000094d */ /* 0x004fea0003800000 */
[----:B------:R-:W1:Y:S01]  /*193f0*/  S2R R119, SR_TID.X ;  /* 0x0000000000777919 */ /* 0x000e620000002100 */
[----:B------:R-:W-:Y:S02]  /*19400*/  UISETP.NE.AND UP0, UPT, UR41, URZ, UPT ;  /* 0x000000ff2900728c */ /* 0x000fe4000bf05270 */
[----:B------:R-:W-:Y:S02]  /*19410*/  USEL UR6, URZ, 0x1, UP4 ;  /* 0x00000001ff067887 */ /* 0x000fe4000a000000 */
[----:B------:R-:W-:Y:S02]  /*19420*/  USEL UR7, URZ, 0x80, UP0 ;  /* 0x00000080ff077887 */ /* 0x000fe40008000000 */
[----:B------:R-:W-:Y:S01]  /*19430*/  USEL UR50, URZ, 0x8, !UP4 ;  /* 0x00000008ff327887 */ /* 0x000fe2000e000000 */
[----:B------:R-:W-:Y:S01]  /*19440*/  UMOV UR4, 0x400 ;  /* 0x0000040000047882 */ /* 0x000fe20000000000 */
[----:B------:R-:W-:Y:S01]  /*19450*/  USEL UR47, UR10, UR5, UP0 ;  /* 0x000000050a2f7287 */ /* 0x000fe20008000000 */
[----:B------:R-:W-:Y:S01]  /*19460*/  IMAD.U32 R123, RZ, RZ, UR6 ;  /* 0x00000006ff7b7e24 */ /* 0x000fe2000f8e00ff */
[----:B------:R-:W-:-:S02]  /*19470*/  ULEA UR4, UR55, UR4, 0x18 ;  /* 0x0000000437047291 */ /* 0x000fc4000f8ec0ff */
[----:B------:R-:W-:Y:S01]  /*19480*/  ULOP3.LUT UR53, UR50, 0x8, URZ, 0x3c, !UPT ;  /* 0x0000000832357892 */ /* 0x000fe2000f8e3cff */
[----:B------:R-:W-:Y:S01]  /*19490*/  UMOV UR54, 0x20 ;  /* 0x0000002000367882 */ /* 0x000fe20000000000 */
[----:B------:R-:W-:Y:S02]  /*194a0*/  UIADD3 UR49, UPT, UPT, UR4, 0x58088, URZ ;  /* 0x0005808804317890 */ /* 0x000fe4000fffe0ff */
[----:B------:R-:W-:Y:S02]  /*194b0*/  UIADD3 UR42, UPT, UPT, UR4, 0x58060, URZ ;  /* 0x00058060042a7890 */ /* 0x000fe4000fffe0ff */
[----:B------:R-:W-:Y:S02]  /*194c0*/  UIADD3 UR52, UPT, UPT, UR4, 0x58080, URZ ;  /* 0x0005808004347890 */ /* 0x000fe4000fffe0ff */
[----:B------:R-:W-:Y:S02]  /*194d0*/  UIADD3 UR51, UPT, UPT, UR4, 0x58068, URZ ;  /* 0x0005806804337890 */ /* 0x000fe4000fffe0ff */
[----:B------:R-:W-:Y:S01]  /*194e0*/  USEL UR48, UR12, UR11, UP0 ;  /* 0x0000000b0c307287 */ /* 0x000fe20008000000 */
[----:B------:R-:W2:Y:S01]  /*194f0*/  LDCU UR56, c[0x0][0x370] ;  /* 0x00006e00ff3877ac */ /* 0x000ea20008000800 */
[----:B------:R-:W-:Y:S01]  /*19500*/  UMOV UR46, URZ ;  /* 0x000000ff002e7c82 */ /* 0x000fe20008000000 */
[----:B-1----:R-:W-:Y:S01]  /*19510*/  IMAD.U32 R120, R119, 0x10000, RZ ;  /* 0x0001000077787824 */ /* 0x002fe200078e00ff */
[----:B------:R-:W-:Y:S01]  /*19520*/  SHF.R.U32.HI R119, RZ, 0x5, R119 ;  /* 0x00000005ff777819 */ /* 0x000fe20000011677 */
[----:B------:R-:W-:Y:S01]  /*19530*/  UMOV UR44, 0x1 ;  /* 0x00000001002c7882 */ /* 0x000fe20000000000 */
[----:B------:R-:W-:-:S02]  /*19540*/  ULOP3.LUT UR47, UR47, 0x1, URZ, 0xc0, !UPT ;  /* 0x000000012f2f7892 */ /* 0x000fc4000f8ec0ff */
[----:B------:R-:W-:Y:S01]  /*19550*/  LOP3.LUT R120, R120, 0x600000, RZ, 0xc0, !PT ;  /* 0x0060000078787812 */ /* 0x000fe200078ec0ff */
[----:B------:R-:W-:Y:S01]  /*19560*/  USEL UR54, UR54, 0xa0, UP0 ;  /* 0x000000a036367887 */ /* 0x000fe20008000000 */
[----:B------:R-:W-:Y:S01]  /*19570*/  LOP3.LUT R118, R119, 0x3, RZ, 0xc0, !PT ;  /* 0x0000000377767812 */ /* 0x000fe200078ec0ff */
[----:B------:R-:W-:Y:S01]  /*19580*/  UIADD3 UR50, UPT, UPT, UR50, 0x580d0, UR4 ;  /* 0x000580d032327890 */ /* 0x000fe2000fffe004 */
[----:B------:R-:W-:Y:S01]  /*19590*/  LOP3.LUT R122, R120, UR7, RZ, 0xfc, !PT ;  /* 0x00000007787a7c12 */ /* 0x000fe2000f8efcff */
[----:B------:R-:W-:Y:S01]  /*195a0*/  UIADD3 UR53, UPT, UPT, UR53, 0x580d0, UR4 ;  /* 0x000580d035357890 */ /* 0x000fe2000fffe004 */
[----:B------:R-:W-:Y:S01]  /*195b0*/  SHF.R.U32.HI R2, RZ, 0x15, R120 ;  /* 0x00000015ff027819 */ /* 0x000fe20000011678 */
[----:B------:R-:W-:Y:S01]  /*195c0*/  @UP0 UIADD3 UR49, UPT, UPT, UR4, 0x58078, URZ ;  /* 0x0005807804310890 */ /* 0x000fe2000fffe0ff */
[----:B------:R-:W-:Y:S01]  /*195d0*/  LOP3.LUT R121, R122, 0x20, RZ, 0xfc, !PT ;  /* 0x000000207a797812 */ /* 0x000fe200078efcff */
[----:B------:R-:W-:Y:S02]  /*195e0*/  @UP0 UIADD3 UR42, UPT, UPT, UR4, 0x58050, URZ ;  /* 0x00058050042a0890 */ /* 0x000fe4000fffe0ff */
[----:B------:R-:W-:-:S02]  /*195f0*/  @UP0 UIADD3 UR52, UPT, UPT, UR4, 0x58070, URZ ;  /* 0x0005807004340890 */ /* 0x000fc4000fffe0ff */
[----:B------:R-:W-:Y:S01]  /*19600*/  @UP0 UIADD3 UR51, UPT, UPT, UR4, 0x58058, URZ ;  /* 0x0005805804330890 */ /* 0x000fe2000fffe0ff */
[----:B------:R-:W-:Y:S01]  /*19610*/  UMOV UR43, 0x1 ;  /* 0x00000001002b7882 */ /* 0x000fe20000000000 */
[----:B--2---:R-:W-:-:S10]  /*19620*/  UMOV UR45, URZ ;  /* 0x000000ff002d7c82 */ /* 0x004fd40008000000 */
.L_x_319:
[----:B-1----:R-:W1:Y:S01]  /*19630*/  LDCU.64 UR8, c[0x0][0x908] ;  /* 0x00012100ff0877ac */ /* 0x002e620008000a00 */
[----:B--2---:R-:W2:Y:S01]  /*19640*/  LDCU UR10, c[0x0][0x904] ;  /* 0x00012080ff0a77ac */ /* 0x004ea20008000800 */
[----:B---3--:R-:W3:Y:S01]  /*19650*/  LDCU.64 UR4, c[0x0][0x380] ;  /* 0x00007000ff0477ac */ /* 0x008ee20008000a00 */
[----:B-1----:R-:W-:Y:S02]  /*19660*/  UIMAD.WIDE.U32 UR6, UR62, UR8, URZ ;  /* 0x000000083e0672a5 */ /* 0x002fe4000f8e00ff */
[----:B--2---:R-:W-:-:S05]  /*19670*/  UISETP.NE.AND UP0, UPT, UR10, 0x1, UPT ;  /* 0x000000010a00788c */ /* 0x004fca000bf05270 */
[----:B------:R-:W-:Y:S02]  /*19680*/  UMOV UR6, UR7 ;  /* 0x0000000700067c82 */ /* 0x000fe40008000000 */
[----:B------:R-:W-:-:S04]  /*19690*/  USHF.R.U32.HI UR6, URZ, UR9, UR6 ;  /* 0x00000009ff067299 */ /* 0x000fc80008011606 */
[----:B------:R-:W-:Y:S02]  /*196a0*/  USEL UR6, UR62, UR6, !UP0 ;  /* 0x000000063e067287 */ /* 0x000fe4000c000000 */
[----:B---3--:R-:W-:Y:S02]  /*196b0*/  UISETP.NE.AND UP0, UPT, UR5, URZ, UPT ;  /* 0x000000ff0500728c */ /* 0x008fe4000bf05270 */
[----:B------:R-:W-:-:S04]  /*196c0*/  UIADD3 UR6, UPT, UPT, -UR6, URZ, URZ ;  /* 0x000000ff06067290 */ /* 0x000fc8000fffe1ff */
[----:B------:R-:W-:-:S04]  /*196d0*/  UIMAD UR6, UR10, UR6, UR62 ;  /* 0x000000060a0672a4 */ /* 0x000fc8000f8e023e */
[----:B------:R-:W-:-:S04]  /*196e0*/  USHF.L.U32 UR6, UR6, 0x8, URZ ;  /* 0x0000000806067899 */ /* 0x000fc800080006ff */
[----:B------:R-:W-:-:S09]  /*196f0*/  UISETP.GE.OR UP0, UPT, UR6, UR4, !UP0 ;  /* 0x000000040600728c */ /* 0x000fd2000c706670 */
[----:B------:R-:W-:Y:S05]  /*19700*/  BRA.U UP0, `(.L_x_293) ;  /* 0x0000002500a07547 */ /* 0x000fea000b800000 */
[----:B------:R-:W-:-:S09]  /*19710*/  UISETP.NE.AND UP0, UPT, UR47, URZ, UPT ;  /* 0x000000ff2f00728c */ /* 0x000fd2000bf05270 */
[----:B------:R-:W-:Y:S05]  /*19720*/  BRA.U UP0, `(.L_x_294) ;  /* 0x0000000100047547 */ /* 0x000fea000b800000 */
[----:B------:R-:W-:Y:S05]  /*19730*/  BPT.TRAP 0x1 ;  /* 0x000000040000795c */ /* 0x000fea0000300000 */
.L_x_294:
[----:B------:R-:W-:-:S04]  /*19740*/  UISETP.NE.AND UP0, UPT, UR41, URZ, UPT ;  /* 0x000000ff2900728c */ /* 0x000fc8000bf05270 */
[----:B------:R-:W-:-:S06]  /*19750*/  USEL UR4, UR43, UR44, UP0 ;  /* 0x0000002c2b047287 */ /* 0x000fcc0008000000 */
[----:B------:R-:W-:-:S04]  /*19760*/  MOV R3, UR4 ;  /* 0x0000000400037c02 */ /* 0x000fc80008000f00 */
[----:B------:R-:W-:-:S04]  /*19770*/  SHF.L.U32 R3, R3, 0x1f, RZ ;  /* 0x0000001f03037819 */ /* 0x000fc800000006ff */
[----:B------:R-:W1:Y:S02]  /*19780*/  SYNCS.PHASECHK.TRANS64.TRYWAIT P0, [UR49], R3 ;  /* 0x00000003ff0075a7 */ /* 0x000e640008001131 */
[----:B-1----:R-:W-:Y:S05]  /*19790*/  @!P0 BRA `(.L_x_295) ;  /* 0x0000008c008c8947 */ /* 0x002fea0003800000 */
.L_x_440:
[----:B------:R-:W-:-:S09]  /*197a0*/  UISETP.GE.AND UP0, UPT, UR5, 0x1, UPT ;  /* 0x000000010500788c */ /* 0x000fd2000bf06270 */
[----:B------:R-:W-:Y:S05]  /*197b0*/  BRA.U !UP0, `(.L_x_296) ;  /* 0x00000025080c7547 */ /* 0x000fea000b800000 */
[----:B------:R-:W-:Y:S01]  /*197c0*/  UIADD3 UR5, UPT, UPT, UR5, 0x3f, URZ ;  /* 0x0000003f05057890 */ /* 0x000fe2000fffe0ff */
[----:B------:R-:W-:Y:S01]  /*197d0*/  HFMA2 R18, -RZ, RZ, 0, 0 ;  /* 0x00000000ff127431 */ /* 0x000fe200000001ff */
[----:B------:R-:W-:Y:S01]  /*197e0*/  MOV R16, 0xff800000 ;  /* 0xff80000000107802 */ /* 0x000fe20000000f00 */
[----:B------:R-:W2:Y:S01]  /*197f0*/  LDCU UR38, c[0x0][0x704] ;  /* 0x0000e080ff2677ac */ /* 0x000ea20008000800 */
[----:B------:R-:W-:-:S04]  /*19800*/  USHF.R.S32.HI UR40, URZ, 0x1f, UR5 ;  /* 0x0000001fff287899 */ /* 0x000fc80008011405 */
[----:B------:R-:W-:-:S04]  /*19810*/  ULEA.HI UR40, UR40, UR5, URZ, 0x6 ;  /* 0x0000000528287291 */ /* 0x000fc8000f8f30ff */
[----:B------:R-:W-:Y:S02]  /*19820*/  ULEA.HI.SX32 UR40, UR40, 0xffffffff, 0x1a ;  /* 0xffffffff28287891 */ /* 0x000fe4000f8fd2ff */
.L_x_314:
[----:B-1----:R-:W-:Y:S01]  /*19830*/  IADD3 R0, PT, PT, R120, UR54, RZ ;  /* 0x0000003678007c10 */ /* 0x002fe2000fffe0ff */
[----:B------:R-:W-:-:S04]  /*19840*/  UISETP.NE.AND UP0, UPT, UR41, URZ, UPT ;  /* 0x000000ff2900728c */ /* 0x000fc8000bf05270 */
[----:B------:R-:W-:Y:S01]  /*19850*/  USEL UR39, UR45, UR46, UP0 ;  /* 0x0000002e2d277287 */ /* 0x000fe20008000000 */
[----:B------:R-:W1:Y:S01]  /*19860*/  SHFL.IDX PT, R0, R0, RZ, 0x1f ;  /* 0x00001fff00007589 */ /* 0x000e6200000e0000 */
[----:B------:R-:W-:Y:S01]  /*19870*/  UISETP.GT.U32.AND UP0, UPT, UR48, 0x1, UPT ;  /* 0x000000013000788c */ /* 0x000fe2000bf04070 */
[----:B-1----:R-:W-:-:S08]  /*19880*/  R2UR UR37, R0 ;  /* 0x00000000002572ca */ /* 0x002fd000000e0000 */
[----:B--23--:R-:W-:Y:S07]  /*19890*/  BRA.U UP0, `(.L_x_297) ;  /* 0x0000000100047547 */ /* 0x00cfee000b800000 */
[----:B--2---:R-:W-:Y:S05]  /*198a0*/  BPT.TRAP 0x1 ;  /* 0x000000040000795c */ /* 0x004fea0000300000 */
.L_x_297:
[----:B------:R-:W-:Y:S01]  /*198b0*/  IMAD.U32 R3, RZ, RZ, UR39 ;  /* 0x00000027ff037e24 */ /* 0x000fe2000f8e00ff */
[----:B------:R-:W-:-:S04]  /*198c0*/  ISETP.NE.AND P0, PT, R118, R2, PT ;  /* 0x000000027600720c */ /* 0x000fc80003f05270 */
[----:B------:R-:W-:-:S04]  /*198d0*/  SHF.L.U32 R3, R3, 0x1f, RZ ;  /* 0x0000001f03037819 */ /* 0x000fc800000006ff */
[----:B------:R-:W1:Y:S02]  /*198e0*/  SYNCS.PHASECHK.TRANS64.TRYWAIT P1, [UR42], R3 ;  /* 0x00000003ff0075a7 */ /* 0x000e64000802112a */
[----:B-1----:R-:W-:Y:S05]  /*198f0*/  @!P1 BRA `(.L_x_298) ;  /* 0x0000008c004c9947 */ /* 0x002fea0003800000 */
.L_x_442:
[----:B------:R-:W-:Y:S05]  /*19900*/  @!P0 BRA `(.L_x_299) ;  /* 0x0000000000408947 */ /* 0x000fea0003800000 */
[----:B------:R-:W-:Y:S01]  /*19910*/  MOV R14, 0x8 ;  /* 0x00000008000e7802 */ /* 0x000fe20000000f00 */
[----:B------:R-:W3:Y:S01]  /*19920*/  LDCU.64 UR6, c[0x4][0xb0] ;  /* 0x01001600ff0677ac */ /* 0x000ee20008000a00 */
[----:B------:R-:W-:Y:S02]  /*19930*/  HFMA2 R12, -RZ, RZ, 0, 5.9604644775390625e-08 ;  /* 0x00000001ff0c7431 */ /* 0x000fe400000001ff */
[----:B------:R-:W-:Y:S01]  /*19940*/  IMAD.MOV.U32 R8, RZ, RZ, 0x192 ;  /* 0x00000192ff087424 */ /* 0x000fe200078e00ff */
[----:B------:R-:W4:Y:S01]  /*19950*/  LDCU.64 UR4, c[0x4][0xb8] ;  /* 0x01001700ff0477ac */ /* 0x000f220008000a00 */
[----:B------:R-:W1:Y:S01]  /*19960*/  LDC.64 R14, c[0x4][R14] ;  /* 0x010000000e0e7b82 */ /* 0x000e620000000a00 */
[----:B------:R-:W-:Y:S01]  /*19970*/  IMAD.MOV.U32 R13, RZ, RZ, RZ ;  /* 0x000000ffff0d7224 */ /* 0x000fe200078e00ff */
[----:B------:R-:W5:Y:S01]  /*19980*/  LDCU.64 UR8, c[0x4][0x10] ;  /* 0x01000200ff0877ac */ /* 0x000f620008000a00 */
[----:B---3--:R-:W-:Y:S01]  /*19990*/  IMAD.U32 R4, RZ, RZ, UR6 ;  /* 0x00000006ff047e24 */ /* 0x008fe2000f8e00ff */
[----:B------:R-:W-:Y:S01]  /*199a0*/  MOV R5, UR7 ;  /* 0x0000000700057c02 */ /* 0x000fe20008000f00 */
[----:B----4-:R-:W-:Y:S01]  /*199b0*/  IMAD.U32 R6, RZ, RZ, UR4 ;  /* 0x00000004ff067e24 */ /* 0x010fe2000f8e00ff */
[----:B------:R-:W-:Y:S01]  /*199c0*/  MOV R7, UR5 ;  /* 0x0000000500077c02 */ /* 0x000fe20008000f00 */
[----:B-----5:R-:W-:Y:S01]  /*199d0*/  IMAD.U32 R10, RZ, RZ, UR8 ;  /* 0x00000008ff0a7e24 */ /* 0x020fe2000f8e00ff */
[----:B------:R-:W-:-:S02]  /*199e0*/  MOV R11, UR9 ;  /* 0x00000009000b7c02 */ /* 0x000fc40008000f00 */
[----:B------:R-:W-:-:S07]  /*199f0*/  LEPC R20, `(.L_x_299) ;  /* 0x000000001014794e */ /* 0x000fce0000000000 */
[----:B-12---:R-:W-:Y:S05]  /*19a00*/  CALL.ABS.NOINC R14 ;  /* 0x000000000e007343 */ /* 0x006fea0003c00000 */
.L_x_299:
[----:B------:R-:W-:Y:S05]  /*19a10*/  WARPSYNC.ALL ;  /* 0x0000000000007948 */ /* 0x000fea0003800000 */
[----:B------:R-:W-:Y:S02]  /*19a20*/  R2UR UR4, R122 ;  /* 0x000000007a0472ca */ /* 0x000fe400000e0000 */
[----:B------:R-:W-:-:S11]  /*19a30*/  ISETP.NE.AND P0, PT, R118, R2, PT ;  /* 0x000000027600720c */ /* 0x000fd60003f05270 */
[----:B------:R-:W3:Y:S02]  /*19a40*/  LDTM.x32 R56, tmem[UR4] ;  /* 0x00000004003879ee */ /* 0x000ee400082c0000 */
[----:B---3--:R-:W-:Y:S05]  /*19a50*/  @!P0 BRA `(.L_x_300) ;  /* 0x0000000000408947 */ /* 0x008fea0003800000 */
        /* <DEDUP_REMOVED lines=16> */
.L_x_300:
[----:B------:R-:W-:Y:S05]  /*19b60*/  WARPSYNC.ALL ;  /* 0x0000000000007948 */ /* 0x000fea0003800000 */
[----:B------:R-:W-:Y:S02]  /*19b70*/  R2UR UR4, R121 ;  /* 0x00000000790472ca */ /* 0x000fe400000e0000 */
[C---:B------:R-:W-:Y:S02]  /*19b80*/  FMNMX3 R4, R16.reuse, R56, R60, !PT ;  /* 0x0000003810047276 */ /* 0x040fe4000780003c */
[C---:B-1----:R-:W-:Y:S02]  /*19b90*/  FMNMX3 R3, R16.reuse, R57, R61, !PT ;  /* 0x0000003910037276 */ /* 0x042fe4000780003d */
[----:B------:R-:W-:-:S02]  /*19ba0*/  FMNMX3 R0, R16, R58, R62, !PT ;  /* 0x0000003a10007276 */ /* 0x000fc4000780003e */
[----:B------:R-:W-:Y:S02]  /*19bb0*/  FMNMX3 R19, R16, R59, R63, !PT ;  /* 0x0000003b10137276 */ /* 0x000fe4000780003f */
[----:B------:R-:W-:Y:S02]  /*19bc0*/  FMNMX3 R4, R4, R64, R68, !PT ;  /* 0x0000004004047276 */ /* 0x000fe40007800044 */
[----:B------:R-:W-:Y:S01]  /*19bd0*/  FMNMX3 R3, R3, R65, R69, !PT ;  /* 0x0000004103037276 */ /* 0x000fe20007800045 */
[----:B------:R-:W1:Y:S01]  /*19be0*/  LDTM.x32 R24, tmem[UR4] ;  /* 0x00000004001879ee */ /* 0x000e6200082c0000 */
[----:B------:R-:W-:Y:S02]  /*19bf0*/  FMNMX3 R0, R0, R66, R70, !PT ;  /* 0x0000004200007276 */ /* 0x000fe40007800046 */
[----:B------:R-:W-:Y:S02]  /*19c00*/  FMNMX3 R19, R19, R67, R71, !PT ;  /* 0x0000004313137276 */ /* 0x000fe40007800047 */
[----:B------:R-:W-:-:S02]  /*19c10*/  FMNMX3 R4, R4, R72, R76, !PT ;  /* 0x0000004804047276 */ /* 0x000fc4000780004c */
[----:B------:R-:W-:Y:S02]  /*19c20*/  FMNMX3 R3, R3, R73, R77, !PT ;  /* 0x0000004903037276 */ /* 0x000fe4000780004d */
[----:B------:R-:W-:Y:S02]  /*19c30*/  FMNMX3 R0, R0, R74, R78, !PT ;  /* 0x0000004a00007276 */ /* 0x000fe4000780004e */
[----:B------:R-:W-:Y:S02]  /*19c40*/  FMNMX3 R19, R19, R75, R79, !PT ;  /* 0x0000004b13137276 */ /* 0x000fe4000780004f */
[----:B------:R-:W-:Y:S02]  /*19c50*/  FMNMX3 R4, R4, R80, R84, !PT ;  /* 0x0000005004047276 */ /* 0x000fe40007800054 */
[----:B------:R-:W-:Y:S02]  /*19c60*/  FMNMX3 R3, R3, R81, R85, !PT ;  /* 0x0000005103037276 */ /* 0x000fe40007800055 */
[----:B------:R-:W-:-:S02]  /*19c70*/  FMNMX3 R0, R0, R82, R86, !PT ;  /* 0x0000005200007276 */ /* 0x000fc40007800056 */
[----:B------:R-:W-:Y:S02]  /*19c80*/  FMNMX3 R19, R19, R83, R87, !PT ;  /* 0x0000005313137276 */ /* 0x000fe40007800057 */
[----:B------:R-:W-:Y:S02]  /*19c90*/  ISETP.NE.AND P0, PT, R118, R2, PT ;  /* 0x000000027600720c */ /* 0x000fe40003f05270 */
[----:B-1----:R-:W-:Y:S02]  /*19ca0*/  FMNMX3 R4, R4, R24, R28, !PT ;  /* 0x0000001804047276 */ /* 0x002fe4000780001c */
        /* <DEDUP_REMOVED lines=15> */
[----:B------:R-:W-:-:S04]  /*19da0*/  FMNMX3 R0, R4, R3, R0, !PT ;  /* 0x0000000304007276 */ /* 0x000fc80007800000 */
[----:B------:R-:W-:-:S04]  /*19db0*/  FMNMX R19, R19, R0, !PT ;  /* 0x0000000013137209 */ /* 0x000fc80007800000 */
[----:B------:R-:W-:-:S04]  /*19dc0*/  FSETP.NEU.AND P1, PT, R19, -INF , PT ;  /* 0xff8000001300780b */ /* 0x000fc80003f2d000 */
[----:B------:R-:W-:Y:S01]  /*19dd0*/  FSEL R17, R19, RZ, P1 ;  /* 0x000000ff13117208 */ /* 0x000fe20000800000 */
[----:B------:R-:W-:Y:S08]  /*19de0*/  @!P0 BRA `(.L_x_301) ;  /* 0x0000000000408947 */ /* 0x000ff00003800000 */
[----:B------:R-:W-:Y:S01]  /*19df0*/  MOV R14, 0x8 ;  /* 0x00000008000e7802 */ /* 0x000fe20000000f00 */
[----:B------:R-:W1:Y:S01]  /*19e00*/  LDCU.64 UR6, c[0x4][0xb0] ;  /* 0x01001600ff0677ac */ /* 0x000e620008000a00 */
[----:B------:R-:W-:Y:S02]  /*19e10*/  HFMA2 R12, -RZ, RZ, 0, 5.9604644775390625e-08 ;  /* 0x00000001ff0c7431 */ /* 0x000fe400000001ff */
[----:B------:R-:W-:Y:S01]  /*19e20*/  IMAD.MOV.U32 R8, RZ, RZ, 0x1be ;  /* 0x000001beff087424 */ /* 0x000fe200078e00ff */
[----:B------:R-:W3:Y:S01]  /*19e30*/  LDCU.64 UR4, c[0x4][0xb8] ;  /* 0x01001700ff0477ac */ /* 0x000ee20008000a00 */
[----:B------:R-:W4:Y:S01]  /*19e40*/  LDC.64 R14, c[0x4][R14] ;  /* 0x010000000e0e7b82 */ /* 0x000f220000000a00 */
[----:B------:R-:W-:Y:S01]  /*19e50*/  IMAD.MOV.U32 R13, RZ, RZ, RZ ;  /* 0x000000ffff0d7224 */ /* 0x000fe200078e00ff */
[----:B------:R-:W5:Y:S01]  /*19e60*/  LDCU.64 UR8, c[0x4][0x18] ;  /* 0x01000300ff0877ac */ /* 0x000f620008000a00 */
[----:B-1----:R-:W-:Y:S01]  /*19e70*/  IMAD.U32 R4, RZ, RZ, UR6 ;  /* 0x00000006ff047e24 */ /* 0x002fe2000f8e00ff */
[----:B------:R-:W-:Y:S01]  /*19e80*/  MOV R5, UR7 ;  /* 0x0000000700057c02 */ /* 0x000fe20008000f00 */
[----:B---3--:R-:W-:Y:S01]  /*19e90*/  IMAD.U32 R6, RZ, RZ, UR4 ;  /* 0x00000004ff067e24 */ /* 0x008fe2000f8e00ff */
[----:B------:R-:W-:Y:S01]  /*19ea0*/  MOV R7, UR5 ;  /* 0x0000000500077c02 */ /* 0x000fe20008000f00 */
[----:B-----5:R-:W-:Y:S01]  /*19eb0*/  IMAD.U32 R10, RZ, RZ, UR8 ;  /* 0x00000008ff0a7e24 */ /* 0x020fe2000f8e00ff */
[----:B------:R-:W-:-:S02]  /*19ec0*/  MOV R11, UR9 ;  /* 0x00000009000b7c02 */ /* 0x000fc40008000f00 */
[----:B------:R-:W-:-:S07]  /*19ed0*/  LEPC R20, `(.L_x_301) ;  /* 0x000000001014794e */ /* 0x000fce0000000000 */
[----:B--2-4-:R-:W-:Y:S05]  /*19ee0*/  CALL.ABS.NOINC R14 ;  /* 0x000000000e007343 */ /* 0x014fea0003c00000 */
.L_x_301:
[----:B------:R-:W-:Y:S05]  /*19ef0*/  WARPSYNC.ALL ;  /* 0x0000000000007948 */ /* 0x000fea0003800000 */
[----:B------:R-:W-:Y:S02]  /*19f00*/  R2UR UR4, R122 ;  /* 0x000000007a0472ca */ /* 0x000fe400000e0000 */
[----:B------:R-:W-:-:S11]  /*19f10*/  ISETP.NE.AND P0, PT, RZ, UR47, PT ;  /* 0x0000002fff007c0c */ /* 0x000fd6000bf05270 */
[----:B------:R1:W-:Y:S02]  /*19f20*/  STTM.x2 tmem[UR4], R16 ;  /* 0x00000010000079ed */ /* 0x0003e400080c0004 */
[----:B------:R-:W-:Y:S05]  /*19f30*/  @P0 BRA `(.L_x_302) ;  /* 0x0000000000040947 */ /* 0x000fea0003800000 */
[----:B--2---:R-:W-:Y:S05]  /*19f40*/  BPT.TRAP 0x1 ;  /* 0x000000040000795c */ /* 0x004fea0000300000 */
.L_x_302:
[----:B------:R-:W-:Y:S01]  /*19f50*/  SHF.L.U32 R3, R123, 0x1f, RZ ;  /* 0x0000001f7b037819 */ /* 0x000fe200000006ff */
[----:B------:R-:W-:Y:S01]  /*19f60*/  SYNCS.ARRIVE.TRANS64.A1T0 RZ, [UR52], RZ ;  /* 0x000000ffffff79a7 */ /* 0x000fe20008100034 */
[----:B--2---:R-:W-:Y:S01]  /*19f70*/  FMUL R0, R17, -UR38 ;  /* 0x8000002611007c20 */ /* 0x004fe20008400000 */
[----:B------:R-:W-:-:S03]  /*19f80*/  UISETP.NE.AND UP0, UPT, UR41, URZ, UPT ;  /* 0x000000ff2900728c */ /* 0x000fc6000bf05270 */
[--C-:B------:R-:W-:Y:S01]  /*19f90*/  FFMA2 R22, R56.F32x2.HI_LO, UR38.F32, R0.reuse.F32 ;  /* 0x0000002638167c49 */ /* 0x100fe20009200000 */
[----:B------:R-:W-:Y:S01]  /*19fa0*/  USEL UR4, UR43, UR44, UP0 ;  /* 0x0000002c2b047287 */ /* 0x000fe20008000000 */
[--C-:B------:R-:W-:Y:S01]  /*19fb0*/  FFMA2 R56, R58.F32x2.HI_LO, UR38.F32, R0.reuse.F32 ;  /* 0x000000263a387c49 */ /* 0x100fe20009200000 */
[----:B------:R-:W2:Y:S01]  /*19fc0*/  SYNCS.PHASECHK.TRANS64.TRYWAIT P2, [UR50], R3 ;  /* 0x00000003ff0075a7 */ /* 0x000ea20008041132 */
[--C-:B------:R-:W-:Y:S01]  /*19fd0*/  FFMA2 R58, R60.F32x2.HI_LO, UR38.F32, R0.reuse.F32 ;  /* 0x000000263c3a7c49 */ /* 0x100fe20009200000 */
[----:B------:R-:W-:Y:S01]  /*19fe0*/  FSETP.GEU.AND P1, PT, R22, -126, PT ;  /* 0xc2fc00001600780b */ /* 0x000fe20003f2e000 */
[----:B------:R-:W-:Y:S01]  /*19ff0*/  ULOP3.LUT UR36, UR4, 0x1, URZ, 0x3c, !UPT ;  /* 0x0000000104247892 */ /* 0x000fe2000f8e3cff */
[----:B------:R-:W-:Y:S01]  /*1a000*/  FSETP.GEU.AND P0, PT, R23, -126, PT ;  /* 0xc2fc00001700780b */ /* 0x000fe20003f0e000 */
[----:B------:R-:W-:Y:S01]  /*1a010*/  FFMA2 R60, R62.F32x2.HI_LO, UR38.F32, R0.F32 ;  /* 0x000000263e3c7c49 */ /* 0x000fe20009200000 */
[----:B------:R-:W-:Y:S02]  /*1a020*/  FSETP.GEU.AND P6, PT, R56, -126, PT ;  /* 0xc2fc00003800780b */ /* 0x000fe40003fce000 */
[----:B------:R-:W-:-:S02]  /*1a030*/  FSETP.GEU.AND P5, PT, R57, -126, PT ;  /* 0xc2fc00003900780b */ /* 0x000fc40003fae000 */
[----:B------:R-:W-:Y:S02]  /*1a040*/  FSETP.GEU.AND P4, PT, R58, -126, PT ;  /* 0xc2fc00003a00780b */ /* 0x000fe40003f8e000 */
[----:B------:R-:W-:-:S03]  /*1a050*/  FSETP.GEU.AND P3, PT, R59, -126, PT ;  /* 0xc2fc00003b00780b */ /* 0x000fc60003f6e000 */
[----:B------:R-:W-:Y:S02]  /*1a060*/  @!P1 FMUL R22, R22, 0.5 ;  /* 0x3f00000016169820 */ /* 0x000fe40000400000 */
[----:B------:R-:W-:Y:S02]  /*1a070*/  @!P0 FMUL R23, R23, 0.5 ;  /* 0x3f00000017178820 */ /* 0x000fe40000400000 */
[----:B------:R-:W-:Y:S02]  /*1a080*/  @!P6 FMUL R56, R56, 0.5 ;  /* 0x3f0000003838e820 */ /* 0x000fe40000400000 */
[----:B------:R-:W-:Y:S01]  /*1a090*/  @!P5 FMUL R57, R57, 0.5 ;  /* 0x3f0000003939d820 */ /* 0x000fe20000400000 */
[----:B------:R-:W3:Y:S08]  /*1a0a0*/  MUFU.EX2 R22, R22 ;  /* 0x0000001600167308 */ /* 0x000ef00000000800 */
[----:B------:R-:W4:Y:S08]  /*1a0b0*/  MUFU.EX2 R23, R23 ;  /* 0x0000001700177308 */ /* 0x000f300000000800 */
[----:B------:R-:W1:Y:S08]  /*1a0c0*/  MUFU.EX2 R56, R56 ;  /* 0x0000003800387308 */ /* 0x000e700000000800 */
[----:B------:R-:W1:Y:S02]  /*1a0d0*/  MUFU.EX2 R57, R57 ;  /* 0x0000003900397308 */ /* 0x000e640000000800 */
[----:B-1234-:R-:W-:Y:S05]  /*1a0e0*/  @!P2 BRA `(.L_x_303) ;  /* 0x000000840068a947 */ /* 0x01efea0003800000 */
.L_x_444:
[----:B------:R-:W-:Y:S01]  /*1a0f0*/  @!P1 FMUL R22, R22, R22 ;  /* 0x0000001616169220 */ /* 0x000fe20000400000 */
[----:B------:R-:W-:Y:S01]  /*1a100*/  FSETP.GEU.AND P2, PT, R60, -126, PT ;  /* 0xc2fc00003c00780b */ /* 0x000fe20003f4e000 */
[----:B------:R-:W-:Y:S01]  /*1a110*/  @!P4 FMUL R58, R58, 0.5 ;  /* 0x3f0000003a3ac820 */ /* 0x000fe20000400000 */
[----:B------:R-:W-:Y:S01]  /*1a120*/  FSETP.GEU.AND P1, PT, R61, -126, PT ;  /* 0xc2fc00003d00780b */ /* 0x000fe20003f2e000 */
[----:B------:R-:W-:Y:S01]  /*1a130*/  @!P3 FMUL R59, R59, 0.5 ;  /* 0x3f0000003b3bb820 */ /* 0x000fe20000400000 */
[--C-:B------:R-:W-:Y:S01]  /*1a140*/  FFMA2 R62, R64.F32x2.HI_LO, UR38.F32, R0.reuse.F32 ;  /* 0x00000026403e7c49 */ /* 0x100fe20009200000 */
[----:B------:R-:W-:Y:S01]  /*1a150*/  USHF.R.U32.HI UR4, URZ, 0x15, UR37 ;  /* 0x00000015ff047899 */ /* 0x000fe20008011625 */
[----:B------:R-:W-:Y:S01]  /*1a160*/  @!P0 FMUL R23, R23, R23 ;  /* 0x0000001717178220 */ /* 0x000fe20000400000 */
[----:B------:R-:W2:Y:S01]  /*1a170*/  MUFU.EX2 R58, R58 ;  /* 0x0000003a003a7308 */ /* 0x000ea20000000800 */
[--C-:B------:R-:W-:Y:S01]  /*1a180*/  FFMA2 R64, R66.F32x2.HI_LO, UR38.F32, R0.reuse.F32 ;  /* 0x0000002642407c49 */ /* 0x100fe20009200000 */
[----:B------:R-:W-:Y:S01]  /*1a190*/  FSETP.GEU.AND P0, PT, R62, -126, PT ;  /* 0xc2fc00003e00780b */ /* 0x000fe20003f0e000 */
[--C-:B------:R-:W-:Y:S01]  /*1a1a0*/  FFMA2 R66, R68.F32x2.HI_LO, UR38.F32, R0.reuse.F32 ;  /* 0x0000002644427c49 */ /* 0x100fe20009200000 */
[----:B------:R-:W-:Y:S01]  /*1a1b0*/  UISETP.NE.AND UP0, UPT, UR41, URZ, UPT ;  /* 0x000000ff2900728c */ /* 0x000fe2000bf05270 */
[--C-:B------:R-:W-:Y:S01]  /*1a1c0*/  FFMA2 R68, R70.F32x2.HI_LO, UR38.F32, R0.reuse.F32 ;  /* 0x0000002646447c49 */ /* 0x100fe20009200000 */
[----:B------:R-:W-:Y:S01]  /*1a1d0*/  SYNCS.ARRIVE.TRANS64.A1T0 RZ, [UR53], RZ ;  /* 0x000000ffffff79a7 */ /* 0x000fe20008100035 */
[----:B------:R-:W-:Y:S01]  /*1a1e0*/  @!P2 FMUL R60, R60, 0.5 ;  /* 0x3f0000003c3ca820 */ /* 0x000fe20000400000 */
[----:B------:R-:W-:Y:S01]  /*1a1f0*/  @!P1 FMUL R61, R61, 0.5 ;  /* 0x3f0000003d3d9820 */ /* 0x000fe20000400000 */
[----:B------:R-:W3:Y:S01]  /*1a200*/  MUFU.EX2 R59, R59 ;  /* 0x0000003b003b7308 */ /* 0x000ee20000000800 */
[----:B------:R-:W-:Y:S01]  /*1a210*/  @!P6 FMUL R56, R56, R56 ;  /* 0x000000383838e220 */ /* 0x000fe20000400000 */
[----:B------:R-:W-:Y:S01]  /*1a220*/  @!P5 FMUL R57, R57, R57 ;  /* 0x000000393939d220 */ /* 0x000fe20000400000 */
[----:B------:R-:W-:Y:S01]  /*1a230*/  FSETP.GEU.AND P6, PT, R63, -126, PT ;  /* 0xc2fc00003f00780b */ /* 0x000fe20003fce000 */
[--C-:B------:R-:W-:Y:S01]  /*1a240*/  FFMA2 R70, R72.F32x2.HI_LO, UR38.F32, R0.reuse.F32 ;  /* 0x0000002648467c49 */ /* 0x100fe20009200000 */
[----:B------:R-:W-:Y:S01]  /*1a250*/  FSETP.GEU.AND P5, PT, R64, -126, PT ;  /* 0xc2fc00004000780b */ /* 0x000fe20003fae000 */
[----:B------:R-:W-:Y:S01]  /*1a260*/  @!P0 FMUL R62, R62, 0.5 ;  /* 0x3f0000003e3e8820 */ /* 0x000fe20000400000 */
[--C-:B------:R-:W-:Y:S01]  /*1a270*/  FFMA2 R72, R74.F32x2.HI_LO, UR38.F32, R0.reuse.F32 ;  /* 0x000000264a487c49 */ /* 0x100fe20009200000 */
[----:B------:R-:W4:Y:S01]  /*1a280*/  MUFU.EX2 R60, R60 ;  /* 0x0000003c003c7308 */ /* 0x000f220000000800 */
[----:B--2---:R-:W-:Y:S01]  /*1a290*/  @!P4 FMUL R58, R58, R58 ;  /* 0x0000003a3a3ac220 */ /* 0x004fe20000400000 */
[----:B------:R-:W-:Y:S01]  /*1a2a0*/  FSETP.GEU.AND P4, PT, R65, -126, PT ;  /* 0xc2fc00004100780b */ /* 0x000fe20003f8e000 */
[--C-:B------:R-:W-:Y:S01]  /*1a2b0*/  FFMA2 R74, R76.F32x2.HI_LO, UR38.F32, R0.reuse.F32 ;  /* 0x000000264c4a7c49 */ /* 0x100fe20009200000 */
[----:B------:R-:W-:Y:S01]  /*1a2c0*/  USEL UR43, UR36, UR43, UP0 ;  /* 0x0000002b242b7287 */ /* 0x000fe20008000000 */
[--C-:B------:R-:W-:Y:S01]  /*1a2d0*/  FFMA2 R76, R78.F32x2.HI_LO, UR38.F32, R0.reuse.F32 ;  /* 0x000000264e4c7c49 */ /* 0x100fe20009200000 */
[----:B------:R-:W-:Y:S01]  /*1a2e0*/  USEL UR44, UR44, UR36, UP0 ;  /* 0x000000242c2c7287 */ /* 0x000fe20008000000 */
[--C-:B------:R-:W-:Y:S01]  /*1a2f0*/  FFMA2 R78, R80.F32x2.HI_LO, UR38.F32, R0.reuse.F32 ;  /* 0x00000026504e7c49 */ /* 0x100fe20009200000 */
[----:B------:R-:W2:Y:S01]  /*1a300*/  MUFU.EX2 R61, R61 ;  /* 0x0000003d003d7308 */ /* 0x000ea20000000800 */
[----:B---3--:R-:W-:Y:S01]  /*1a310*/  @!P3 FMUL R59, R59, R59 ;  /* 0x0000003b3b3bb220 */ /* 0x008fe20000400000 */
[----:B------:R-:W-:Y:S01]  /*1a320*/  FSETP.GEU.AND P3, PT, R66, -126, PT ;  /* 0xc2fc00004200780b */ /* 0x000fe20003f6e000 */
[----:B------:R-:W-:Y:S01]  /*1a330*/  @!P6 FMUL R63, R63, 0.5 ;  /* 0x3f0000003f3fe820 */ /* 0x000fe20000400000 */
[----:B------:R-:W-:Y:S01]  /*1a340*/  @!P5 FMUL R64, R64, 0.5 ;  /* 0x3f0000004040d820 */ /* 0x000fe20000400000 */
[--C-:B------:R-:W-:Y:S01]  /*1a350*/  FFMA2 R80, R82.F32x2.HI_LO, UR38.F32, R0.reuse.F32 ;  /* 0x0000002652507c49 */ /* 0x100fe20009200000 */
[----:B------:R-:W-:Y:S01]  /*1a360*/  LOP3.LUT R123, R123, 0x1, RZ, 0x3c, !PT ;  /* 0x000000017b7b7812 */ /* 0x000fe200078e3cff */
[----:B------:R-:W-:Y:S01]  /*1a370*/  @!P4 FMUL R65, R65, 0.5 ;  /* 0x3f0000004141c820 */ /* 0x000fe20000400000 */
[----:B------:R-:W3:Y:S01]  /*1a380*/  MUFU.EX2 R62, R62 ;  /* 0x0000003e003e7308 */ /* 0x000ee20000000800 */
[----:B----4-:R-:W-:Y:S01]  /*1a390*/  @!P2 FMUL R60, R60, R60 ;  /* 0x0000003c3c3ca220 */ /* 0x010fe20000400000 */
[----:B------:R-:W-:Y:S01]  /*1a3a0*/  FSETP.GEU.AND P2, PT, R67, -126, PT ;  /* 0xc2fc00004300780b */ /* 0x000fe20003f4e000 */
[----:B------:R-:W-:-:S02]  /*1a3b0*/  FFMA2 R82, R84.F32x2.HI_LO, UR38.F32, R0.F32 ;  /* 0x0000002654527c49 */ /* 0x000fc40009200000 */
[--C-:B------:R-:W-:Y:S02]  /*1a3c0*/  FFMA2 R84, R86.F32x2.HI_LO, UR38.F32, R0.reuse.F32 ;  /* 0x0000002656547c49 */ /* 0x100fe40009200000 */
[----:B------:R-:W-:Y:S01]  /*1a3d0*/  @!P3 FMUL R66, R66, 0.5 ;  /* 0x3f0000004242b820 */ /* 0x000fe20000400000 */
[----:B------:R-:W4:Y:S01]  /*1a3e0*/  MUFU.EX2 R63, R63 ;  /* 0x0000003f003f7308 */ /* 0x000f220000000800 */
[----:B--2---:R-:W-:Y:S01]  /*1a3f0*/  @!P1 FMUL R61, R61, R61 ;  /* 0x0000003d3d3d9220 */ /* 0x004fe20000400000 */
[----:B------:R-:W-:Y:S01]  /*1a400*/  FSETP.GEU.AND P1, PT, R68, -126, PT ;  /* 0xc2fc00004400780b */ /* 0x000fe20003f2e000 */
[--C-:B------:R-:W-:Y:S02]  /*1a410*/  FFMA2 R24, R24.F32x2.HI_LO, UR38.F32, R0.reuse.F32 ;  /* 0x0000002618187c49 */ /* 0x100fe40009200000 */
[--C-:B------:R-:W-:Y:S02]  /*1a420*/  FFMA2 R26, R26.F32x2.HI_LO, UR38.F32, R0.reuse.F32 ;  /* 0x000000261a1a7c49 */ /* 0x100fe40009200000 */
[----:B------:R-:W-:Y:S01]  /*1a430*/  @!P2 FMUL R67, R67, 0.5 ;  /* 0x3f0000004343a820 */ /* 0x000fe20000400000 */
[----:B------:R-:W2:Y:S01]  /*1a440*/  MUFU.EX2 R64, R64 ;  /* 0x0000004000407308 */ /* 0x000ea20000000800 */
[----:B---3--:R-:W-:Y:S01]  /*1a450*/  @!P0 FMUL R62, R62, R62 ;  /* 0x0000003e3e3e8220 */ /* 0x008fe20000400000 */
[----:B------:R-:W-:Y:S01]  /*1a460*/  FSETP.GEU.AND P0, PT, R69, -126, PT ;  /* 0xc2fc00004500780b */ /* 0x000fe20003f0e000 */
[----:B------:R-:W-:-:S02]  /*1a470*/  FFMA2 R28, R28.F32x2.HI_LO, UR38.F32, R0.F32 ;  /* 0x000000261c1c7c49 */ /* 0x000fc40009200000 */
[--C-:B------:R-:W-:Y:S02]  /*1a480*/  FFMA2 R30, R30.F32x2.HI_LO, UR38.F32, R0.reuse.F32 ;  /* 0x000000261e1e7c49 */ /* 0x100fe40009200000 */
[----:B------:R-:W-:Y:S01]  /*1a490*/  @!P1 FMUL R68, R68, 0.5 ;  /* 0x3f00000044449820 */ /* 0x000fe20000400000 */
[----:B------:R-:W3:Y:S01]  /*1a4a0*/  MUFU.EX2 R65, R65 ;  /* 0x0000004100417308 */ /* 0x000ee20000000800 */
[----:B----4-:R-:W-:Y:S01]  /*1a4b0*/  @!P6 FMUL R63, R63, R63 ;  /* 0x0000003f3f3fe220 */ /* 0x010fe20000400000 */
[----:B------:R-:W-:Y:S01]  /*1a4c0*/  FSETP.GEU.AND P6, PT, R70, -126, PT ;  /* 0xc2fc00004600780b */ /* 0x000fe20003fce000 */
[--C-:B------:R-:W-:Y:S02]  /*1a4d0*/  FFMA2 R32, R32.F32x2.HI_LO, UR38.F32, R0.reuse.F32 ;  /* 0x0000002620207c49 */ /* 0x100fe40009200000 */
[--C-:B------:R-:W-:Y:S02]  /*1a4e0*/  FFMA2 R34, R34.F32x2.HI_LO, UR38.F32, R0.reuse.F32 ;  /* 0x0000002622227c49 */ /* 0x100fe40009200000 */
[----:B------:R-:W-:Y:S01]  /*1a4f0*/  @!P0 FMUL R69, R69, 0.5 ;  /* 0x3f00000045458820 */ /* 0x000fe20000400000 */
[----:B------:R-:W4:Y:S01]  /*1a500*/  MUFU.EX2 R66, R66 ;  /* 0x0000004200427308 */ /* 0x000f220000000800 */
[----:B--2---:R-:W-:Y:S01]  /*1a510*/  @!P5 FMUL R64, R64, R64 ;  /* 0x000000404040d220 */ /* 0x004fe20000400000 */
[----:B------:R-:W-:Y:S01]  /*1a520*/  FSETP.GEU.AND P5, PT, R71, -126, PT ;  /* 0xc2fc00004700780b */ /* 0x000fe20003fae000 */
[----:B------:R-:W-:-:S02]  /*1a530*/  FFMA2 R36, R36.F32x2.HI_LO, UR38.F32, R0.F32 ;  /* 0x0000002624247c49 */ /* 0x000fc40009200000 */
[--C-:B------:R-:W-:Y:S02]  /*1a540*/  FFMA2 R38, R38.F32x2.HI_LO, UR38.F32, R0.reuse.F32 ;  /* 0x0000002626267c49 */ /* 0x100fe40009200000 */
[----:B------:R-:W-:Y:S01]  /*1a550*/  @!P6 FMUL R70, R70, 0.5 ;  /* 0x3f0000004646e820 */ /* 0x000fe20000400000 */
[----:B------:R-:W2:Y:S01]  /*1a560*/  MUFU.EX2 R67, R67 ;  /* 0x0000004300437308 */ /* 0x000ea20000000800 */
[----:B---3--:R-:W-:Y:S01]  /*1a570*/  @!P4 FMUL R65, R65, R65 ;  /* 0x000000414141c220 */ /* 0x008fe20000400000 */
[----:B------:R-:W-:Y:S01]  /*1a580*/  FSETP.GEU.AND P4, PT, R72, -126, PT ;  /* 0xc2fc00004800780b */ /* 0x000fe20003f8e000 */
[--C-:B------:R-:W-:Y:S02]  /*1a590*/  FFMA2 R40, R40.F32x2.HI_LO, UR38.F32, R0.reuse.F32 ;  /* 0x0000002628287c49 */ /* 0x100fe40009200000 */
[--C-:B------:R-:W-:Y:S02]  /*1a5a0*/  FFMA2 R42, R42.F32x2.HI_LO, UR38.F32, R0.reuse.F32 ;  /* 0x000000262a2a7c49 */ /* 0x100fe40009200000 */
        /* <DEDUP_REMOVED lines=17> */
[----:B------:R-:W-:Y:S01]  /*1a6c0*/  FFMA2 R54, R54.F32x2.HI_LO, UR38.F32, R0.F32 ;  /* 0x0000002636367c49 */ /* 0x000fe20009200000 */
[----:B------:R-:W-:Y:S01]  /*1a6d0*/  MOV R0, UR4 ;  /* 0x0000000400007c02 */ /* 0x000fe20008000f00 */
[----:B------:R-:W-:Y:S01]  /*1a6e0*/  @!P2 FMUL R74, R74, 0.5 ;  /* 0x3f0000004a4aa820 */ /* 0x000fe20000400000 */
[----:B------:R-:W3:Y:S01]  /*1a6f0*/  MUFU.EX2 R71, R71 ;  /* 0x0000004700477308 */ /* 0x000ee20000000800 */
[----:B----4-:R-:W-:Y:S01]  /*1a700*/  @!P0 FMUL R69, R69, R69 ;  /* 0x0000004545458220 */ /* 0x010fe20000400000 */
[----:B------:R-:W-:-:S05]  /*1a710*/  FSETP.GEU.AND P0, PT, R76, -126, PT ;  /* 0xc2fc00004c00780b */ /* 0x000fca0003f0e000 */
[----:B------:R-:W-:Y:S01]  /*1a720*/  @!P1 FMUL R75, R75, 0.5 ;  /* 0x3f0000004b4b9820 */ /* 0x000fe20000400000 */
[----:B------:R-:W4:Y:S01]  /*1a730*/  MUFU.EX2 R72, R72 ;  /* 0x0000004800487308 */ /* 0x000f220000000800 */
[----:B--2---:R-:W-:Y:S01]  /*1a740*/  @!P6 FMUL R70, R70, R70 ;  /* 0x000000464646e220 */ /* 0x004fe20000400000 */
[----:B------:R-:W-:-:S05]  /*1a750*/  FSETP.GEU.AND P6, PT, R77, -126, PT ;  /* 0xc2fc00004d00780b */ /* 0x000fca0003fce000 */
[----:B------:R-:W-:Y:S01]  /*1a760*/  @!P0 FMUL R76, R76, 0.5 ;  /* 0x3f0000004c4c8820 */ /* 0x000fe20000400000 */
[----:B------:R-:W2:Y:S01]  /*1a770*/  MUFU.EX2 R73, R73 ;  /* 0x0000004900497308 */ /* 0x000ea20000000800 */
[----:B---3--:R-:W-:Y:S01]  /*1a780*/  @!P5 FMUL R71, R71, R71 ;  /* 0x000000474747d220 */ /* 0x008fe20000400000 */
[----:B------:R-:W-:-:S05]  /*1a790*/  FSETP.GEU.AND P5, PT, R78, -126, PT ;  /* 0xc2fc00004e00780b */ /* 0x000fca0003fae000 */
        /* <DEDUP_REMOVED lines=59> */
[----:B------:R-:W-:Y:S02]  /*1ab50*/  FSETP.GEU.AND P4, PT, R31, -126, PT ;  /* 0xc2fc00001f00780b */ /* 0x000fe40003f8e000 */
[----:B------:R-:W-:-:S03]  /*1ab60*/  F2FP.BF16.F32.PACK_AB R24, R23, R22 ;  /* 0x000000161718723e */ /* 0x000fc600000010ff */
[----:B------:R-:W-:Y:S01]  /*1ab70*/  @!P5 FMUL R30, R30, 0.5 ;  /* 0x3f0000001e1ed820 */ /* 0x000fe20000400000 */
[----:B------:R-:W3:Y:S01]  /*1ab80*/  MUFU.EX2 R89, R27 ;  /* 0x0000001b00597308 */ /* 0x000ee20000000800 */
[----:B----4-:R-:W-:Y:S01]  /*1ab90*/  @!P3 FMUL R87, R87, R87 ;  /* 0x000000575757b220 */ /* 0x010fe20000400000 */
[----:B------:R-:W-:Y:S02]  /*1aba0*/  FSETP.GEU.AND P3, PT, R32, -126, PT ;  /* 0xc2fc00002000780b */ /* 0x000fe40003f6e000 */
[----:B------:R-:W-:-:S03]  /*1abb0*/  F2FP.BF16.F32.PACK_AB R25, R57, R56 ;  /* 0x000000383919723e */ /* 0x000fc600000010ff */
[----:B------:R-:W-:Y:S01]  /*1abc0*/  @!P4 FMUL R31, R31, 0.5 ;  /* 0x3f0000001f1fc820 */ /* 0x000fe20000400000 */
[----:B------:R-:W4:Y:S01]  /*1abd0*/  MUFU.EX2 R90, R28 ;  /* 0x0000001c005a7308 */ /* 0x000f220000000800 */
[----:B--2---:R-:W-:Y:S01]  /*1abe0*/  @!P2 FMUL R88, R88, R88 ;  /* 0x000000585858a220 */ /* 0x004fe20000400000 */
[----:B------:R-:W-:Y:S02]  /*1abf0*/  FSETP.GEU.AND P2, PT, R33, -126, PT ;  /* 0xc2fc00002100780b */ /* 0x000fe40003f4e000 */
[----:B------:R-:W-:-:S03]  /*1ac00*/  F2FP.BF16.F32.PACK_AB R26, R59, R58 ;  /* 0x0000003a3b1a723e */ /* 0x000fc600000010ff */
        /* <DEDUP_REMOVED lines=113> */
[----:B------:R-:W-:Y:S02]  /*1b320*/  LOP3.LUT P0, RZ, R0, 0x3, R119, 0x48, !PT ;  /* 0x0000000300ff7812 */ /* 0x000fe40007804877 */
[----:B------:R-:W-:-:S03]  /*1b330*/  F2FP.BF16.F32.PACK_AB R49, R105, R104 ;  /* 0x000000686931723e */ /* 0x000fc600000010ff */
[----:B------:R-:W-:Y:S01]  /*1b340*/  @!P1 FMUL R55, R55, 0.5 ;  /* 0x3f00000037379820 */ /* 0x000fe20000400000 */
[----:B------:R-:W4:Y:S01]  /*1b350*/  MUFU.EX2 R116, R52 ;  /* 0x0000003400747308 */ /* 0x000f220000000800 */
[----:B--2---:R-:W-:Y:S01]  /*1b360*/  @!P6 FMUL R112, R112, R112 ;  /* 0x000000707070e220 */ /* 0x004fe20000400000 */
[----:B------:R-:W-:-:S06]  /*1b370*/  F2FP.BF16.F32.PACK_AB R50, R107, R106 ;  /* 0x0000006a6b32723e */ /* 0x000fcc00000010ff */
[----:B------:R-:W2:Y:S01]  /*1b380*/  MUFU.EX2 R117, R53 ;  /* 0x0000003500757308 */ /* 0x000ea20000000800 */
[----:B---3--:R-:W-:Y:S01]  /*1b390*/  @!P5 FMUL R113, R113, R113 ;  /* 0x000000717171d220 */ /* 0x008fe20000400000 */
[----:B------:R-:W-:-:S06]  /*1b3a0*/  F2FP.BF16.F32.PACK_AB R51, R109, R108 ;  /* 0x0000006c6d33723e */ /* 0x000fcc00000010ff */
[----:B------:R-:W3:Y:S01]  /*1b3b0*/  MUFU.EX2 R114, R54 ;  /* 0x0000003600727308 */ /* 0x000ee20000000800 */
[----:B----4-:R-:W-:Y:S01]  /*1b3c0*/  @!P4 FMUL R116, R116, R116 ;  /* 0x000000747474c220 */ /* 0x010fe20000400000 */
[----:B------:R-:W-:-:S06]  /*1b3d0*/  F2FP.BF16.F32.PACK_AB R52, R111, R110 ;  /* 0x0000006e6f34723e */ /* 0x000fcc00000010ff */
[----:B------:R-:W4:Y:S01]  /*1b3e0*/  MUFU.EX2 R115, R55 ;  /* 0x0000003700737308 */ /* 0x000f220000000800 */
[----:B--2---:R-:W-:Y:S01]  /*1b3f0*/  @!P3 FMUL R117, R117, R117 ;  /* 0x000000757575b220 */ /* 0x004fe20000400000 */
[----:B------:R-:W-:Y:S01]  /*1b400*/  F2FP.BF16.F32.PACK_AB R53, R113, R112 ;  /* 0x000000707135723e */ /* 0x000fe200000010ff */
[----:B---3--:R-:W-:-:S03]  /*1b410*/  @!P2 FMUL R114, R114, R114 ;  /* 0x000000727272a220 */ /* 0x008fc60000400000 */
[----:B------:R-:W-:Y:S01]  /*1b420*/  F2FP.BF16.F32.PACK_AB R54, R117, R116 ;  /* 0x000000747536723e */ /* 0x000fe200000010ff */
[----:B----4-:R-:W-:-:S05]  /*1b430*/  @!P1 FMUL R115, R115, R115 ;  /* 0x0000007373739220 */ /* 0x010fca0000400000 */
[----:B------:R-:W-:Y:S01]  /*1b440*/  F2FP.BF16.F32.PACK_AB R55, R115, R114 ;  /* 0x000000727337723e */ /* 0x000fe200000010ff */
[----:B------:R-:W-:Y:S06]  /*1b450*/  @!P0 BRA `(.L_x_304) ;  /* 0x0000000000408947 */ /* 0x000fec0003800000 */
[----:B------:R-:W-:Y:S01]  /*1b460*/  MOV R14, 0x8 ;  /* 0x00000008000e7802 */ /* 0x000fe20000000f00 */
[----:B------:R-:W1:Y:S01]  /*1b470*/  LDCU.64 UR6, c[0x4][0xb0] ;  /* 0x01001600ff0677ac */ /* 0x000e620008000a00 */
[----:B------:R-:W-:Y:S02]  /*1b480*/  HFMA2 R12, -RZ, RZ, 0, 5.9604644775390625e-08 ;  /* 0x00000001ff0c7431 */ /* 0x000fe400000001ff */
[----:B------:R-:W-:Y:S01]  /*1b490*/  IMAD.MOV.U32 R8, RZ, RZ, 0x1be ;  /* 0x000001beff087424 */ /* 0x000fe200078e00ff */
[----:B------:R-:W2:Y:S01]  /*1b4a0*/  LDCU.64 UR4, c[0x4][0xb8] ;  /* 0x01001700ff0477ac */ /* 0x000ea20008000a00 */
[----:B------:R-:W3:Y:S01]  /*1b4b0*/  LDC.64 R14, c[0x4][R14] ;  /* 0x010000000e0e7b82 */ /* 0x000ee20000000a00 */
[----:B------:R-:W-:Y:S01]  /*1b4c0*/  IMAD.MOV.U32 R13, RZ, RZ, RZ ;  /* 0x000000ffff0d7224 */ /* 0x000fe200078e00ff */
[----:B------:R-:W4:Y:S01]  /*1b4d0*/  LDCU.64 UR8, c[0x4][0x20] ;  /* 0x01000400ff0877ac */ /* 0x000f220008000a00 */
[----:B-1----:R-:W-:Y:S01]  /*1b4e0*/  IMAD.U32 R4, RZ, RZ, UR6 ;  /* 0x00000006ff047e24 */ /* 0x002fe2000f8e00ff */
[----:B------:R-:W-:Y:S01]  /*1b4f0*/  MOV R5, UR7 ;  /* 0x0000000700057c02 */ /* 0x000fe20008000f00 */
[----:B--2---:R-:W-:Y:S01]  /*1b500*/  IMAD.U32 R6, RZ, RZ, UR4 ;  /* 0x00000004ff067e24 */ /* 0x004fe2000f8e00ff */
[----:B------:R-:W-:Y:S01]  /*1b510*/  MOV R7, UR5 ;  /* 0x0000000500077c02 */ /* 0x000fe20008000f00 */
[----:B----4-:R-:W-:Y:S01]  /*1b520*/  IMAD.U32 R10, RZ, RZ, UR8 ;  /* 0x00000008ff0a7e24 */ /* 0x010fe2000f8e00ff */
[----:B------:R-:W-:-:S02]  /*1b530*/  MOV R11, UR9 ;  /* 0x00000009000b7c02 */ /* 0x000fc40008000f00 */
[----:B------:R-:W-:-:S07]  /*1b540*/  LEPC R20, `(.L_x_304) ;  /* 0x000000001014794e */ /* 0x000fce0000000000 */
[----:B---3--:R-:W-:Y:S05]  /*1b550*/  CALL.ABS.NOINC R14 ;  /* 0x000000000e007343 */ /* 0x008fea0003c00000 */
.L_x_304:
[----:B------:R-:W-:Y:S01]  /*1b560*/  MOV R0, UR48 ;  /* 0x0000003000007c02 */ /* 0x000fe20008000f00 */
[----:B------:R-:W-:Y:S05]  /*1b570*/  WARPSYNC.ALL ;  /* 0x0000000000007948 */ /* 0x000fea0003800000 */
[----:B------:R-:W-:Y:S01]  /*1b580*/  ISETP.GT.U32.AND P0, PT, R0, 0x1, PT ;  /* 0x000000010000780c */ /* 0x000fe20003f04070 */
[----:B------:R2:W-:Y:S01]  /*1b590*/  STTM.x32 tmem[UR37], R24 ;  /* 0x00000018000079ed */ /* 0x0005e200082c0025 */
[----:B------:R-:W3:Y:S11]  /*1b5a0*/  FENCE.VIEW.ASYNC.T ;  /* 0x00000000000073c6 */ /* 0x000ef60000000200 */
[----:B------:R-:W-:Y:S05]  /*1b5b0*/  @P0 BRA `(.L_x_305) ;  /* 0x0000000000080947 */ /* 0x000fea0003800000 */
[----:B------:R-:W-:Y:S05]  /*1b5c0*/  BPT.TRAP 0x1 ;  /* 0x000000040000795c */ /* 0x000fea0000300000 */
[----:B------:R-:W-:Y:S05]  /*1b5d0*/  BPT.TRAP 0x1 ;  /* 0x000000040000795c */ /* 0x000fea0000300000 */
.L_x_305:
[----:B------:R-:W-:Y:S02]  /*1b5e0*/  UPRMT UR4, UR55, 0x654, UR51 ;  /* 0x0000065437047896 */ /* 0x000fe40008000033 */
[----:B------:R-:W-:-:S07]  /*1b5f0*/  UISETP.NE.AND UP0, UPT, UR41, URZ, UPT ;  /* 0x000000ff2900728c */ /* 0x000fce000bf05270 */
[----:B---3--:R-:W-:Y:S01]  /*1b600*/  SYNCS.ARRIVE.TRANS64.RED.A1T0 RZ, [UR4], RZ ;  /* 0x000000ffffff79a7 */ /* 0x008fe20008100404 */
[----:B------:R-:W-:-:S04]  /*1b610*/  ULOP3.LUT UR4, UR39, 0x1, URZ, 0x3c, !UPT ;  /* 0x0000000127047892 */ /* 0x000fc8000f8e3cff */
[----:B------:R-:W-:Y:S02]  /*1b620*/  USEL UR45, UR4, UR45, UP0 ;  /* 0x0000002d042d7287 */ /* 0x000fe40008000000 */
[----:B------:R-:W-:Y:S02]  /*1b630*/  USEL UR46, UR46, UR4, UP0 ;  /* 0x000000042e2e7287 */ /* 0x000fe40008000000 */
[----:B------:R-:W-:-:S09]  /*1b640*/  UISETP.NE.AND UP0, UPT, UR47, URZ, UPT ;  /* 0x000000ff2f00728c */ /* 0x000fd2000bf05270 */
[----:B------:R-:W-:Y:S05]  /*1b650*/  BRA.U UP0, `(.L_x_306) ;  /* 0x0000000100047547 */ /* 0x000fea000b800000 */
[----:B------:R-:W-:Y:S05]  /*1b660*/  BPT.TRAP 0x1 ;  /* 0x000000040000795c */ /* 0x000fea0000300000 */
.L_x_306:
[----:B------:R-:W-:Y:S01]  /*1b670*/  MOV R0, UR36 ;  /* 0x0000002400007c02 */ /* 0x000fe20008000f00 */
[----:B------:R-:W-:Y:S01]  /*1b680*/  FADD2 R56, R56.F32x2.HI_LO, RZ.F32 ;  /* 0x000000ff3838724b */ /* 0x000fe20000200000 */
[----:B------:R-:W-:Y:S01]  /*1b690*/  FSETP.NEU.AND P1, PT, R16, R17, PT ;  /* 0x000000111000720b */ /* 0x000fe20003f2d000 */
[----:B------:R-:W-:Y:S01]  /*1b6a0*/  FADD2 R58, R58.F32x2.HI_LO, RZ.F32 ;  /* 0x000000ff3a3a724b */ /* 0x000fe20000200000 */
[----:B------:R-:W-:Y:S01]  /*1b6b0*/  SHF.L.U32 R0, R0, 0x1f, RZ ;  /* 0x0000001f00007819 */ /* 0x000fe200000006ff */
[----:B------:R-:W-:Y:S02]  /*1b6c0*/  FADD2 R56, R56.F32x2.HI_LO, R64.F32x2.HI_LO ;  /* 0x000000403838724b */ /* 0x000fe40000000000 */
[----:B------:R-:W-:Y:S01]  /*1b6d0*/  FADD2 R60, R60.F32x2.HI_LO, RZ.F32 ;  /* 0x000000ff3c3c724b */ /* 0x000fe20000200000 */
[----:B------:R-:W3:Y:S01]  /*1b6e0*/  SYNCS.PHASECHK.TRANS64.TRYWAIT P2, [UR49], R0 ;  /* 0x00000000ff0075a7 */ /* 0x000ee20008041131 */
[----:B------:R-:W-:Y:S02]  /*1b6f0*/  FADD2 R58, R58.F32x2.HI_LO, R66.F32x2.HI_LO ;  /* 0x000000423a3a724b */ /* 0x000fe40000000000 */
[----:B------:R-:W-:-:S02]  /*1b700*/  FADD2 R60, R60.F32x2.HI_LO, R68.F32x2.HI_LO ;  /* 0x000000443c3c724b */ /* 0x000fc40000000000 */
[----:B------:R-:W-:Y:S02]  /*1b710*/  FADD2 R56, R56.F32x2.HI_LO, R72.F32x2.HI_LO ;  /* 0x000000483838724b */ /* 0x000fe40000000000 */
[----:B------:R-:W-:Y:S01]  /*1b720*/  FADD2 R58, R58.F32x2.HI_LO, R74.F32x2.HI_LO ;  /* 0x0000004a3a3a724b */ /* 0x000fe20000000000 */
[----:B---3--:R-:W-:Y:S06]  /*1b730*/  @!P2 BRA `(.L_x_307) ;  /* 0x0000006c00eca947 */ /* 0x008fec0003800000 */
.L_x_446:
[----:B------:R-:W-:Y:S01]  /*1b740*/  BSSY.RECONVERGENT B0, `(.L_x_308) ;  /* 0x000000a000007945 */ /* 0x000fe20003800200 */
[----:B-1----:R-:W-:-:S03]  /*1b750*/  MOV R0, 0x3f000000 ;  /* 0x3f00000000007802 */ /* 0x002fc60000000f00 */
[----:B------:R-:W-:Y:S05]  /*1b760*/  @!P1 BRA `(.L_x_309) ;  /* 0x00000000001c9947 */ /* 0x000fea0003800000 */
[----:B------:R-:W-:-:S04]  /*1b770*/  FADD R0, -R17, R16 ;  /* 0x0000001011007221 */ /* 0x000fc80000000100 */
[----:B------:R-:W-:-:S05]  /*1b780*/  FMUL R0, R0, UR38 ;  /* 0x0000002600007c20 */ /* 0x000fca0008400000 */
[----:B------:R-:W-:-:S13]  /*1b790*/  FSETP.GEU.AND P1, PT, R0, -126, PT ;  /* 0xc2fc00000000780b */ /* 0x000fda0003f2e000 */
[----:B------:R-:W-:-:S06]  /*1b7a0*/  @!P1 FMUL R0, R0, 0.5 ;  /* 0x3f00000000009820 */ /* 0x000fcc0000400000 */
[----:B------:R-:W1:Y:S02]  /*1b7b0*/  MUFU.EX2 R0, R0 ;  /* 0x0000000000007308 */ /* 0x000e640000000800 */
[----:B-1----:R-:W-:-:S04]  /*1b7c0*/  @!P1 FMUL R0, R0, R0 ;  /* 0x0000000000009220 */ /* 0x002fc80000400000 */
[----:B------:R-:W-:Y:S02]  /*1b7d0*/  FMUL R0, R0, 0.5 ;  /* 0x3f00000000007820 */ /* 0x000fe40000400000 */
.L_x_309:
[----:B------:R-:W-:Y:S05]  /*1b7e0*/  BSYNC.RECONVERGENT B0 ;  /* 0x0000000000007941 */ /* 0x000fea0003800200 */
.L_x_308:
[----:B------:R-:W-:Y:S01]  /*1b7f0*/  FMUL R18, R0, R18 ;  /* 0x0000001200127220 */ /* 0x000fe20000400000 */
[----:B------:R-:W-:Y:S01]  /*1b800*/  FADD2 R60, R60.F32x2.HI_LO, R76.F32x2.HI_LO ;  /* 0x0000004c3c3c724b */ /* 0x000fe20000000000 */
[----:B------:R-:W-:Y:S01]  /*1b810*/  UISETP.NE.AND UP0, UPT, UR40, URZ, UPT ;  /* 0x000000ff2800728c */ /* 0x000fe2000bf05270 */
[----:B------:R-:W-:Y:S02]  /*1b820*/  FADD2 R56, R56.F32x2.HI_LO, R80.F32x2.HI_LO ;  /* 0x000000503838724b */ /* 0x000fe40000000000 */
[----:B------:R-:W-:Y:S02]  /*1b830*/  FADD2 R22, R18.F32, R22.F32x2.HI_LO ;  /* 0x000000161216724b */ /* 0x000fe40000040000 */
[----:B------:R-:W-:Y:S02]  /*1b840*/  FADD2 R58, R58.F32x2.HI_LO, R82.F32x2.HI_LO ;  /* 0x000000523a3a724b */ /* 0x000fe40000000000 */
[----:B------:R-:W-:Y:S02]  /*1b850*/  FADD2 R22, R22.F32x2.HI_LO, R62.F32x2.HI_LO ;  /* 0x0000003e1616724b */ /* 0x000fe40000000000 */
[----:B------:R-:W-:-:S02]  /*1b860*/  FADD2 R60, R60.F32x2.HI_LO, R84.F32x2.HI_LO ;  /* 0x000000543c3c724b */ /* 0x000fc40000000000 */
[----:B------:R-:W-:Y:S02]  /*1b870*/  FADD2 R22, R22.F32x2.HI_LO, R70.F32x2.HI_LO ;  /* 0x000000461616724b */ /* 0x000fe40000000000 */
[----:B------:R-:W-:Y:S02]  /*1b880*/  FADD2 R56, R56.F32x2.HI_LO, R88.F32x2.HI_LO ;  /* 0x000000583838724b */ /* 0x000fe40000000000 */
[----:B------:R-:W-:Y:S02]  /*1b890*/  FADD2 R22, R22.F32x2.HI_LO, R78.F32x2.HI_LO ;  /* 0x0000004e1616724b */ /* 0x000fe40000000000 */
        /* <DEDUP_REMOVED lines=16> */
[----:B------:R-:W-:-:S04]  /*1b9a0*/  FADD2 R22, R22.F32x2.HI_LO, R56.F32x2.HI_LO ;  /* 0x000000381616724b */ /* 0x000fc80000000000 */
[----:B------:R-:W-:-:S04]  /*1b9b0*/  FADD2 R22, R22.F32x2.HI_LO, R58.F32x2.HI_LO ;  /* 0x0000003a1616724b */ /* 0x000fc80000000000 */
[----:B------:R-:W-:Y:S01]  /*1b9c0*/  FADD R18, R22, R23 ;  /* 0x0000001716127221 */ /* 0x000fe20000000000 */
[----:B------:R-:W-:Y:S06]  /*1b9d0*/  BRA.U UP0, `(.L_x_310) ;  /* 0x00000001006c7547 */ /* 0x000fec000b800000 */
[----:B------:R-:W-:Y:S05]  /*1b9e0*/  @P0 BRA `(.L_x_311) ;  /* 0x0000000000040947 */ /* 0x000fea0003800000 */
[----:B------:R-:W-:Y:S05]  /*1b9f0*/  BPT.TRAP 0x1 ;  /* 0x000000040000795c */ /* 0x000fea0000300000 */
.L_x_311:
[----:B------:R-:W-:Y:S01]  /*1ba00*/  IMAD.U32 R3, RZ, RZ, UR4 ;  /* 0x00000004ff037e24 */ /* 0x000fe2000f8e00ff */
[----:B------:R-:W-:-:S04]  /*1ba10*/  ISETP.NE.AND P0, PT, R118, R2, PT ;  /* 0x000000027600720c */ /* 0x000fc80003f05270 */
[----:B------:R-:W-:-:S04]  /*1ba20*/  SHF.L.U32 R3, R3, 0x1f, RZ ;  /* 0x0000001f03037819 */ /* 0x000fc800000006ff */
[----:B------:R-:W1:Y:S02]  /*1ba30*/  SYNCS.PHASECHK.TRANS64.TRYWAIT P1, [UR42], R3 ;  /* 0x00000003ff0075a7 */ /* 0x000e64000802112a */
[----:B-1----:R-:W-:Y:S05]  /*1ba40*/  @!P1 BRA `(.L_x_312) ;  /* 0x0000006c00409947 */ /* 0x002fea0003800000 */
.L_x_448:
        /* <DEDUP_REMOVED lines=17> */
.L_x_313:
[----:B------:R-:W-:Y:S05]  /*1bb60*/  WARPSYNC.ALL ;  /* 0x0000000000007948 */ /* 0x000fea0003800000 */
[----:B------:R-:W-:-:S13]  /*1bb70*/  R2UR UR4, R122 ;  /* 0x000000007a0472ca */ /* 0x000fda00000e0000 */
[----:B------:R3:W-:Y:S02]  /*1bb80*/  STTM.x2 tmem[UR4], R18 ;  /* 0x00000012000079ed */ /* 0x0007e400080c0004 */
.L_x_310:
[----:B------:R-:W-:Y:S01]  /*1bb90*/  UIADD3 UR4, UPT, UPT, UR40, 0x1, URZ ;  /* 0x0000000128047890 */ /* 0x000fe2000fffe0ff */
[----:B------:R-:W-:Y:S01]  /*1bba0*/  MOV R16, R19 ;  /* 0x0000001300107202 */ /* 0x000fe20000000f00 */
[----:B------:R-:W-:Y:S02]  /*1bbb0*/  UIADD3 UR5, UPT, UPT, UR40, -0x1, URZ ;  /* 0xffffffff28057890 */ /* 0x000fe4000fffe0ff */
[----:B------:R-:W-:-:S05]  /*1bbc0*/  UISETP.GT.AND UP0, UPT, UR4, 0x1, UPT ;  /* 0x000000010400788c */ /* 0x000fca000bf04270 */
[----:B------:R-:W-:-:S04]  /*1bbd0*/  UMOV UR40, UR5 ;  /* 0x0000000500287c82 */ /* 0x000fc80008000000 */
[----:B------:R-:W-:Y:S05]  /*1bbe0*/  BRA.U UP0, `(.L_x_314) ;  /* 0xffffffdd00107547 */ /* 0x000fea000b83ffff */
.L_x_296:
[----:B------:R-:W-:-:S09]  /*1bbf0*/  UISETP.NE.AND UP0, UPT, UR47, URZ, UPT ;  /* 0x000000ff2f00728c */ /* 0x000fd2000bf05270 */
[----:B------:R-:W-:Y:S05]  /*1bc00*/  BRA.U UP0, `(.L_x_315) ;  /* 0x0000000100047547 */ /* 0x000fea000b800000 */
[----:B------:R-:W-:Y:S05]  /*1bc10*/  BPT.TRAP 0x1 ;  /* 0x000000040000795c */ /* 0x000fea0000300000 */
.L_x_315:
[----:B------:R-:W-:Y:S01]  /*1bc20*/  SYNCS.ARRIVE.TRANS64.A1T0 RZ, [UR52], RZ ;  /* 0x000000ffffff79a7 */ /* 0x000fe20008100034 */
[----:B------:R-:W-:-:S04]  /*1bc30*/  UISETP.NE.AND UP1, UPT, UR41, URZ, UPT ;  /* 0x000000ff2900728c */ /* 0x000fc8000bf25270 */
[----:B------:R-:W-:-:S04]  /*1bc40*/  USEL UR4, UR43, UR44, UP1 ;  /* 0x0000002c2b047287 */ /* 0x000fc80008800000 */
[----:B------:R-:W-:Y:S01]  /*1bc50*/  ULOP3.LUT UR4, UR4, 0x1, URZ, 0x3c, !UPT ;  /* 0x0000000104047892 */ /* 0x000fe2000f8e3cff */
[----:B------:R-:W-:Y:S11]  /*1bc60*/  BRA.U UP0, `(.L_x_316) ;  /* 0x0000000100047547 */ /* 0x000ff6000b800000 */
[----:B------:R-:W-:Y:S05]  /*1bc70*/  BPT.TRAP 0x1 ;  /* 0x000000040000795c */ /* 0x000fea0000300000 */
.L_x_316:
[----:B-1----:R-:W-:Y:S01]  /*1bc80*/  MOV R3, UR4 ;  /* 0x0000000400037c02 */ /* 0x002fe20008000f00 */
[----:B------:R-:W-:-:S03]  /*1bc90*/  UISETP.GT.U32.AND UP0, UPT, UR48, 0x1, UPT ;  /* 0x000000013000788c */ /* 0x000fc6000bf04070 */
[----:B------:R-:W-:-:S04]  /*1bca0*/  SHF.L.U32 R3, R3, 0x1f, RZ ;  /* 0x0000001f03037819 */ /* 0x000fc800000006ff */
[----:B------:R-:W1:Y:S02]  /*1bcb0*/  SYNCS.PHASECHK.TRANS64.TRYWAIT P0, [UR49], R3 ;  /* 0x00000003ff0075a7 */ /* 0x000e640008001131 */
[----:B-1----:R-:W-:Y:S05]  /*1bcc0*/  @!P0 BRA `(.L_x_317) ;  /* 0x0000006800b88947 */ /* 0x002fea0003800000 */
.L_x_450:
[----:B------:R-:W-:Y:S05]  /*1bcd0*/  BRA.U UP0, `(.L_x_318) ;  /* 0x0000000100087547 */ /* 0x000fea000b800000 */
[----:B------:R-:W-:Y:S05]  /*1bce0*/  BPT.TRAP 0x1 ;  /* 0x000000040000795c */ /* 0x000fea0000300000 */
[----:B------:R-:W-:Y:S05]  /*1bcf0*/  BPT.TRAP 0x1 ;  /* 0x000000040000795c */ /* 0x000fea0000300000 */
.L_x_318:
[----:B------:R-:W-:Y:S02]  /*1bd00*/  UPRMT UR5, UR55, 0x654, UR51 ;  /* 0x0000065437057896 */ /* 0x000fe40008000033 */
[----:B------:R-:W-:-:S04]  /*1bd10*/  UISETP.NE.AND UP0, UPT, UR41, URZ, UPT ;  /* 0x000000ff2900728c */ /* 0x000fc8000bf05270 */
[----:B------:R-:W-:Y:S02]  /*1bd20*/  USEL UR44, UR44, UR4, UP0 ;  /* 0x000000042c2c7287 */ /* 0x000fe40008000000 */
[----:B------:R-:W-:Y:S01]  /*1bd30*/  USEL UR43, UR4, UR43, UP0 ;  /* 0x0000002b042b7287 */ /* 0x000fe20008000000 */
[----:B------:R-:W-:Y:S01]  /*1bd40*/  SYNCS.ARRIVE.TRANS64.RED.A1T0 RZ, [UR5], RZ ;  /* 0x000000ffffff79a7 */ /* 0x000fe20008100405 */
[----:B------:R-:W-:-:S04]  /*1bd50*/  USEL UR5, UR45, UR46, UP0 ;  /* 0x0000002e2d057287 */ /* 0x000fc80008000000 */
[----:B------:R-:W-:-:S04]  /*1bd60*/  ULOP3.LUT UR5, UR5, 0x1, URZ, 0x3c, !UPT ;  /* 0x0000000105057892 */ /* 0x000fc8000f8e3cff */
[----:B------:R-:W-:Y:S02]  /*1bd70*/  USEL UR45, UR5, UR45, UP0 ;  /* 0x0000002d052d7287 */ /* 0x000fe40008000000 */
[----:B------:R-:W-:-:S12]  /*1bd80*/  USEL UR46, UR46, UR5, UP0 ;  /* 0x000000052e2e7287 */ /* 0x000fd80008000000 */
.L_x_293:
[----:B------:R-:W4:Y:S01]  /*1bd90*/  LDCU UR4, c[0x0][0x900] ;  /* 0x00012000ff0477ac */ /* 0x000f220008000800 */
[----:B------:R-:W-:-:S04]  /*1bda0*/  UIADD3 UR62, UPT, UPT, UR56, UR62, URZ ;  /* 0x0000003e383e7290 */ /* 0x000fc8000fffe0ff */
[----:B----4-:R-:W-:-:S09]  /*1bdb0*/  UISETP.GE.AND UP0, UPT, UR62, UR4, UPT ;  /* 0x000000043e00728c */ /* 0x010fd2000bf06270 */
[----:B------:R-:W-:Y:S05]  /*1bdc0*/  BRA.U !UP0, `(.L_x_319) ;  /* 0xffffffd908187547 */ /* 0x000fea000b83ffff */
[----:B------:R-:W-:Y:S05]  /*1bdd0*/  EXIT ;  /* 0x000000000000794d */ /* 0x000fea0003800000 */
.L_x_26:
[----:B------:R-:W-:-:S05]  /*1bde0*/  IMAD.MOV.U32 R0, RZ, RZ, -0x4 ;  /* 0xfffffffcff007424 */ /* 0x000fca00078e00ff */
[----:B------:R-:W-:-:S05]  /*1bdf0*/  VIADDMNMX.U32 R2, R2, R0, 0x2, PT ;  /* 0x0000000202027446 */ /* 0x000fca0003800000 */
[----:B------:R-:W-:-:S06]  /*1be00*/  IMAD.SHL.U32 R2, R2, 0x4, RZ ;  /* 0x0000000402027824 */ /* 0x000fcc00078e00ff */
[----:B------:R-:W1:Y:S02]  /*1be10*/  LDC R2, c[0x2][R2] ;  /* 0x0080000002027b82 */ /* 0x000e640000000800 */
[----:B-1----:R-:W-:-:S04]  /*1be20*/  SHF.R.S32.HI R3, RZ, 0x1f, R2 ;  /* 0x0000001fff037819 */ /* 0x002fc80000011402 */
.L_x_487:
[----:B------:R-:W-:Y:S05]  /*1be30*/  BRX R2 -0x1be40                                                                                                                                                                                                                                                                                                                                                                                                                                                                                                                                                                                       (*"BRANCH_TARGETS .L_x_488,.L_x_489,.L_x_490"*) ;  /* 0xfffffe4002707949 */ /* 0x000fea000383ffff */
.L_x_490:
[----:B------:R-:W-:-:S08]  /*1be40*/  NOP ;  /* 0x0000000000007918 */ /* 0x000fd00000000000 */
[----:B------:R-:W-:-:S00]  /*1be50*/  USETMAXREG.DEALLOC.CTAPOOL 0x18 ;  /* 0x00000018000079c8 */ /* 0x000fc000080e0500 */
[----:B------:R-:W-:Y:S05]  /*1be60*/  EXIT ;  /* 0x000000000000794d */ /* 0x000fea0003800000 */
.L_x_488:
[----:B------:R-:W-:-:S08]  /*1be70*/  NOP ;  /* 0x0000000000007918 */ /* 0x000fd00000000000 */
[----:B------:R-:W1:-:S00]  /*1be80*/  USETMAXREG.DEALLOC.CTAPOOL 0x20 ;  /* 0x00000020000079c8 */ /* 0x000e4000080e0500 */
[----:B-1----:R-:W1:Y:S02]  /*1be90*/  LDC R0, c[0x0][0x900] ;  /* 0x00024000ff007b82 */ /* 0x002e640000000800 */
[----:B-1----:R-:W-:-:S13]  /*1bea0*/  ISETP.LE.AND P1, PT, R0, UR62, PT ;  /* 0x0000003e00007c0c */ /* 0x002fda000bf23270 */
[----:B------:R-:W-:Y:S05]  /*1beb0*/  @P1 EXIT ;  /* 0x000000000000194d */ /* 0x000fea0003800000 */
[----:B------:R-:W-:Y:S01]  /*1bec0*/  HFMA2 R4, -RZ, RZ, 0, 5.9604644775390625e-08 ;  /* 0x00000001ff047431 */ /* 0x000fe200000001ff */
[----:B------:R-:W-:Y:S01]  /*1bed0*/  PLOP3.LUT P5, PT, P5, P6, PT, 0xf8, 0x8f ;  /* 0x00000000008f781c */ /* 0x000fe20002fadf70 */
[----:B------:R-:W1:Y:S01]  /*1bee0*/  LDCU.64 UR48, c[0x0][0x348] ;  /* 0x00006900ff3077ac */ /* 0x000e620008000a00 */
[----:B------:R-:W-:Y:S01]  /*1bef0*/  UPLOP3.LUT UP1, UPT, UP2, UP3, UPT, 0xf8, 0x8f ;  /* 0x00000000008f789c */ /* 0x000fe20001727f70 */
[----:B------:R-:W-:Y:S01]  /*1bf00*/  UMOV UR23, 0x1 ;  /* 0x0000000100177882 */ /* 0x000fe20000000000 */
[----:B------:R-:W-:-:S09]  /*1bf10*/  UMOV UR15, URZ ;  /* 0x000000ff000f7c82 */ /* 0x000fd20008000000 */
.L_x_377:
[----:B--2---:R-:W2:Y:S01]  /*1bf20*/  LDCU.64 UR6, c[0x0][0x908] ;  /* 0x00012100ff0677ac */ /* 0x004ea20008000a00 */
[----:B------:R-:W3:Y:S01]  /*1bf30*/  LDCU UR10, c[0x0][0x904] ;  /* 0x00012080ff0a77ac */ /* 0x000ee20008000800 */
[----:B------:R-:W4:Y:S01]  /*1bf40*/  LDCU.64 UR8, c[0x0][0x920] ;  /* 0x00012400ff0877ac */ /* 0x000f220008000a00 */
[----:B------:R-:W5:Y:S01]  /*1bf50*/  LDCU UR12, c[0x0][0x91c] ;  /* 0x00012380ff0c77ac */ /* 0x000f620008000800 */
[----:B-1----:R-:W1:Y:S01]  /*1bf60*/  LDCU.64 UR30, c[0x0][0x380] ;  /* 0x00007000ff1e77ac */ /* 0x002e620008000a00 */
[----:B--2---:R-:W-:Y:S02]  /*1bf70*/  UIMAD.WIDE.U32 UR4, UR62, UR6, URZ ;  /* 0x000000063e0472a5 */ /* 0x004fe4000f8e00ff */
[----:B---3--:R-:W-:-:S05]  /*1bf80*/  UISETP.NE.AND UP2, UPT, UR10, 0x1, UPT ;  /* 0x000000010a00788c */ /* 0x008fca000bf45270 */
[----:B------:R-:W-:Y:S02]  /*1bf90*/  UMOV UR4, UR5 ;  /* 0x0000000500047c82 */ /* 0x000fe40008000000 */
[----:B------:R-:W-:-:S04]  /*1bfa0*/  USHF.R.U32.HI UR4, URZ, UR7, UR4 ;  /* 0x00000007ff047299 */ /* 0x000fc80008011604 */
[----:B------:R-:W-:Y:S02]  /*1bfb0*/  USEL UR14, UR62, UR4, !UP2 ;  /* 0x000000043e0e7287 */ /* 0x000fe4000d000000 */
[----:B-----5:R-:W-:Y:S02]  /*1bfc0*/  UISETP.NE.AND UP2, UPT, UR12, 0x1, UPT ;  /* 0x000000010c00788c */ /* 0x020fe4000bf45270 */
[----:B----4-:R-:W-:-:S07]  /*1bfd0*/  UIMAD.WIDE.U32 UR4, UR14, UR8, URZ ;  /* 0x000000080e0472a5 */ /* 0x010fce000f8e00ff */
[----:B------:R-:W-:Y:S02]  /*1bfe0*/  UMOV UR4, UR5 ;  /* 0x0000000500047c82 */ /* 0x000fe40008000000 */
[----:B------:R-:W-:Y:S02]  /*1bff0*/  USHF.R.U32.HI UR5, URZ, UR9, UR4 ;  /* 0x00000009ff057299 */ /* 0x000fe40008011604 */
[----:B------:R-:W-:Y:S02]  /*1c000*/  UIADD3 UR4, UPT, UPT, -UR14, URZ, URZ ;  /* 0x000000ff0e047290 */ /* 0x000fe4000fffe1ff */
[----:B------:R-:W-:Y:S02]  /*1c010*/  USEL UR6, UR14, UR5, !UP2 ;  /* 0x000000050e067287 */ /* 0x000fe4000d000000 */
[----:B------:R-:W-:Y:S02]  /*1c020*/  UIMAD UR4, UR10, UR4, UR62 ;  /* 0x000000040a0472a4 */ /* 0x000fe4000f8e023e */
[----:B-1----:R-:W-:-:S02]  /*1c030*/  UISETP.NE.AND UP2, UPT, UR31, URZ, UPT ;  /* 0x000000ff1f00728c */ /* 0x002fc4000bf45270 */
[----:B------:R-:W-:Y:S02]  /*1c040*/  USHF.L.U32 UR11, UR4, 0x8, URZ ;  /* 0x00000008040b7899 */ /* 0x000fe400080006ff */
[----:B------:R-:W-:Y:S02]  /*1c050*/  UIADD3 UR5, UPT, UPT, -UR6, URZ, URZ ;  /* 0x000000ff06057290 */ /* 0x000fe4000fffe1ff */
[----:B------:R-:W-:Y:S02]  /*1c060*/  UISETP.GE.OR UP2, UPT, UR11, UR30, !UP2 ;  /* 0x0000001e0b00728c */ /* 0x000fe4000d746670 */
[----:B------:R-:W-:-:S07]  /*1c070*/  UIMAD UR14, UR12, UR5, UR14 ;  /* 0x000000050c0e72a4 */ /* 0x000fce000f8e020e */
[----:B------:R-:W-:Y:S05]  /*1c080*/  BRA.U UP2, `(.L_x_320) ;  /* 0x0000002502507547 */ /* 0x000fea000b800000 */
[----:B------:R-:W1:Y:S01]  /*1c090*/  LDCU UR7, c[0x0][0x38c] ;  /* 0x00007180ff0777ac */ /* 0x000e620008000800 */
[----:B------:R-:W-:Y:S01]  /*1c0a0*/  BSSY.RECONVERGENT B0, `(.L_x_321) ;  /* 0x0000028000007945 */ /* 0x000fe20003800200 */
[----:B------:R-:W2:Y:S01]  /*1c0b0*/  LDCU.64 UR8, c[0x0][0x910] ;  /* 0x00012200ff0877ac */ /* 0x000ea20008000a00 */
[----:B------:R-:W3:Y:S01]  /*1c0c0*/  LDCU UR12, c[0x0][0x918] ;  /* 0x00012300ff0c77ac */ /* 0x000ee20008000800 */
[----:B-1----:R-:W-:Y:S01]  /*1c0d0*/  IMAD.U32 R3, RZ, RZ, UR7 ;  /* 0x00000007ff037e24 */ /* 0x002fe2000f8e00ff */
[----:B--2---:R-:W-:-:S04]  /*1c0e0*/  UIMAD.WIDE.U32 UR4, UR6, UR9, URZ ;  /* 0x00000009060472a5 */ /* 0x004fc8000f8e00ff */
[----:B------:R-:W-:Y:S01]  /*1c0f0*/  IABS R3, R3 ;  /* 0x0000000300037213 */ /* 0x000fe20000000000 */
[----:B------:R-:W-:-:S03]  /*1c100*/  UISETP.NE.AND UP2, UPT, UR8, 0x1, UPT ;  /* 0x000000010800788c */ /* 0x000fc6000bf45270 */
[----:B------:R-:W1:Y:S01]  /*1c110*/  I2F.RP R6, R3 ;  /* 0x0000000300067306 */ /* 0x000e620000209400 */
[----:B------:R-:W-:Y:S02]  /*1c120*/  UMOV UR4, UR5 ;  /* 0x0000000500047c82 */ /* 0x000fe40008000000 */
[----:B---3--:R-:W-:-:S04]  /*1c130*/  USHF.R.U32.HI UR12, URZ, UR12, UR4 ;  /* 0x0000000cff0c7299 */ /* 0x008fc80008011604 */
[----:B------:R-:W-:Y:S02]  /*1c140*/  USEL UR12, UR6, UR12, !UP2 ;  /* 0x0000000c060c7287 */ /* 0x000fe4000d000000 */
[----:B------:R-:W-:Y:S02]  /*1c150*/  UISETP.NE.AND UP2, UPT, UR7, URZ, UPT ;  /* 0x000000ff0700728c */ /* 0x000fe4000bf45270 */
[----:B------:R-:W-:Y:S01]  /*1c160*/  UIADD3 UR12, UPT, UPT, -UR12, URZ, URZ ;  /* 0x000000ff0c0c7290 */ /* 0x000fe2000fffe1ff */
[----:B-1----:R-:W1:Y:S03]  /*1c170*/  MUFU.RCP R6, R6 ;  /* 0x0000000600067308 */ /* 0x002e660000001000 */
[----:B------:R-:W-:-:S04]  /*1c180*/  UIMAD UR12, UR8, UR12, UR6 ;  /* 0x0000000c080c72a4 */ /* 0x000fc8000f8e0206 */
[----:B------:R-:W-:Y:S02]  /*1c190*/  ULOP3.LUT UR4, UR12, UR7, URZ, 0x3c, !UPT ;  /* 0x000000070c047292 */ /* 0x000fe4000f8e3cff */
[----:B------:R-:W-:Y:S02]  /*1c1a0*/  MOV R0, UR12 ;  /* 0x0000000c00007c02 */ /* 0x000fe40008000f00 */
[----:B------:R-:W-:Y:S02]  /*1c1b0*/  UISETP.GE.AND UP3, UPT, UR4, URZ, UPT ;  /* 0x000000ff0400728c */ /* 0x000fe4000bf66270 */
[----:B------:R-:W-:Y:S02]  /*1c1c0*/  IABS R0, R0 ;  /* 0x0000000000007213 */ /* 0x000fe40000000000 */
[----:B-1----:R-:W-:-:S04]  /*1c1d0*/  IADD3 R6, PT, PT, R6, 0xffffffe, RZ ;  /* 0x0ffffffe06067810 */ /* 0x002fc80007ffe0ff */
[----:B------:R-:W1:Y:S02]  /*1c1e0*/  F2I.FTZ.U32.TRUNC.NTZ R7, R6 ;  /* 0x0000000600077305 */ /* 0x000e64000021f000 */
[----:B-1----:R-:W-:Y:S02]  /*1c1f0*/  IMAD.MOV R2, RZ, RZ, -R7 ;  /* 0x000000ffff027224 */ /* 0x002fe400078e0a07 */
[----:B------:R-:W-:Y:S02]  /*1c200*/  IMAD.MOV.U32 R6, RZ, RZ, RZ ;  /* 0x000000ffff067224 */ /* 0x000fe400078e00ff */
[----:B------:R-:W-:-:S04]  /*1c210*/  IMAD R2, R2, R3, RZ ;  /* 0x0000000302027224 */ /* 0x000fc800078e02ff */
[----:B------:R-:W-:-:S06]  /*1c220*/  IMAD.HI.U32 R2, R7, R2, R6 ;  /* 0x0000000207027227 */ /* 0x000fcc00078e0006 */
[----:B------:R-:W-:-:S05]  /*1c230*/  IMAD.HI.U32 R5, R2, R0, RZ ;  /* 0x0000000002057227 */ /* 0x000fca00078e00ff */
[----:B------:R-:W-:-:S05]  /*1c240*/  IADD3 R2, PT, PT, -R5, RZ, RZ ;  /* 0x000000ff05027210 */ /* 0x000fca0007ffe1ff */
[----:B------:R-:W-:-:S05]  /*1c250*/  IMAD R0, R3, R2, R0 ;  /* 0x0000000203007224 */ /* 0x000fca00078e0200 */
[----:B------:R-:W-:-:S13]  /*1c260*/  ISETP.GT.U32.AND P1, PT, R3, R0, PT ;  /* 0x000000000300720c */ /* 0x000fda0003f24070 */
[----:B------:R-:W-:Y:S01]  /*1c270*/  @!P1 IMAD.IADD R0, R0, 0x1, -R3 ;  /* 0x0000000100009824 */ /* 0x000fe200078e0a03 */
[----:B------:R-:W-:-:S04]  /*1c280*/  @!P1 IADD3 R5, PT, PT, R5, 0x1, RZ ;  /* 0x0000000105059810 */ /* 0x000fc80007ffe0ff */
[----:B------:R-:W-:-:S13]  /*1c290*/  ISETP.GE.U32.AND P2, PT, R0, R3, PT ;  /* 0x000000030000720c */ /* 0x000fda0003f46070 */
[----:B------:R-:W-:-:S05]  /*1c2a0*/  @P2 VIADD R5, R5, 0x1 ;  /* 0x0000000105052836 */ /* 0x000fca0000000000 */
[----:B------:R-:W-:-:S13]  /*1c2b0*/  R2UR UR13, R5 ;  /* 0x00000000050d72ca */ /* 0x000fda00000e0000 */
[----:B------:R-:W-:Y:S02]  /*1c2c0*/  @!UP3 UIADD3 UR13, UPT, UPT, -UR13, URZ, URZ ;  /* 0x000000ff0d0db290 */ /* 0x000fe4000fffe1ff */
[----:B------:R-:W-:-:S04]  /*1c2d0*/  @!UP2 ULOP3.LUT UR13, URZ, UR7, URZ, 0x33, !UPT ;  /* 0x00000007ff0da292 */ /* 0x000fc8000f8e33ff */
[----:B------:R-:W-:-:S04]  /*1c2e0*/  UIADD3 UR4, UPT, UPT, -UR13, URZ, URZ ;  /* 0x000000ff0d047290 */ /* 0x000fc8000fffe1ff */
[----:B------:R-:W-:Y:S01]  /*1c2f0*/  UIMAD UR12, UR7, UR4, UR12 ;  /* 0x00000004070c72a4 */ /* 0x000fe2000f8e020c */
[----:B------:R-:W-:Y:S11]  /*1c300*/  @!P3 BRA `(.L_x_322) ;  /* 0x000000000004b947 */ /* 0x000ff60003800000 */
[----:B------:R-:W-:Y:S05]  /*1c310*/  BPT.TRAP 0x1 ;  /* 0x000000040000795c */ /* 0x000fea0000300000 */
.L_x_322:
[----:B------:R-:W-:Y:S05]  /*1c320*/  BSYNC.RECONVERGENT B0 ;  /* 0x0000000000007941 */ /* 0x000fea0003800200 */
.L_x_321:
[----:B------:R-:W1:Y:S01]  /*1c330*/  S2UR UR8, SR_CgaCtaId ;  /* 0x00000000000879c3 */ /* 0x000e620000008800 */
[----:B------:R-:W-:Y:S01]  /*1c340*/  UMOV UR4, 0x400 ;  /* 0x0000040000047882 */ /* 0x000fe20000000000 */
[----:B------:R-:W-:Y:S02]  /*1c350*/  SHF.L.U32 R5, R4, 0x1f, RZ ;  /* 0x0000001f04057819 */ /* 0x000fe400000006ff */
[----:B------:R-:W-:Y:S01]  /*1c360*/  @!P0 MOV R2, 0x10000 ;  /* 0x0001000000028802 */ /* 0x000fe20000000f00 */
[----:B-1----:R-:W-:-:S09]  /*1c370*/  ULEA UR8, UR8, UR4, 0x18 ;  /* 0x0000000408087291 */ /* 0x002fd2000f8ec0ff */
[----:B------:R-:W1:Y:S02]  /*1c380*/  SYNCS.PHASECHK.TRANS64.TRYWAIT P1, [UR8+0x58010], R5 ;  /* 0x05801005ff0075a7 */ /* 0x000e640008021108 */
[----:B-1----:R-:W-:Y:S05]  /*1c390*/  @!P1 BRA `(.L_x_323) ;  /* 0x00000064001c9947 */ /* 0x002fea0003800000 */
.L_x_452:
[----:B------:R2:W-:Y:S01]  /*1c3a0*/  @!P0 SYNCS.ARRIVE.TRANS64 RZ, [UR8+0x58000], R2 ;  /* 0x05800002ffff89a7 */ /* 0x0005e20008000008 */
[----:B------:R-:W-:Y:S04]  /*1c3b0*/  BSSY.RECONVERGENT B0, `(.L_x_324) ;  /* 0x0000003000007945 */ /* 0x000fe80003800200 */
[----:B------:R-:W-:Y:S05]  /*1c3c0*/  @!P5 BRA `(.L_x_325) ;  /* 0x000000000004d947 */ /* 0x000fea0003800000 */
[----:B------:R-:W-:Y:S05]  /*1c3d0*/  BPT.TRAP 0x1 ;  /* 0x000000040000795c */ /* 0x000fea0000300000 */
.L_x_325:
[----:B------:R-:W-:Y:S05]  /*1c3e0*/  BSYNC.RECONVERGENT B0 ;  /* 0x0000000000007941 */ /* 0x000fea0003800200 */
.L_x_324:
[----:B-1----:R-:W1:Y:S01]  /*1c3f0*/  S2R R0, SR_TID.X ;  /* 0x0000000000007919 */ /* 0x002e620000002100 */
[----:B------:R-:W-:Y:S01]  /*1c400*/  BSSY.RECONVERGENT B0, `(.L_x_326) ;  /* 0x0000005000007945 */ /* 0x000fe20003800200 */
[----:B-1----:R-:W-:-:S04]  /*1c410*/  LOP3.LUT P2, RZ, R0, 0x1f, RZ, 0xc0, !PT ;  /* 0x0000001f00ff7812 */ /* 0x002fc8000784c0ff */
[----:B------:R-:W-:-:S13]  /*1c420*/  PLOP3.LUT P2, PT, P2, P0, PT, 0x8f, 0xf8 ;  /* 0x0000000000f8781c */ /* 0x000fda0001741177 */
[----:B------:R-:W-:Y:S05]  /*1c430*/  @P2 BRA `(.L_x_327) ;  /* 0x0000000000042947 */ /* 0x000fea0003800000 */
[----:B------:R-:W-:Y:S05]  /*1c440*/  BPT.TRAP 0x1 ;  /* 0x000000040000795c */ /* 0x000fea0000300000 */
.L_x_327:
[----:B------:R-:W-:Y:S05]  /*1c450*/  BSYNC.RECONVERGENT B0 ;  /* 0x0000000000007941 */ /* 0x000fea0003800200 */
.L_x_326:
[----:B------:R-:W-:Y:S02]  /*1c460*/  UIADD3 UR4, UP2, UPT, UR48, 0x80, URZ ;  /* 0x0000008030047890 */ /* 0x000fe4000ff5e0ff */
[----:B------:R-:W-:Y:S02]  /*1c470*/  UIADD3 UR9, UPT, UPT, UR8, 0x58000, URZ ;  /* 0x0005800008097890 */ /* 0x000fe4000fffe0ff */
[----:B------:R-:W-:Y:S02]  /*1c480*/  UIADD3.X UR5, UPT, UPT, URZ, UR49, URZ, UP2, !UPT ;  /* 0x00000031ff057290 */ /* 0x000fe400097fe4ff */
[----:B------:R-:W-:Y:S02]  /*1c490*/  UIADD3 UR32, UPT, UPT, UR8, 0x4000, URZ ;  /* 0x0000400008207890 */ /* 0x000fe4000fffe0ff */
[----:B------:R-:W-:Y:S02]  /*1c4a0*/  UIADD3 UR24, UPT, UPT, UR8, 0x8000, URZ ;  /* 0x0000800008187890 */ /* 0x000fe4000fffe0ff */
[----:B------:R-:W-:Y:S01]  /*1c4b0*/  UIADD3 UR16, UPT, UPT, UR8, 0xc000, URZ ;  /* 0x0000c00008107890 */ /* 0x000fe2000fffe0ff */
[----:B------:R-:W-:Y:S01]  /*1c4c0*/  UMOV UR6, 0x0 ;  /* 0x0000000000067882 */ /* 0x000fe20000000000 */
[----:B------:R-:W-:Y:S01]  /*1c4d0*/  UMOV UR7, 0x10000000 ;  /* 0x1000000000077882 */ /* 0x000fe20000000000 */
[----:B------:R-:W-:Y:S01]  /*1c4e0*/  UMOV UR10, URZ ;  /* 0x000000ff000a7c82 */ /* 0x000fe20008000000 */
[----:B------:R-:W-:Y:S01]  /*1c4f0*/  UMOV UR34, 0x40 ;  /* 0x0000004000227882 */ /* 0x000fe20000000000 */
[----:B------:R-:W-:Y:S01]  /*1c500*/  UMOV UR35, UR11 ;  /* 0x0000000b00237c82 */ /* 0x000fe20008000000 */
[----:B------:R-:W-:Y:S01]  /*1c510*/  UMOV UR36, UR12 ;  /* 0x0000000c00247c82 */ /* 0x000fe20008000000 */
[----:B------:R-:W-:Y:S01]  /*1c520*/  UMOV UR37, UR13 ;  /* 0x0000000d00257c82 */ /* 0x000fe20008000000 */
[----:B------:R-:W-:Y:S01]  /*1c530*/  UMOV UR38, UR14 ;  /* 0x0000000e00267c82 */ /* 0x000fe20008000000 */
[----:B------:R-:W-:Y:S01]  /*1c540*/  UMOV UR33, UR9 ;  /* 0x0000000900217c82 */ /* 0x000fe20008000000 */
[----:B------:R-:W-:Y:S01]  /*1c550*/  UMOV UR26, 0x80 ;  /* 0x00000080001a7882 */ /* 0x000fe20000000000 */
[----:B------:R-:W-:Y:S01]  /*1c560*/  UMOV UR27, UR11 ;  /* 0x0000000b001b7c82 */ /* 0x000fe20008000000 */
[----:B------:R-:W-:Y:S01]  /*1c570*/  UMOV UR28, UR12 ;  /* 0x0000000c001c7c82 */ /* 0x000fe20008000000 */
[----:B------:R-:W-:Y:S01]  /*1c580*/  UMOV UR29, UR13 ;  /* 0x0000000d001d7c82 */ /* 0x000fe20008000000 */
[----:B------:R-:W-:Y:S01]  /*1c590*/  UMOV UR30, UR14 ;  /* 0x0000000e001e7c82 */ /* 0x000fe20008000000 */
[----:B------:R1:W-:Y:S01]  /*1c5a0*/  UTMALDG.5D [UR8], [UR4], desc[UR6] ;  /* 0x00000608040075b4 */ /* 0x0003e20008021000 */
[----:B------:R-:W-:Y:S01]  /*1c5b0*/  UMOV UR25, UR9 ;  /* 0x0000000900197c82 */ /* 0x000fe20008000000 */
[----:B------:R-:W-:Y:S01]  /*1c5c0*/  UMOV UR18, 0xc0 ;  /* 0x000000c000127882 */ /* 0x000fe20000000000 */
[----:B------:R-:W-:Y:S01]  /*1c5d0*/  UMOV UR19, UR11 ;  /* 0x0000000b00137c82 */ /* 0x000fe20008000000 */
[----:B------:R-:W-:Y:S01]  /*1c5e0*/  UMOV UR20, UR12 ;  /* 0x0000000c00147c82 */ /* 0x000fe20008000000 */
[----:B------:R-:W-:Y:S01]  /*1c5f0*/  UMOV UR21, UR13 ;  /* 0x0000000d00157c82 */ /* 0x000fe20008000000 */
[----:B------:R-:W-:Y:S01]  /*1c600*/  UMOV UR22, UR14 ;  /* 0x0000000e00167c82 */ /* 0x000fe20008000000 */
[----:B------:R-:W-:Y:S01]  /*1c610*/  UMOV UR17, UR9 ;  /* 0x0000000900117c82 */ /* 0x000fe20008000000 */
[----:B------:R1:W-:Y:S01]  /*1c620*/  UTMALDG.5D [UR32], [UR4], desc[UR6] ;  /* 0x00000620040075b4 */ /* 0x0003e20008021000 */
[----:B------:R1:W-:Y:S01]  /*1c630*/  UTMALDG.5D [UR24], [UR4], desc[UR6] ;  /* 0x00000618040075b4 */ /* 0x0003e20008021000 */
[----:B------:R1:W-:Y:S02]  /*1c640*/  UTMALDG.5D [UR16], [UR4], desc[UR6] ;  /* 0x00000610040075b4 */ /* 0x0003e40008021000 */
[----:B-1----:R-:W-:Y:S05]  /*1c650*/  BRA.U !UP0, `(.L_x_328) ;  /* 0x0000000108047547 */ /* 0x002fea000b800000 */
[----:B------:R-:W-:Y:S05]  /*1c660*/  BPT.TRAP 0x1 ;  /* 0x000000040000795c */ /* 0x000fea0000300000 */
.L_x_328:
[----:B------:R-:W-:Y:S01]  /*1c670*/  ULEA UR41, UR15, UR8, 0x3 ;  /* 0x000000080f297291 */ /* 0x000fe2000f8e18ff */
[----:B------:R-:W-:Y:S01]  /*1c680*/  IMAD.U32 R3, RZ, RZ, UR23 ;  /* 0x00000017ff037e24 */ /* 0x000fe2000f8e00ff */
[----:B--2---:R-:W-:-:S04]  /*1c690*/  @!P0 MOV R2, 0x8000 ;  /* 0x0000800000028802 */ /* 0x004fc80000000f00 */
[----:B------:R-:W-:-:S04]  /*1c6a0*/  SHF.L.U32 R3, R3, 0x1f, RZ ;  /* 0x0000001f03037819 */ /* 0x000fc800000006ff */
[----:B------:R-:W1:Y:S02]  /*1c6b0*/  SYNCS.PHASECHK.TRANS64.TRYWAIT P1, [UR41+0x58038], R3 ;  /* 0x05803803ff0075a7 */ /* 0x000e640008021129 */
[----:B-1----:R-:W-:Y:S05]  /*1c6c0*/  @!P1 BRA `(.L_x_329) ;  /* 0x0000006000689947 */ /* 0x002fea0003800000 */
.L_x_454:
[----:B------:R2:W-:Y:S01]  /*1c6d0*/  @!P0 SYNCS.ARRIVE.TRANS64 RZ, [UR41+0x58020], R2 ;  /* 0x05802002ffff89a7 */ /* 0x0005e20008000029 */
[----:B------:R-:W-:Y:S05]  /*1c6e0*/  BRA.U !UP1, `(.L_x_330) ;  /* 0x0000000109047547 */ /* 0x000fea000b800000 */
[----:B------:R-:W-:Y:S05]  /*1c6f0*/  BPT.TRAP 0x1 ;  /* 0x000000040000795c */ /* 0x000fea0000300000 */
.L_x_330:
[----:B------:R-:W-:Y:S04]  /*1c700*/  BSSY.RECONVERGENT B0, `(.L_x_331) ;  /* 0x0000003000007945 */ /* 0x000fe80003800200 */
[----:B------:R-:W-:Y:S05]  /*1c710*/  @P2 BRA `(.L_x_332) ;  /* 0x0000000000042947 */ /* 0x000fea0003800000 */
[----:B------:R-:W-:Y:S05]  /*1c720*/  BPT.TRAP 0x1 ;  /* 0x000000040000795c */ /* 0x000fea0000300000 */
.L_x_332:
[----:B------:R-:W-:Y:S05]  /*1c730*/  BSYNC.RECONVERGENT B0 ;  /* 0x0000000000007941 */ /* 0x000fea0003800200 */
.L_x_331:
[----:B------:R-:W-:Y:S01]  /*1c740*/  ULEA UR16, UR15, UR8, 0xf ;  /* 0x000000080f107291 */ /* 0x000fe2000f8e78ff */
[----:B------:R-:W-:Y:S01]  /*1c750*/  BSSY.RECONVERGENT B0, `(.L_x_333) ;  /* 0x0000028000007945 */ /* 0x000fe20003800200 */
[----:B------:R-:W-:Y:S02]  /*1c760*/  UIADD3 UR4, UP2, UPT, UR48, 0x180, URZ ;  /* 0x0000018030047890 */ /* 0x000fe4000ff5e0ff */
[----:B------:R-:W-:Y:S02]  /*1c770*/  UIADD3 UR41, UPT, UPT, UR41, 0x58020, URZ ;  /* 0x0005802029297890 */ /* 0x000fe4000fffe0ff */
[----:B------:R-:W-:Y:S02]  /*1c780*/  UIADD3 UR40, UPT, UPT, UR16, 0x20000, URZ ;  /* 0x0002000010287890 */ /* 0x000fe4000fffe0ff */
[----:B------:R-:W-:Y:S02]  /*1c790*/  UIADD3.X UR5, UPT, UPT, URZ, UR49, URZ, UP2, !UPT ;  /* 0x00000031ff057290 */ /* 0x000fe400097fe4ff */
[----:B------:R-:W-:-:S02]  /*1c7a0*/  UIADD3 UR32, UPT, UPT, UR16, 0x22000, URZ ;  /* 0x0002200010207890 */ /* 0x000fc4000fffe0ff */
[----:B------:R-:W-:Y:S02]  /*1c7b0*/  UIADD3 UR24, UPT, UPT, UR16, 0x24000, URZ ;  /* 0x0002400010187890 */ /* 0x000fe4000fffe0ff */
[----:B------:R-:W-:Y:S02]  /*1c7c0*/  UIADD3 UR16, UPT, UPT, UR16, 0x26000, URZ ;  /* 0x0002600010107890 */ /* 0x000fe4000fffe0ff */
[----:B------:R-:W-:Y:S01]  /*1c7d0*/  UIADD3 UR15, UPT, UPT, UR15, 0x1, URZ ;  /* 0x000000010f0f7890 */ /* 0x000fe2000fffe0ff */
[----:B------:R-:W-:Y:S01]  /*1c7e0*/  UMOV UR43, URZ ;  /* 0x000000ff002b7c82 */ /* 0x000fe20008000000 */
[----:B------:R-:W-:Y:S01]  /*1c7f0*/  UMOV UR6, 0x0 ;  /* 0x0000000000067882 */ /* 0x000fe20000000000 */
[----:B------:R-:W-:Y:S01]  /*1c800*/  UMOV UR7, 0x10000000 ;  /* 0x1000000000077882 */ /* 0x000fe20000000000 */
[----:B------:R-:W-:Y:S01]  /*1c810*/  UMOV UR42, URZ ;  /* 0x000000ff002a7c82 */ /* 0x000fe20008000000 */
[----:B------:R-:W-:Y:S01]  /*1c820*/  UMOV UR44, UR13 ;  /* 0x0000000d002c7c82 */ /* 0x000fe20008000000 */
[----:B------:R-:W-:Y:S01]  /*1c830*/  UMOV UR45, UR14 ;  /* 0x0000000e002d7c82 */ /* 0x000fe20008000000 */
[----:B------:R-:W-:Y:S01]  /*1c840*/  UMOV UR34, 0x40 ;  /* 0x0000004000227882 */ /* 0x000fe20000000000 */
[----:B------:R-:W-:Y:S01]  /*1c850*/  UMOV UR36, UR13 ;  /* 0x0000000d00247c82 */ /* 0x000fe20008000000 */
[----:B------:R-:W-:Y:S01]  /*1c860*/  UMOV UR37, UR14 ;  /* 0x0000000e00257c82 */ /* 0x000fe20008000000 */
[----:B------:R-:W-:Y:S01]  /*1c870*/  UMOV UR33, UR41 ;  /* 0x0000002900217c82 */ /* 0x000fe20008000000 */
[----:B------:R-:W-:Y:S01]  /*1c880*/  UMOV UR35, UR43 ;  /* 0x0000002b00237c82 */ /* 0x000fe20008000000 */
[----:B------:R-:W-:Y:S01]  /*1c890*/  UMOV UR26, 0x80 ;  /* 0x00000080001a7882 */ /* 0x000fe20000000000 */
[----:B------:R-:W-:Y:S01]  /*1c8a0*/  UMOV UR28, UR13 ;  /* 0x0000000d001c7c82 */ /* 0x000fe20008000000 */
[----:B------:R-:W-:Y:S01]  /*1c8b0*/  UMOV UR29, UR14 ;  /* 0x0000000e001d7c82 */ /* 0x000fe20008000000 */
[----:B------:R-:W-:Y:S01]  /*1c8c0*/  UTMALDG.4D [UR40], [UR4], desc[UR6] ;  /* 0x00000628040075b4 */ /* 0x000fe20008019000 */
[----:B------:R-:W-:Y:S01]  /*1c8d0*/  UMOV UR25, UR41 ;  /* 0x0000002900197c82 */ /* 0x000fe20008000000 */
[----:B------:R-:W-:Y:S01]  /*1c8e0*/  UMOV UR27, UR43 ;  /* 0x0000002b001b7c82 */ /* 0x000fe20008000000 */
[----:B------:R-:W-:Y:S01]  /*1c8f0*/  UISETP.NE.AND UP2, UPT, UR15, 0x3, UPT ;  /* 0x000000030f00788c */ /* 0x000fe2000bf45270 */
[----:B------:R-:W-:Y:S01]  /*1c900*/  UMOV UR18, 0xc0 ;  /* 0x000000c000127882 */ /* 0x000fe20000000000 */
[----:B------:R-:W-:Y:S01]  /*1c910*/  UMOV UR20, UR13 ;  /* 0x0000000d00147c82 */ /* 0x000fe20008000000 */
[----:B------:R-:W-:Y:S01]  /*1c920*/  UMOV UR21, UR14 ;  /* 0x0000000e00157c82 */ /* 0x000fe20008000000 */
[----:B------:R-:W-:Y:S01]  /*1c930*/  UTMALDG.4D [UR32], [UR4], desc[UR6] ;  /* 0x00000620040075b4 */ /* 0x000fe20008019000 */
[----:B------:R-:W-:Y:S01]  /*1c940*/  UMOV UR17, UR41 ;  /* 0x0000002900117c82 */ /* 0x000fe20008000000 */
[----:B------:R-:W-:Y:S01]  /*1c950*/  UMOV UR19, UR43 ;  /* 0x0000002b00137c82 */ /* 0x000fe20008000000 */
[----:B------:R-:W-:Y:S01]  /*1c960*/  USEL UR15, UR15, URZ, UP2 ;  /* 0x000000ff0f0f7287 */ /* 0x000fe20009000000 */
[----:B------:R-:W-:Y:S01]  /*1c970*/  UTMALDG.4D [UR24], [UR4], desc[UR6] ;  /* 0x00000618040075b4 */ /* 0x000fe20008019000 */
[----:B------:R3:W-:Y:S02]  /*1c980*/  UTMALDG.4D [UR16], [UR4], desc[UR6] ;  /* 0x00000610040075b4 */ /* 0x0007e40008019000 */
[----:B---3--:R-:W-:-:S04]  /*1c990*/  USEL UR4, URZ, 0x1, UP2 ;  /* 0x00000001ff047887 */ /* 0x008fc80009000000 */
[----:B------:R-:W-:Y:S01]  /*1c9a0*/  ULOP3.LUT UR6, UR23, UR4, URZ, 0x3c, !UPT ;  /* 0x0000000417067292 */ /* 0x000fe2000f8e3cff */
[----:B------:R-:W-:Y:S11]  /*1c9b0*/  @!P3 BRA `(.L_x_334) ;  /* 0x000000000004b947 */ /* 0x000ff60003800000 */
[----:B------:R-:W-:Y:S05]  /*1c9c0*/  BPT.TRAP 0x1 ;  /* 0x000000040000795c */ /* 0x000fea0000300000 */
.L_x_334:
[----:B------:R-:W-:Y:S05]  /*1c9d0*/  BSYNC.RECONVERGENT B0 ;  /* 0x0000000000007941 */ /* 0x000fea0003800200 */
.L_x_333:
[----:B------:R-:W3:Y:S01]  /*1c9e0*/  SYNCS.PHASECHK.TRANS64.TRYWAIT P1, [UR8+0x58018], R5 ;  /* 0x05801805ff0075a7 */ /* 0x000ee20008021108 */
[----:B--2---:R-:W-:Y:S01]  /*1c9f0*/  @!P0 MOV R2, 0x10000 ;  /* 0x0001000000028802 */ /* 0x004fe20000000f00 */
[----:B---3--:R-:W-:Y:S06]  /*1ca00*/  @!P1 BRA `(.L_x_335) ;  /* 0x0000005c00b09947 */ /* 0x008fec0003800000 */
.L_x_456:
[----:B------:R2:W-:Y:S01]  /*1ca10*/  @!P0 SYNCS.ARRIVE.TRANS64 RZ, [UR8+0x58008], R2 ;  /* 0x05800802ffff89a7 */ /* 0x0005e20008000008 */
[----:B------:R-:W-:Y:S04]  /*1ca20*/  BSSY.RECONVERGENT B0, `(.L_x_336) ;  /* 0x0000003000007945 */ /* 0x000fe80003800200 */
[----:B------:R-:W-:Y:S05]  /*1ca30*/  @!P5 BRA `(.L_x_337) ;  /* 0x000000000004d947 */ /* 0x000fea0003800000 */
[----:B------:R-:W-:Y:S05]  /*1ca40*/  BPT.TRAP 0x1 ;  /* 0x000000040000795c */ /* 0x000fea0000300000 */
.L_x_337:
[----:B------:R-:W-:Y:S05]  /*1ca50*/  BSYNC.RECONVERGENT B0 ;  /* 0x0000000000007941 */ /* 0x000fea0003800200 */
.L_x_336:
[----:B------:R-:W-:Y:S04]  /*1ca60*/  BSSY.RECONVERGENT B0, `(.L_x_338) ;  /* 0x0000003000007945 */ /* 0x000fe80003800200 */
[----:B------:R-:W-:Y:S05]  /*1ca70*/  @P2 BRA `(.L_x_339) ;  /* 0x0000000000042947 */ /* 0x000fea0003800000 */
[----:B------:R-:W-:Y:S05]  /*1ca80*/  BPT.TRAP 0x1 ;  /* 0x000000040000795c */ /* 0x000fea0000300000 */
.L_x_339:
[----:B------:R-:W-:Y:S05]  /*1ca90*/  BSYNC.RECONVERGENT B0 ;  /* 0x0000000000007941 */ /* 0x000fea0003800200 */
.L_x_338:
[----:B------:R-:W-:Y:S02]  /*1caa0*/  UIADD3 UR4, UP2, UPT, UR48, 0x80, URZ ;  /* 0x0000008030047890 */ /* 0x000fe4000ff5e0ff */
[----:B------:R-:W-:Y:S02]  /*1cab0*/  UIADD3 UR43, UPT, UPT, UR11, 0x80, URZ ;  /* 0x000000800b2b7890 */ /* 0x000fe4000fffe0ff */
[----:B------:R-:W-:Y:S02]  /*1cac0*/  UIADD3 UR40, UPT, UPT, UR8, 0x10000, URZ ;  /* 0x0001000008287890 */ /* 0x000fe4000fffe0ff */
[----:B------:R-:W-:Y:S02]  /*1cad0*/  UIADD3 UR41, UPT, UPT, UR8, 0x58008, URZ ;  /* 0x0005800808297890 */ /* 0x000fe4000fffe0ff */
[----:B------:R-:W-:Y:S02]  /*1cae0*/  UIADD3.X UR5, UPT, UPT, URZ, UR49, URZ, UP2, !UPT ;  /* 0x00000031ff057290 */ /* 0x000fe400097fe4ff */
[----:B------:R-:W-:-:S02]  /*1caf0*/  UIADD3 UR32, UPT, UPT, UR8, 0x14000, URZ ;  /* 0x0001400008207890 */ /* 0x000fc4000fffe0ff */
[----:B------:R-:W-:Y:S02]  /*1cb00*/  UIADD3 UR24, UPT, UPT, UR8, 0x18000, URZ ;  /* 0x0001800008187890 */ /* 0x000fe4000fffe0ff */
[----:B------:R-:W-:Y:S01]  /*1cb10*/  UIADD3 UR16, UPT, UPT, UR8, 0x1c000, URZ ;  /* 0x0001c00008107890 */ /* 0x000fe2000fffe0ff */
[----:B------:R-:W-:Y:S01]  /*1cb20*/  UMOV UR50, 0x0 ;  /* 0x0000000000327882 */ /* 0x000fe20000000000 */
[----:B------:R-:W-:Y:S01]  /*1cb30*/  UMOV UR51, 0x10000000 ;  /* 0x1000000000337882 */ /* 0x000fe20000000000 */
[----:B------:R-:W-:Y:S01]  /*1cb40*/  UMOV UR42, URZ ;  /* 0x000000ff002a7c82 */ /* 0x000fe20008000000 */
        /* <DEDUP_REMOVED lines=13> */
[----:B------:R3:W-:Y:S01]  /*1cc20*/  UTMALDG.5D [UR40], [UR4], desc[UR50] ;  /* 0x00003228040075b4 */ /* 0x0007e20008021000 */
        /* <DEDUP_REMOVED lines=9> */
[----:B------:R3:W-:Y:S01]  /*1ccc0*/  UTMALDG.5D [UR24], [UR4], desc[UR50] ;  /* 0x00003218040075b4 */ /* 0x0007e20008021000 */
[----:B------:R3:W-:Y:S02]  /*1ccd0*/  UTMALDG.5D [UR16], [UR4], desc[UR50] ;  /* 0x00003210040075b4 */ /* 0x0007e40008021000 */
[----:B---3--:R-:W-:Y:S05]  /*1cce0*/  BRA.U !UP0, `(.L_x_340) ;  /* 0x0000000108047547 */ /* 0x008fea000b800000 */
[----:B------:R-:W-:Y:S05]  /*1ccf0*/  BPT.TRAP 0x1 ;  /* 0x000000040000795c */ /* 0x000fea0000300000 */
.L_x_340:
[----:B------:R-:W-:Y:S01]  /*1cd00*/  ULEA UR41, UR15, UR8, 0x3 ;  /* 0x000000080f297291 */ /* 0x000fe2000f8e18ff */
[----:B-1----:R-:W-:Y:S01]  /*1cd10*/  IMAD.U32 R3, RZ, RZ, UR6 ;  /* 0x00000006ff037e24 */ /* 0x002fe2000f8e00ff */
[----:B--2---:R-:W-:-:S04]  /*1cd20*/  @!P0 MOV R2, 0x8000 ;  /* 0x0000800000028802 */ /* 0x004fc80000000f00 */
[----:B------:R-:W-:-:S04]  /*1cd30*/  SHF.L.U32 R3, R3, 0x1f, RZ ;  /* 0x0000001f03037819 */ /* 0x000fc800000006ff */
[----:B------:R-:W1:Y:S02]  /*1cd40*/  SYNCS.PHASECHK.TRANS64.TRYWAIT P1, [UR41+0x58038], R3 ;  /* 0x05803803ff0075a7 */ /* 0x000e640008021129 */
[----:B-1----:R-:W-:Y:S05]  /*1cd50*/  @!P1 BRA `(.L_x_341) ;  /* 0x0000005800f49947 */ /* 0x002fea0003800000 */
.L_x_458:
[----:B------:R2:W-:Y:S01]  /*1cd60*/  @!P0 SYNCS.ARRIVE.TRANS64 RZ, [UR41+0x58020], R2 ;  /* 0x05802002ffff89a7 */ /* 0x0005e20008000029 */
[----:B------:R-:W-:Y:S05]  /*1cd70*/  BRA.U !UP1, `(.L_x_342) ;  /* 0x0000000109047547 */ /* 0x000fea000b800000 */
[----:B------:R-:W-:Y:S05]  /*1cd80*/  BPT.TRAP 0x1 ;  /* 0x000000040000795c */ /* 0x000fea0000300000 */
.L_x_342:
[----:B------:R-:W-:Y:S04]  /*1cd90*/  BSSY.RECONVERGENT B0, `(.L_x_343) ;  /* 0x0000003000007945 */ /* 0x000fe80003800200 */
[----:B------:R-:W-:Y:S05]  /*1cda0*/  @P2 BRA `(.L_x_344) ;  /* 0x0000000000042947 */ /* 0x000fea0003800000 */
[----:B------:R-:W-:Y:S05]  /*1cdb0*/  BPT.TRAP 0x1 ;  /* 0x000000040000795c */ /* 0x000fea0000300000 */
.L_x_344:
[----:B------:R-:W-:Y:S05]  /*1cdc0*/  BSYNC.RECONVERGENT B0 ;  /* 0x0000000000007941 */ /* 0x000fea0003800200 */
.L_x_343:
[----:B------:R-:W-:Y:S01]  /*1cdd0*/  ULEA UR16, UR15, UR8, 0xf ;  /* 0x000000080f107291 */ /* 0x000fe2000f8e78ff */
[----:B------:R-:W-:Y:S01]  /*1cde0*/  LOP3.LUT R4, R4, 0x1, RZ, 0x3c, !PT ;  /* 0x0000000104047812 */ /* 0x000fe200078e3cff */
[----:B------:R-:W-:Y:S02]  /*1cdf0*/  UIADD3 UR4, UP2, UPT, UR48, 0x280, URZ ;  /* 0x0000028030047890 */ /* 0x000fe4000ff5e0ff */
[----:B------:R-:W-:Y:S02]  /*1ce00*/  UIADD3 UR41, UPT, UPT, UR41, 0x58020, URZ ;  /* 0x0005802029297890 */ /* 0x000fe4000fffe0ff */
[----:B------:R-:W-:Y:S02]  /*1ce10*/  UIADD3 UR40, UPT, UPT, UR16, 0x20000, URZ ;  /* 0x0002000010287890 */ /* 0x000fe4000fffe0ff */
[----:B------:R-:W-:Y:S02]  /*1ce20*/  UIADD3.X UR5, UPT, UPT, URZ, UR49, URZ, UP2, !UPT ;  /* 0x00000031ff057290 */ /* 0x000fe400097fe4ff */
[----:B------:R-:W-:-:S02]  /*1ce30*/  UIADD3 UR32, UPT, UPT, UR16, 0x22000, URZ ;  /* 0x0002200010207890 */ /* 0x000fc4000fffe0ff */
        /* <DEDUP_REMOVED lines=16> */
[----:B------:R3:W-:Y:S01]  /*1cf40*/  UTMALDG.4D [UR40], [UR4], desc[UR10] ;  /* 0x00000a28040075b4 */ /* 0x0007e20008019000 */
[----:B------:R-:W-:Y:S01]  /*1cf50*/  UMOV UR25, UR41 ;  /* 0x0000002900197c82 */ /* 0x000fe20008000000 */
[----:B------:R-:W-:Y:S01]  /*1cf60*/  UMOV UR27, UR43 ;  /* 0x0000002b001b7c82 */ /* 0x000fe20008000000 */
[----:B------:R-:W-:Y:S01]  /*1cf70*/  UMOV UR18, 0xc0 ;  /* 0x000000c000127882 */ /* 0x000fe20000000000 */
[----:B------:R-:W-:Y:S01]  /*1cf80*/  UMOV UR20, UR13 ;  /* 0x0000000d00147c82 */ /* 0x000fe20008000000 */
[----:B------:R-:W-:Y:S01]  /*1cf90*/  UMOV UR21, UR14 ;  /* 0x0000000e00157c82 */ /* 0x000fe20008000000 */
[----:B------:R-:W-:Y:S01]  /*1cfa0*/  UMOV UR17, UR41 ;  /* 0x0000002900117c82 */ /* 0x000fe20008000000 */
[----:B------:R-:W-:Y:S01]  /*1cfb0*/  UMOV UR19, UR43 ;  /* 0x0000002b00137c82 */ /* 0x000fe20008000000 */
[----:B------:R3:W-:Y:S01]  /*1cfc0*/  UTMALDG.4D [UR32], [UR4], desc[UR10] ;  /* 0x00000a20040075b4 */ /* 0x0007e20008019000 */
[----:B------:R-:W-:-:S04]  /*1cfd0*/  UIADD3 UR15, UPT, UPT, UR15, 0x1, URZ ;  /* 0x000000010f0f7890 */ /* 0x000fc8000fffe0ff */
[----:B------:R-:W-:Y:S01]  /*1cfe0*/  UISETP.NE.AND UP2, UPT, UR15, 0x3, UPT ;  /* 0x000000030f00788c */ /* 0x000fe2000bf45270 */
[----:B------:R3:W-:Y:S03]  /*1cff0*/  UTMALDG.4D [UR24], [UR4], desc[UR10] ;  /* 0x00000a18040075b4 */ /* 0x0007e60008019000 */
[----:B------:R-:W-:Y:S02]  /*1d000*/  USEL UR23, URZ, 0x1, UP2 ;  /* 0x00000001ff177887 */ /* 0x000fe40009000000 */
[----:B------:R-:W-:Y:S02]  /*1d010*/  USEL UR15, UR15, URZ, UP2 ;  /* 0x000000ff0f0f7287 */ /* 0x000fe40009000000 */
[----:B------:R-:W-:Y:S02]  /*1d020*/  UISETP.GE.AND UP2, UPT, UR31, 0x41, UPT ;  /* 0x000000411f00788c */ /* 0x000fe4000bf46270 */
[----:B------:R-:W-:Y:S01]  /*1d030*/  ULOP3.LUT UR23, UR6, UR23, URZ, 0x3c, !UPT ;  /* 0x0000001706177292 */ /* 0x000fe2000f8e3cff */
[----:B------:R3:W-:Y:S06]  /*1d040*/  UTMALDG.4D [UR16], [UR4], desc[UR10] ;  /* 0x00000a10040075b4 */ /* 0x0007ec0008019000 */
[----:B---3--:R-:W-:Y:S05]  /*1d050*/  BRA.U !UP2, `(.L_x_320) ;  /* 0x000000150a5c7547 */ /* 0x008fea000b800000 */
[----:B------:R-:W-:Y:S01]  /*1d060*/  UIADD3 UR5, UPT, UPT, UR31, 0x3f, URZ ;  /* 0x0000003f1f057890 */ /* 0x000fe2000fffe0ff */
[----:B------:R-:W-:-:S03]  /*1d070*/  UMOV UR43, 0x40 ;  /* 0x00000040002b7882 */ /* 0x000fc60000000000 */
[----:B------:R-:W-:-:S04]  /*1d080*/  USHF.R.S32.HI UR4, URZ, 0x1f, UR5 ;  /* 0x0000001fff047899 */ /* 0x000fc80008011405 */
[----:B------:R-:W-:-:S04]  /*1d090*/  ULEA.HI UR4, UR4, UR5, URZ, 0x6 ;  /* 0x0000000504047291 */ /* 0x000fc8000f8f30ff */
[----:B------:R-:W-:-:S04]  /*1d0a0*/  USHF.R.S32.HI UR4, URZ, 0x6, UR4 ;  /* 0x00000006ff047899 */ /* 0x000fc80008011404 */
[----:B------:R-:W-:-:S04]  /*1d0b0*/  UISETP.LT.AND UP2, UPT, UR4, 0x2, UPT ;  /* 0x000000020400788c */ /* 0x000fc8000bf41270 */
[----:B------:R-:W-:Y:S02]  /*1d0c0*/  USEL UR5, UR4, 0x2, UP2 ;  /* 0x0000000204057887 */ /* 0x000fe40009000000 */
[----:B------:R-:W-:Y:S02]  /*1d0d0*/  UISETP.GE.U32.AND UP2, UPT, UR31, 0x81, UPT ;  /* 0x000000811f00788c */ /* 0x000fe4000bf46070 */
[----:B------:R-:W-:-:S07]  /*1d0e0*/  UIADD3 UR12, UPT, UPT, UR4, 0x1, -UR5 ;  /* 0x00000001040c7890 */ /* 0x000fce000fffe805 */
[----:B------:R-:W-:Y:S05]  /*1d0f0*/  BRA.U !UP2, `(.L_x_345) ;  /* 0x0000000d0a847547 */ /* 0x000fea000b800000 */
[----:B------:R-:W-:Y:S01]  /*1d100*/  UMOV UR11, 0x1 ;  /* 0x00000001000b7882 */ /* 0x000fe20000000000 */
.L_x_366:
[----:B------:R-:W-:Y:S05]  /*1d110*/  BRA.U !UP0, `(.L_x_346) ;  /* 0x0000000108047547 */ /* 0x000fea000b800000 */
[----:B------:R-:W-:Y:S05]  /*1d120*/  BPT.TRAP 0x1 ;  /* 0x000000040000795c */ /* 0x000fea0000300000 */
.L_x_346:
[----:B------:R-:W3:Y:S01]  /*1d130*/  S2UR UR8, SR_CgaCtaId ;  /* 0x00000000000879c3 */ /* 0x000ee20000008800 */
[----:B------:R-:W-:Y:S01]  /*1d140*/  UMOV UR4, 0x400 ;  /* 0x0000040000047882 */ /* 0x000fe20000000000 */
[----:B-1----:R-:W-:Y:S01]  /*1d150*/  IMAD.U32 R3, RZ, RZ, UR23 ;  /* 0x00000017ff037e24 */ /* 0x002fe2000f8e00ff */
[----:B--2---:R-:W-:-:S04]  /*1d160*/  @!P0 MOV R2, 0x8000 ;  /* 0x0000800000028802 */ /* 0x004fc80000000f00 */
[----:B------:R-:W-:Y:S01]  /*1d170*/  SHF.L.U32 R3, R3, 0x1f, RZ ;  /* 0x0000001f03037819 */ /* 0x000fe200000006ff */
[----:B---3--:R-:W-:-:S04]  /*1d180*/  ULEA UR8, UR8, UR4, 0x18 ;  /* 0x0000000408087291 */ /* 0x008fc8000f8ec0ff */
[----:B------:R-:W-:-:S09]  /*1d190*/  ULEA UR41, UR15, UR8, 0x3 ;  /* 0x000000080f297291 */ /* 0x000fd2000f8e18ff */
[----:B------:R-:W1:Y:S02]  /*1d1a0*/  SYNCS.PHASECHK.TRANS64.TRYWAIT P1, [UR41+0x58038], R3 ;  /* 0x05803803ff0075a7 */ /* 0x000e640008021129 */
[----:B-1----:R-:W-:Y:S05]  /*1d1b0*/  @!P1 BRA `(.L_x_347) ;  /* 0x0000005400f49947 */ /* 0x002fea0003800000 */
.L_x_460:
[----:B------:R2:W-:Y:S01]  /*1d1c0*/  @!P0 SYNCS.ARRIVE.TRANS64 RZ, [UR41+0x58020], R2 ;  /* 0x05802002ffff89a7 */ /* 0x0005e20008000029 */
[----:B------:R-:W-:Y:S05]  /*1d1d0*/  BRA.U !UP1, `(.L_x_348) ;  /* 0x0000000109047547 */ /* 0x000fea000b800000 */
[----:B------:R-:W-:Y:S05]  /*1d1e0*/  BPT.TRAP 0x1 ;  /* 0x000000040000795c */ /* 0x000fea0000300000 */
.L_x_348:
[----:B-1----:R-:W1:Y:S01]  /*1d1f0*/  S2R R0, SR_TID.X ;  /* 0x0000000000007919 */ /* 0x002e620000002100 */
[----:B------:R-:W-:Y:S01]  /*1d200*/  BSSY.RECONVERGENT B0, `(.L_x_349) ;  /* 0x0000005000007945 */ /* 0x000fe20003800200 */
[----:B-1----:R-:W-:-:S04]  /*1d210*/  LOP3.LUT P2, RZ, R0, 0x1f, RZ, 0xc0, !PT ;  /* 0x0000001f00ff7812 */ /* 0x002fc8000784c0ff */
[----:B------:R-:W-:-:S13]  /*1d220*/  PLOP3.LUT P2, PT, P2, P0, PT, 0x8f, 0xf8 ;  /* 0x0000000000f8781c */ /* 0x000fda0001741177 */
[----:B------:R-:W-:Y:S05]  /*1d230*/  @P2 BRA `(.L_x_350) ;  /* 0x0000000000042947 */ /* 0x000fea0003800000 */
[----:B------:R-:W-:Y:S05]  /*1d240*/  BPT.TRAP 0x1 ;  /* 0x000000040000795c */ /* 0x000fea0000300000 */
.L_x_350:
[----:B------:R-:W-:Y:S05]  /*1d250*/  BSYNC.RECONVERGENT B0 ;  /* 0x0000000000007941 */ /* 0x000fea0003800200 */
.L_x_349:
[----:B------:R-:W-:Y:S02]  /*1d260*/  ULEA UR16, UR15, UR8, 0xf ;  /* 0x000000080f107291 */ /* 0x000fe4000f8e78ff */
[----:B------:R-:W-:Y:S02]  /*1d270*/  UIADD3 UR6, UP2, UPT, UR48, 0x180, URZ ;  /* 0x0000018030067890 */ /* 0x000fe4000ff5e0ff */
[----:B------:R-:W-:Y:S02]  /*1d280*/  USHF.L.U32 UR43, UR11, 0x6, URZ ;  /* 0x000000060b2b7899 */ /* 0x000fe400080006ff */
[----:B------:R-:W-:Y:S02]  /*1d290*/  UIADD3 UR41, UPT, UPT, UR41, 0x58020, URZ ;  /* 0x0005802029297890 */ /* 0x000fe4000fffe0ff */
[----:B------:R-:W-:Y:S02]  /*1d2a0*/  UIADD3 UR40, UPT, UPT, UR16, 0x20000, URZ ;  /* 0x0002000010287890 */ /* 0x000fe4000fffe0ff */
[----:B------:R-:W-:-:S02]  /*1d2b0*/  UIADD3.X UR7, UPT, UPT, URZ, UR49, URZ, UP2, !UPT ;  /* 0x00000031ff077290 */ /* 0x000fc400097fe4ff */
[----:B------:R-:W-:Y:S02]  /*1d2c0*/  UIADD3 UR32, UPT, UPT, UR16, 0x22000, URZ ;  /* 0x0002200010207890 */ /* 0x000fe4000fffe0ff */
[----:B------:R-:W-:Y:S02]  /*1d2d0*/  UIADD3 UR24, UPT, UPT, UR16, 0x24000, URZ ;  /* 0x0002400010187890 */ /* 0x000fe4000fffe0ff */
[----:B------:R-:W-:Y:S01]  /*1d2e0*/  UIADD3 UR16, UPT, UPT, UR16, 0x26000, URZ ;  /* 0x0002600010107890 */ /* 0x000fe2000fffe0ff */
        /* <DEDUP_REMOVED lines=27> */
[----:B------:R-:W-:Y:S01]  /*1d4a0*/  ULOP3.LUT UR9, UR23, UR4, URZ, 0x3c, !UPT ;  /* 0x0000000417097292 */ /* 0x000fe2000f8e3cff */
[----:B------:R1:W-:Y:S02]  /*1d4b0*/  UTMALDG.4D [UR16], [UR6], desc[UR30] ;  /* 0x00001e10060075b4 */ /* 0x0003e40008019000 */
[----:B-1----:R-:W-:Y:S09]  /*1d4c0*/  BRA.U !UP0, `(.L_x_351) ;  /* 0x0000000108047547 */ /* 0x002ff2000b800000 */
[----:B------:R-:W-:Y:S05]  /*1d4d0*/  BPT.TRAP 0x1 ;  /* 0x000000040000795c */ /* 0x000fea0000300000 */
.L_x_351:
[----:B------:R-:W-:Y:S01]  /*1d4e0*/  ULEA UR41, UR5, UR8, 0x3 ;  /* 0x0000000805297291 */ /* 0x000fe2000f8e18ff */
[----:B------:R-:W-:Y:S01]  /*1d4f0*/  IMAD.U32 R3, RZ, RZ, UR9 ;  /* 0x00000009ff037e24 */ /* 0x000fe2000f8e00ff */
[----:B--2---:R-:W-:-:S04]  /*1d500*/  @!P0 MOV R2, 0x8000 ;  /* 0x0000800000028802 */ /* 0x004fc80000000f00 */
[----:B------:R-:W-:-:S04]  /*1d510*/  SHF.L.U32 R3, R3, 0x1f, RZ ;  /* 0x0000001f03037819 */ /* 0x000fc800000006ff */
[----:B------:R-:W1:Y:S02]  /*1d520*/  SYNCS.PHASECHK.TRANS64.TRYWAIT P1, [UR41+0x58038], R3 ;  /* 0x05803803ff0075a7 */ /* 0x000e640008021129 */
[----:B-1----:R-:W-:Y:S05]  /*1d530*/  @!P1 BRA `(.L_x_352) ;  /* 0x00000054002c9947 */ /* 0x002fea0003800000 */
.L_x_462:
[----:B------:R2:W-:Y:S01]  /*1d540*/  @!P0 SYNCS.ARRIVE.TRANS64 RZ, [UR41+0x58020], R2 ;  /* 0x05802002ffff89a7 */ /* 0x0005e20008000029 */
[----:B------:R-:W-:Y:S05]  /*1d550*/  BRA.U !UP1, `(.L_x_353) ;  /* 0x0000000109047547 */ /* 0x000fea000b800000 */
[----:B------:R-:W-:Y:S05]  /*1d560*/  BPT.TRAP 0x1 ;  /* 0x000000040000795c */ /* 0x000fea0000300000 */
.L_x_353:
[----:B------:R-:W-:Y:S04]  /*1d570*/  BSSY.RECONVERGENT B0, `(.L_x_354) ;  /* 0x0000003000007945 */ /* 0x000fe80003800200 */
[----:B------:R-:W-:Y:S05]  /*1d580*/  @P2 BRA `(.L_x_355) ;  /* 0x0000000000042947 */ /* 0x000fea0003800000 */
[----:B------:R-:W-:Y:S05]  /*1d590*/  BPT.TRAP 0x1 ;  /* 0x000000040000795c */ /* 0x000fea0000300000 */
.L_x_355:
[----:B------:R-:W-:Y:S05]  /*1d5a0*/  BSYNC.RECONVERGENT B0 ;  /* 0x0000000000007941 */ /* 0x000fea0003800200 */
.L_x_354:
        /* <DEDUP_REMOVED lines=31> */
[----:B------:R-:W-:-:S02]  /*1d7a0*/  UIADD3 UR5, UPT, UPT, UR5, 0x1, URZ ;  /* 0x0000000105057890 */ /* 0x000fc4000fffe0ff */
[----:B------:R-:W-:Y:S02]  /*1d7b0*/  UIADD3 UR10, UPT, UPT, UR11, 0x1, URZ ;  /* 0x000000010b0a7890 */ /* 0x000fe4000fffe0ff */
[----:B------:R-:W-:Y:S01]  /*1d7c0*/  UISETP.NE.AND UP2, UPT, UR5, 0x3, UPT ;  /* 0x000000030500788c */ /* 0x000fe2000bf45270 */
[----:B------:R3:W-:Y:S03]  /*1d7d0*/  UTMALDG.4D [UR24], [UR6], desc[UR22] ;  /* 0x00001618060075b4 */ /* 0x0007e60008019000 */
[----:B------:R-:W-:Y:S02]  /*1d7e0*/  USEL UR4, URZ, 0x1, UP2 ;  /* 0x00000001ff047887 */ /* 0x000fe40009000000 */
[----:B------:R-:W-:Y:S02]  /*1d7f0*/  USEL UR5, UR5, URZ, UP2 ;  /* 0x000000ff05057287 */ /* 0x000fe40009000000 */
[----:B------:R-:W-:Y:S01]  /*1d800*/  ULOP3.LUT UR9, UR9, UR4, URZ, 0x3c, !UPT ;  /* 0x0000000409097292 */ /* 0x000fe2000f8e3cff */
[----:B------:R3:W-:Y:S02]  /*1d810*/  UTMALDG.4D [UR16], [UR6], desc[UR22] ;  /* 0x00001610060075b4 */ /* 0x0007e40008019000 */
[----:B---3--:R-:W-:Y:S09]  /*1d820*/  BRA.U !UP0, `(.L_x_356) ;  /* 0x0000000108047547 */ /* 0x008ff2000b800000 */
[----:B------:R-:W-:Y:S05]  /*1d830*/  BPT.TRAP 0x1 ;  /* 0x000000040000795c */ /* 0x000fea0000300000 */
.L_x_356:
[----:B------:R-:W-:Y:S01]  /*1d840*/  ULEA UR41, UR5, UR8, 0x3 ;  /* 0x0000000805297291 */ /* 0x000fe2000f8e18ff */
[----:B-1----:R-:W-:Y:S01]  /*1d850*/  IMAD.U32 R3, RZ, RZ, UR9 ;  /* 0x00000009ff037e24 */ /* 0x002fe2000f8e00ff */
[----:B--2---:R-:W-:-:S04]  /*1d860*/  @!P0 MOV R2, 0x8000 ;  /* 0x0000800000028802 */ /* 0x004fc80000000f00 */
[----:B------:R-:W-:-:S04]  /*1d870*/  SHF.L.U32 R3, R3, 0x1f, RZ ;  /* 0x0000001f03037819 */ /* 0x000fc800000006ff */
[----:B------:R-:W1:Y:S02]  /*1d880*/  SYNCS.PHASECHK.TRANS64.TRYWAIT P1, [UR41+0x58038], R3 ;  /* 0x05803803ff0075a7 */ /* 0x000e640008021129 */
[----:B-1----:R-:W-:Y:S05]  /*1d890*/  @!P1 BRA `(.L_x_357) ;  /* 0x00000050006c9947 */ /* 0x002fea0003800000 */
.L_x_464:
[----:B------:R2:W-:Y:S01]  /*1d8a0*/  @!P0 SYNCS.ARRIVE.TRANS64 RZ, [UR41+0x58020], R2 ;  /* 0x05802002ffff89a7 */ /* 0x0005e20008000029 */
[----:B------:R-:W-:Y:S05]  /*1d8b0*/  BRA.U !UP1, `(.L_x_358) ;  /* 0x0000000109047547 */ /* 0x000fea000b800000 */
[----:B------:R-:W-:Y:S05]  /*1d8c0*/  BPT.TRAP 0x1 ;  /* 0x000000040000795c */ /* 0x000fea0000300000 */
.L_x_358:
[----:B------:R-:W-:Y:S04]  /*1d8d0*/  BSSY.RECONVERGENT B0, `(.L_x_359) ;  /* 0x0000003000007945 */ /* 0x000fe80003800200 */
[----:B------:R-:W-:Y:S05]  /*1d8e0*/  @P2 BRA `(.L_x_360) ;  /* 0x0000000000042947 */ /* 0x000fea0003800000 */
[----:B------:R-:W-:Y:S05]  /*1d8f0*/  BPT.TRAP 0x1 ;  /* 0x000000040000795c */ /* 0x000fea0000300000 */
.L_x_360:
[----:B------:R-:W-:Y:S05]  /*1d900*/  BSYNC.RECONVERGENT B0 ;  /* 0x0000000000007941 */ /* 0x000fea0003800200 */
.L_x_359:
        /* <DEDUP_REMOVED lines=8> */
[----:B------:R-:W-:Y:S02]  /*1d990*/  UIADD3 UR24, UPT, UPT, UR16, 0x24000, URZ ;  /* 0x0002400010187890 */ /* 0x000fe4000fffe0ff */
[----:B------:R-:W-:Y:S02]  /*1d9a0*/  UIADD3 UR16, UPT, UPT, UR16, 0x26000, URZ ;  /* 0x0002600010107890 */ /* 0x000fe4000fffe0ff */
[----:B------:R-:W-:Y:S01]  /*1d9b0*/  UISETP.NE.AND UP2, UPT, UR5, 0x3, UPT ;  /* 0x000000030500788c */ /* 0x000fe2000bf45270 */
        /* <DEDUP_REMOVED lines=16> */
[----:B------:R-:W-:Y:S01]  /*1dac0*/  USEL UR4, URZ, 0x1, UP2 ;  /* 0x00000001ff047887 */ /* 0x000fe20009000000 */
[----:B------:R-:W-:Y:S01]  /*1dad0*/  UMOV UR18, 0xc0 ;  /* 0x000000c000127882 */ /* 0x000fe20000000000 */
[----:B------:R-:W-:Y:S01]  /*1dae0*/  UMOV UR20, UR13 ;  /* 0x0000000d00147c82 */ /* 0x000fe20008000000 */
[----:B------:R-:W-:Y:S01]  /*1daf0*/  UMOV UR21, UR14 ;  /* 0x0000000e00157c82 */ /* 0x000fe20008000000 */
[----:B------:R-:W-:Y:S01]  /*1db00*/  UTMALDG.4D [UR32], [UR6], desc[UR22] ;  /* 0x00001620060075b4 */ /* 0x000fe20008019000 */
[----:B------:R-:W-:Y:S01]  /*1db10*/  UMOV UR17, UR41 ;  /* 0x0000002900117c82 */ /* 0x000fe20008000000 */
[----:B------:R-:W-:Y:S01]  /*1db20*/  UMOV UR19, UR43 ;  /* 0x0000002b00137c82 */ /* 0x000fe20008000000 */
[----:B------:R-:W-:Y:S01]  /*1db30*/  UTMALDG.4D [UR24], [UR6], desc[UR22] ;  /* 0x00001618060075b4 */ /* 0x000fe20008019000 */
[----:B------:R3:W-:Y:S02]  /*1db40*/  UTMALDG.4D [UR16], [UR6], desc[UR22] ;  /* 0x00001610060075b4 */ /* 0x0007e40008019000 */
[----:B---3--:R-:W-:-:S02]  /*1db50*/  USEL UR6, UR5, URZ, UP2 ;  /* 0x000000ff05067287 */ /* 0x008fc40009000000 */
[----:B------:R-:W-:Y:S01]  /*1db60*/  ULOP3.LUT UR7, UR9, UR4, URZ, 0x3c, !UPT ;  /* 0x0000000409077292 */ /* 0x000fe2000f8e3cff */
[----:B------:R-:W-:Y:S11]  /*1db70*/  BRA.U !UP0, `(.L_x_361) ;  /* 0x0000000108047547 */ /* 0x000ff6000b800000 */
[----:B------:R-:W-:Y:S05]  /*1db80*/  BPT.TRAP 0x1 ;  /* 0x000000040000795c */ /* 0x000fea0000300000 */
.L_x_361:
[----:B------:R-:W-:Y:S01]  /*1db90*/  ULEA UR41, UR6, UR8, 0x3 ;  /* 0x0000000806297291 */ /* 0x000fe2000f8e18ff */
[----:B-1----:R-:W-:Y:S01]  /*1dba0*/  IMAD.U32 R3, RZ, RZ, UR7 ;  /* 0x00000007ff037e24 */ /* 0x002fe2000f8e00ff */
[----:B--2---:R-:W-:-:S04]  /*1dbb0*/  @!P0 MOV R2, 0x8000 ;  /* 0x0000800000028802 */ /* 0x004fc80000000f00 */
[----:B------:R-:W-:-:S04]  /*1dbc0*/  SHF.L.U32 R3, R3, 0x1f, RZ ;  /* 0x0000001f03037819 */ /* 0x000fc800000006ff */
[----:B------:R-:W1:Y:S02]  /*1dbd0*/  SYNCS.PHASECHK.TRANS64.TRYWAIT P1, [UR41+0x58038], R3 ;  /* 0x05803803ff0075a7 */ /* 0x000e640008021129 */
[----:B-1----:R-:W-:Y:S05]  /*1dbe0*/  @!P1 BRA `(.L_x_362) ;  /* 0x0000004c00b09947 */ /* 0x002fea0003800000 */
.L_x_466:
[----:B------:R2:W-:Y:S01]  /*1dbf0*/  @!P0 SYNCS.ARRIVE.TRANS64 RZ, [UR41+0x58020], R2 ;  /* 0x05802002ffff89a7 */ /* 0x0005e20008000029 */
[----:B------:R-:W-:Y:S05]  /*1dc00*/  BRA.U !UP1, `(.L_x_363) ;  /* 0x0000000109047547 */ /* 0x000fea000b800000 */
[----:B------:R-:W-:Y:S05]  /*1dc10*/  BPT.TRAP 0x1 ;  /* 0x000000040000795c */ /* 0x000fea0000300000 */
.L_x_363:
[----:B------:R-:W-:Y:S04]  /*1dc20*/  BSSY.RECONVERGENT B0, `(.L_x_364) ;  /* 0x0000003000007945 */ /* 0x000fe80003800200 */
[----:B------:R-:W-:Y:S05]  /*1dc30*/  @P2 BRA `(.L_x_365) ;  /* 0x0000000000042947 */ /* 0x000fea0003800000 */
[----:B------:R-:W-:Y:S05]  /*1dc40*/  BPT.TRAP 0x1 ;  /* 0x000000040000795c */ /* 0x000fea0000300000 */
.L_x_365:
[----:B------:R-:W-:Y:S05]  /*1dc50*/  BSYNC.RECONVERGENT B0 ;  /* 0x0000000000007941 */ /* 0x000fea0003800200 */
.L_x_364:
        /* <DEDUP_REMOVED lines=19> */
[----:B------:R-:W-:Y:S01]  /*1dd90*/  UIADD3 UR6, UPT, UPT, UR6, 0x1, URZ ;  /* 0x0000000106067890 */ /* 0x000fe2000fffe0ff */
[----:B------:R-:W-:Y:S01]  /*1dda0*/  UTMALDG.4D [UR40], [UR4], desc[UR22] ;  /* 0x00001628040075b4 */ /* 0x000fe20008019000 */
[----:B------:R-:W-:Y:S01]  /*1ddb0*/  UMOV UR26, 0x80 ;  /* 0x00000080001a7882 */ /* 0x000fe20000000000 */
[----:B------:R-:W-:Y:S01]  /*1ddc0*/  UMOV UR28, UR13 ;  /* 0x0000000d001c7c82 */ /* 0x000fe20008000000 */
[----:B------:R-:W-:Y:S01]  /*1ddd0*/  UMOV UR29, UR14 ;  /* 0x0000000e001d7c82 */ /* 0x000fe20008000000 */
[----:B------:R-:W-:Y:S01]  /*1dde0*/  UMOV UR25, UR41 ;  /* 0x0000002900197c82 */ /* 0x000fe20008000000 */
[----:B------:R-:W-:Y:S01]  /*1ddf0*/  UMOV UR27, UR43 ;  /* 0x0000002b001b7c82 */ /* 0x000fe20008000000 */
[----:B------:R-:W-:Y:S01]  /*1de00*/  UMOV UR18, 0xc0 ;  /* 0x000000c000127882 */ /* 0x000fe20000000000 */
[----:B------:R-:W-:Y:S01]  /*1de10*/  UMOV UR20, UR13 ;  /* 0x0000000d00147c82 */ /* 0x000fe20008000000 */
[----:B------:R-:W-:Y:S01]  /*1de20*/  UTMALDG.4D [UR32], [UR4], desc[UR22] ;  /* 0x00001620040075b4 */ /* 0x000fe20008019000 */
[----:B------:R-:W-:Y:S01]  /*1de30*/  UMOV UR21, UR14 ;  /* 0x0000000e00157c82 */ /* 0x000fe20008000000 */
[----:B------:R-:W-:Y:S01]  /*1de40*/  UMOV UR17, UR41 ;  /* 0x0000002900117c82 */ /* 0x000fe20008000000 */
[----:B------:R-:W-:Y:S01]  /*1de50*/  UMOV UR19, UR43 ;  /* 0x0000002b00137c82 */ /* 0x000fe20008000000 */
[----:B------:R-:W-:-:S02]  /*1de60*/  UISETP.NE.AND UP2, UPT, UR6, 0x3, UPT ;  /* 0x000000030600788c */ /* 0x000fc4000bf45270 */
[----:B------:R-:W-:Y:S01]  /*1de70*/  UIADD3 UR11, UPT, UPT, UR11, 0x2, URZ ;  /* 0x000000020b0b7890 */ /* 0x000fe2000fffe0ff */
[----:B------:R-:W-:Y:S01]  /*1de80*/  UTMALDG.4D [UR24], [UR4], desc[UR22] ;  /* 0x00001618040075b4 */ /* 0x000fe20008019000 */
[----:B------:R-:W-:Y:S01]  /*1de90*/  USEL UR15, UR6, URZ, UP2 ;  /* 0x000000ff060f7287 */ /* 0x000fe20009000000 */
[----:B------:R3:W-:Y:S02]  /*1dea0*/  UTMALDG.4D [UR16], [UR4], desc[UR22] ;  /* 0x00001610040075b4 */ /* 0x0007e40008019000 */
[----:B---3--:R-:W-:Y:S02]  /*1deb0*/  ULOP3.LUT UR4, UR12, 0xfffffffe, URZ, 0xc0, !UPT ;  /* 0xfffffffe0c047892 */ /* 0x008fe4000f8ec0ff */
[----:B------:R-:W-:Y:S02]  /*1dec0*/  USEL UR5, URZ, 0x1, UP2 ;  /* 0x00000001ff057887 */ /* 0x000fe40009000000 */
[----:B------:R-:W-:Y:S02]  /*1ded0*/  UISETP.NE.AND UP2, UPT, UR10, UR4, UPT ;  /* 0x000000040a00728c */ /* 0x000fe4000bf45270 */
[----:B------:R-:W-:-:S07]  /*1dee0*/  ULOP3.LUT UR23, UR7, UR5, URZ, 0x3c, !UPT ;  /* 0x0000000507177292 */ /* 0x000fce000f8e3cff */
[----:B------:R-:W-:Y:S05]  /*1def0*/  BRA.U UP2, `(.L_x_366) ;  /* 0xfffffff102847547 */ /* 0x000fea000b83ffff */
[----:B------:R-:W-:Y:S02]  /*1df00*/  USHF.L.U32 UR43, UR11, 0x6, URZ ;  /* 0x000000060b2b7899 */ /* 0x000fe400080006ff */
.L_x_345:
[----:B------:R-:W-:-:S04]  /*1df10*/  ULOP3.LUT UR4, UR12, 0x1, URZ, 0xc0, !UPT ;  /* 0x000000010c047892 */ /* 0x000fc8000f8ec0ff */
[----:B------:R-:W-:-:S09]  /*1df20*/  UISETP.NE.U32.AND UP2, UPT, UR4, 0x1, UPT ;  /* 0x000000010400788c */ /* 0x000fd2000bf45070 */
[----:B------:R-:W-:Y:S05]  /*1df30*/  BRA.U UP2, `(.L_x_320) ;  /* 0x0000000502a47547 */ /* 0x000fea000b800000 */
[----:B------:R-:W-:Y:S05]  /*1df40*/  BRA.U !UP0, `(.L_x_367) ;  /* 0x0000000108047547 */ /* 0x000fea000b800000 */
[----:B------:R-:W-:Y:S05]  /*1df50*/  BPT.TRAP 0x1 ;  /* 0x000000040000795c */ /* 0x000fea0000300000 */
.L_x_367:
[----:B------:R-:W-:Y:S01]  /*1df60*/  ULEA UR41, UR15, UR8, 0x3 ;  /* 0x000000080f297291 */ /* 0x000fe2000f8e18ff */
[----:B-1----:R-:W-:Y:S01]  /*1df70*/  IMAD.U32 R3, RZ, RZ, UR23 ;  /* 0x00000017ff037e24 */ /* 0x002fe2000f8e00ff */
[----:B--2---:R-:W-:-:S04]  /*1df80*/  @!P0 MOV R2, 0x8000 ;  /* 0x0000800000028802 */ /* 0x004fc80000000f00 */
[----:B------:R-:W-:-:S04]  /*1df90*/  SHF.L.U32 R3, R3, 0x1f, RZ ;  /* 0x0000001f03037819 */ /* 0x000fc800000006ff */
[----:B------:R-:W1:Y:S02]  /*1dfa0*/  SYNCS.PHASECHK.TRANS64.TRYWAIT P1, [UR41+0x58038], R3 ;  /* 0x05803803ff0075a7 */ /* 0x000e640008021129 */
[----:B-1----:R-:W-:Y:S05]  /*1dfb0*/  @!P1 BRA `(.L_x_368) ;  /* 0x0000004800d49947 */ /* 0x002fea0003800000 */
.L_x_468:
[----:B------:R2:W-:Y:S01]  /*1dfc0*/  @!P0 SYNCS.ARRIVE.TRANS64 RZ, [UR41+0x58020], R2 ;  /* 0x05802002ffff89a7 */ /* 0x0005e20008000029 */
[----:B------:R-:W-:Y:S05]  /*1dfd0*/  BRA.U !UP1, `(.L_x_369) ;  /* 0x0000000109047547 */ /* 0x000fea000b800000 */
[----:B------:R-:W-:Y:S05]  /*1dfe0*/  BPT.TRAP 0x1 ;  /* 0x000000040000795c */ /* 0x000fea0000300000 */
.L_x_369:
[----:B------:R-:W-:Y:S04]  /*1dff0*/  BSSY.RECONVERGENT B0, `(.L_x_370) ;  /* 0x0000003000007945 */ /* 0x000fe80003800200 */
[----:B------:R-:W-:Y:S05]  /*1e000*/  @P2 BRA `(.L_x_371) ;  /* 0x0000000000042947 */ /* 0x000fea0003800000 */
[----:B------:R-:W-:Y:S05]  /*1e010*/  BPT.TRAP 0x1 ;  /* 0x000000040000795c */ /* 0x000fea0000300000 */
.L_x_371:
[----:B------:R-:W-:Y:S05]  /*1e020*/  BSYNC.RECONVERGENT B0 ;  /* 0x0000000000007941 */ /* 0x000fea0003800200 */
.L_x_370:
[----:B------:R-:W-:Y:S02]  /*1e030*/  ULEA UR16, UR15, UR8, 0xf ;  /* 0x000000080f107291 */ /* 0x000fe4000f8e78ff */
        /* <DEDUP_REMOVED lines=22> */
[----:B------:R-:W-:Y:S01]  /*1e1a0*/  UTMALDG.4D [UR40], [UR4], desc[UR6] ;  /* 0x00000628040075b4 */ /* 0x000fe20008019000 */
[----:B------:R-:W-:Y:S01]  /*1e1b0*/  UMOV UR25, UR41 ;  /* 0x0000002900197c82 */ /* 0x000fe20008000000 */
[----:B------:R-:W-:Y:S01]  /*1e1c0*/  UISETP.NE.AND UP2, UPT, UR15, 0x3, UPT ;  /* 0x000000030f00788c */ /* 0x000fe2000bf45270 */
[----:B------:R-:W-:Y:S01]  /*1e1d0*/  UMOV UR18, 0xc0 ;  /* 0x000000c000127882 */ /* 0x000fe20000000000 */
[----:B------:R-:W-:Y:S01]  /*1e1e0*/  UMOV UR19, UR43 ;  /* 0x0000002b00137c82 */ /* 0x000fe20008000000 */
[----:B------:R-:W-:Y:S01]  /*1e1f0*/  UMOV UR20, UR13 ;  /* 0x0000000d00147c82 */ /* 0x000fe20008000000 */
[----:B------:R-:W-:Y:S01]  /*1e200*/  UMOV UR21, UR14 ;  /* 0x0000000e00157c82 */ /* 0x000fe20008000000 */
[----:B------:R-:W-:Y:S01]  /*1e210*/  UTMALDG.4D [UR32], [UR4], desc[UR6] ;  /* 0x00000620040075b4 */ /* 0x000fe20008019000 */
[----:B------:R-:W-:Y:S01]  /*1e220*/  UMOV UR17, UR41 ;  /* 0x0000002900117c82 */ /* 0x000fe20008000000 */
[----:B------:R-:W-:Y:S01]  /*1e230*/  USEL UR15, UR15, URZ, UP2 ;  /* 0x000000ff0f0f7287 */ /* 0x000fe20009000000 */
[----:B------:R-:W-:Y:S01]  /*1e240*/  UTMALDG.4D [UR24], [UR4], desc[UR6] ;  /* 0x00000618040075b4 */ /* 0x000fe20008019000 */
[----:B------:R3:W-:Y:S02]  /*1e250*/  UTMALDG.4D [UR16], [UR4], desc[UR6] ;  /* 0x00000610040075b4 */ /* 0x0007e40008019000 */
[----:B---3--:R-:W-:-:S04]  /*1e260*/  USEL UR4, URZ, 0x1, UP2 ;  /* 0x00000001ff047887 */ /* 0x008fc80009000000 */
[----:B------:R-:W-:Y:S01]  /*1e270*/  ULOP3.LUT UR23, UR23, UR4, URZ, 0x3c, !UPT ;  /* 0x0000000417177292 */ /* 0x000fe2000f8e3cff */
[----:B------:R-:W-:Y:S11]  /*1e280*/  BRA.U !UP0, `(.L_x_372) ;  /* 0x0000000108047547 */ /* 0x000ff6000b800000 */
[----:B------:R-:W-:Y:S05]  /*1e290*/  BPT.TRAP 0x1 ;  /* 0x000000040000795c */ /* 0x000fea0000300000 */
.L_x_372:
[----:B------:R-:W-:Y:S01]  /*1e2a0*/  ULEA UR33, UR15, UR8, 0x3 ;  /* 0x000000080f217291 */ /* 0x000fe2000f8e18ff */
[----:B-1----:R-:W-:Y:S01]  /*1e2b0*/  IMAD.U32 R3, RZ, RZ, UR23 ;  /* 0x00000017ff037e24 */ /* 0x002fe2000f8e00ff */
[----:B--2---:R-:W-:-:S04]  /*1e2c0*/  @!P0 MOV R2, 0x8000 ;  /* 0x0000800000028802 */ /* 0x004fc80000000f00 */
[----:B------:R-:W-:-:S04]  /*1e2d0*/  SHF.L.U32 R3, R3, 0x1f, RZ ;  /* 0x0000001f03037819 */ /* 0x000fc800000006ff */
[----:B------:R-:W1:Y:S02]  /*1e2e0*/  SYNCS.PHASECHK.TRANS64.TRYWAIT P1, [UR33+0x58038], R3 ;  /* 0x05803803ff0075a7 */ /* 0x000e640008021121 */
[----:B-1----:R-:W-:Y:S05]  /*1e2f0*/  @!P1 BRA `(.L_x_373) ;  /* 0x00000048001c9947 */ /* 0x002fea0003800000 */
.L_x_470:
[----:B------:R2:W-:Y:S01]  /*1e300*/  @!P0 SYNCS.ARRIVE.TRANS64 RZ, [UR33+0x58020], R2 ;  /* 0x05802002ffff89a7 */ /* 0x0005e20008000021 */
[----:B------:R-:W-:Y:S05]  /*1e310*/  BRA.U !UP1, `(.L_x_374) ;  /* 0x0000000109047547 */ /* 0x000fea000b800000 */
[----:B------:R-:W-:Y:S05]  /*1e320*/  BPT.TRAP 0x1 ;  /* 0x000000040000795c */ /* 0x000fea0000300000 */
.L_x_374:
[----:B------:R-:W-:Y:S04]  /*1e330*/  BSSY.RECONVERGENT B0, `(.L_x_375) ;  /* 0x0000003000007945 */ /* 0x000fe80003800200 */
[----:B------:R-:W-:Y:S05]  /*1e340*/  @P2 BRA `(.L_x_376) ;  /* 0x0000000000042947 */ /* 0x000fea0003800000 */
[----:B------:R-:W-:Y:S05]  /*1e350*/  BPT.TRAP 0x1 ;  /* 0x000000040000795c */ /* 0x000fea0000300000 */
.L_x_376:
[----:B------:R-:W-:Y:S05]  /*1e360*/  BSYNC.RECONVERGENT B0 ;  /* 0x0000000000007941 */ /* 0x000fea0003800200 */
.L_x_375:
        /* <DEDUP_REMOVED lines=37> */
[----:B------:R-:W-:-:S12]  /*1e5c0*/  ULOP3.LUT UR23, UR23, UR4, URZ, 0x3c, !UPT ;  /* 0x0000000417177292 */ /* 0x000fd8000f8e3cff */
.L_x_320:
[----:B------:R-:W3:Y:S01]  /*1e5d0*/  LDCU UR4, c[0x0][0x370] ;  /* 0x00006e00ff0477ac */ /* 0x000ee20008000800 */
[----:B------:R-:W4:Y:S01]  /*1e5e0*/  LDCU UR5, c[0x0][0x900] ;  /* 0x00012000ff0577ac */ /* 0x000f220008000800 */
[----:B---3--:R-:W-:-:S04]  /*1e5f0*/  UIADD3 UR62, UPT, UPT, UR4, UR62, URZ ;  /* 0x0000003e043e7290 */ /* 0x008fc8000fffe0ff */
[----:B----4-:R-:W-:-:S09]  /*1e600*/  UISETP.GE.AND UP2, UPT, UR62, UR5, UPT ;  /* 0x000000053e00728c */ /* 0x010fd2000bf46270 */
[----:B------:R-:W-:Y:S05]  /*1e610*/  BRA.U !UP2, `(.L_x_377) ;  /* 0xffffffd90a407547 */ /* 0x000fea000b83ffff */
[----:B------:R-:W-:Y:S05]  /*1e620*/  EXIT ;  /* 0x000000000000794d */ /* 0x000fea0003800000 */
.L_x_489:
[----:B------:R-:W-:-:S08]  /*1e630*/  NOP ;  /* 0x0000000000007918 */ /* 0x000fd00000000000 */
[----:B------:R-:W1:-:S00]  /*1e640*/  USETMAXREG.DEALLOC.CTAPOOL 0x20 ;  /* 0x00000020000079c8 */ /* 0x000e4000080e0500 */
[----:B-1----:R-:W1:Y:S02]  /*1e650*/  LDC R0, c[0x0][0x900] ;  /* 0x00024000ff007b82 */ /* 0x002e640000000800 */
[----:B-1----:R-:W-:-:S13]  /*1e660*/  ISETP.LE.AND P0, PT, R0, UR62, PT ;  /* 0x0000003e00007c0c */ /* 0x002fda000bf03270 */
[----:B------:R-:W-:Y:S05]  /*1e670*/  @P0 EXIT ;  /* 0x000000000000094d */ /* 0x000fea0003800000 */
[----:B------:R-:W-:Y:S01]  /*1e680*/  HFMA2 R2, -RZ, RZ, 0, 0 ;  /* 0x00000000ff027431 */ /* 0x000fe200000001ff */
[----:B------:R-:W-:Y:S01]  /*1e690*/  PRMT R0, RZ, 0x7610, R0 ;  /* 0x00007610ff007816 */ /* 0x000fe20000000000 */
[----:B------:R-:W1:Y:S01]  /*1e6a0*/  LDCU.64 UR46, c[0x0][0x348] ;  /* 0x00006900ff2e77ac */ /* 0x000e620008000a00 */
[----:B------:R-:W2:Y:S01]  /*1e6b0*/  LDCU UR63, c[0x0][0x900] ;  /* 0x00012000ff3f77ac */ /* 0x000ea20008000800 */
[----:B------:R-:W3:Y:S01]  /*1e6c0*/  LDCU UR23, c[0x0][0x904] ;  /* 0x00012080ff1777ac */ /* 0x000ee20008000800 */
[----:B------:R-:W4:Y:S01]  /*1e6d0*/  LDCU UR71, c[0x0][0x380] ;  /* 0x00007000ff4777ac */ /* 0x000f220008000800 */
[----:B------:R-:W1:Y:S01]  /*1e6e0*/  LDCU UR22, c[0x0][0x38c] ;  /* 0x00007180ff1677ac */ /* 0x000e620008000800 */
[----:B------:R-:W1:Y:S01]  /*1e6f0*/  LDCU UR54, c[0x0][0x91c] ;  /* 0x00012380ff3677ac */ /* 0x000e620008000800 */
[----:B------:R-:W1:Y:S01]  /*1e700*/  LDCU UR70, c[0x0][0x918] ;  /* 0x00012300ff4677ac */ /* 0x000e620008000800 */
[----:B------:R-:W1:Y:S01]  /*1e710*/  LDCU.64 UR30, c[0x0][0x908] ;  /* 0x00012100ff1e77ac */ /* 0x000e620008000a00 */
[----:B------:R-:W1:Y:S01]  /*1e720*/  LDCU.64 UR38, c[0x0][0x920] ;  /* 0x00012400ff2677ac */ /* 0x000e620008000a00 */
[----:B------:R-:W1:Y:S02]  /*1e730*/  LDCU.64 UR14, c[0x0][0x910] ;  /* 0x00012200ff0e77ac */ /* 0x000e640008000a00 */
.L_x_389:
[----:B-1----:R-:W-:Y:S02]  /*1e740*/  UIMAD.WIDE.U32 UR4, UR62, UR30, URZ ;  /* 0x0000001e3e0472a5 */ /* 0x002fe4000f8e00ff */
[----:B---3--:R-:W-:-:S05]  /*1e750*/  UISETP.NE.AND UP0, UPT, UR23, 0x1, UPT ;  /* 0x000000011700788c */ /* 0x008fca000bf05270 */
[----:B------:R-:W-:Y:S02]  /*1e760*/  UMOV UR4, UR5 ;  /* 0x0000000500047c82 */ /* 0x000fe40008000000 */
[----:B------:R-:W-:-:S04]  /*1e770*/  USHF.R.U32.HI UR4, URZ, UR31, UR4 ;  /* 0x0000001fff047299 */ /* 0x000fc80008011604 */
[----:B------:R-:W-:Y:S02]  /*1e780*/  USEL UR6, UR62, UR4, !UP0 ;  /* 0x000000043e067287 */ /* 0x000fe4000c000000 */
[----:B------:R-:W-:Y:S02]  /*1e790*/  UISETP.NE.AND UP0, UPT, UR54, 0x1, UPT ;  /* 0x000000013600788c */ /* 0x000fe4000bf05270 */
[----:B------:R-:W-:-:S07]  /*1e7a0*/  UIMAD.WIDE.U32 UR4, UR6, UR38, URZ ;  /* 0x00000026060472a5 */ /* 0x000fce000f8e00ff */
[----:B------:R-:W-:Y:S02]  /*1e7b0*/  UMOV UR4, UR5 ;  /* 0x0000000500047c82 */ /* 0x000fe40008000000 */
[----:B------:R-:W-:Y:S02]  /*1e7c0*/  USHF.R.U32.HI UR5, URZ, UR39, UR4 ;  /* 0x00000027ff057299 */ /* 0x000fe40008011604 */
[----:B------:R-:W-:Y:S02]  /*1e7d0*/  UIADD3 UR4, UPT, UPT, -UR6, URZ, URZ ;  /* 0x000000ff06047290 */ /* 0x000fe4000fffe1ff */
[----:B------:R-:W-:Y:S02]  /*1e7e0*/  USEL UR7, UR6, UR5, !UP0 ;  /* 0x0000000506077287 */ /* 0x000fe4000c000000 */
[----:B------:R-:W-:Y:S02]  /*1e7f0*/  UIMAD UR4, UR23, UR4, UR62 ;  /* 0x00000004170472a4 */ /* 0x000fe4000f8e023e */
[----:B------:R-:W-:-:S02]  /*1e800*/  UIADD3 UR5, UPT, UPT, -UR7, URZ, URZ ;  /* 0x000000ff07057290 */ /* 0x000fc4000fffe1ff */
[----:B------:R-:W-:Y:S02]  /*1e810*/  USHF.L.U32 UR8, UR4, 0x8, URZ ;  /* 0x0000000804087899 */ /* 0x000fe400080006ff */
[----:B------:R-:W-:Y:S02]  /*1e820*/  UIMAD UR4, UR54, UR5, UR6 ;  /* 0x00000005360472a4 */ /* 0x000fe4000f8e0206 */
[----:B----4-:R-:W-:Y:S02]  /*1e830*/  UISETP.GE.AND UP0, UPT, UR8, UR71, UPT ;  /* 0x000000470800728c */ /* 0x010fe4000bf06270 */
[----:B------:R-:W-:Y:S02]  /*1e840*/  MOV R17, UR8 ;  /* 0x0000000800117c02 */ /* 0x000fe40008000f00 */
[----:B------:R-:W-:-:S05]  /*1e850*/  MOV R18, UR4 ;  /* 0x0000000400127c02 */ /* 0x000fca0008000f00 */
[----:B------:R-:W-:Y:S05]  /*1e860*/  BRA.U UP0, `(.L_x_378) ;  /* 0x0000002d00f07547 */ /* 0x000fea000b800000 */
[----:B------:R-:W-:Y:S01]  /*1e870*/  IMAD.U32 R4, RZ, RZ, UR22 ;  /* 0x00000016ff047e24 */ /* 0x000fe2000f8e00ff */
[----:B------:R-:W-:Y:S02]  /*1e880*/  UIMAD.WIDE.U32 UR4, UR7, UR15, URZ ;  /* 0x0000000f070472a5 */ /* 0x000fe4000f8e00ff */
[----:B------:R-:W-:Y:S02]  /*1e890*/  UISETP.NE.AND UP0, UPT, UR14, 0x1, UPT ;  /* 0x000000010e00788c */ /* 0x000fe4000bf05270 */
[----:B------:R-:W-:-:S03]  /*1e8a0*/  IABS R4, R4 ;  /* 0x0000000400047213 */ /* 0x000fc60000000000 */
[----:B------:R-:W-:Y:S01]  /*1e8b0*/  UMOV UR4, UR5 ;  /* 0x0000000500047c82 */ /* 0x000fe20008000000 */
[----:B------:R-:W1:Y:S01]  /*1e8c0*/  I2F.RP R6, R4 ;  /* 0x0000000400067306 */ /* 0x000e620000209400 */
[----:B------:R-:W-:-:S04]  /*1e8d0*/  USHF.R.U32.HI UR4, URZ, UR70, UR4 ;  /* 0x00000046ff047299 */ /* 0x000fc80008011604 */
[----:B------:R-:W-:Y:S02]  /*1e8e0*/  USEL UR4, UR7, UR4, !UP0 ;  /* 0x0000000407047287 */ /* 0x000fe4000c000000 */
[----:B------:R-:W-:Y:S02]  /*1e8f0*/  UISETP.NE.AND UP0, UPT, UR22, URZ, UPT ;  /* 0x000000ff1600728c */ /* 0x000fe4000bf05270 */
[----:B------:R-:W-:-:S04]  /*1e900*/  UIADD3 UR4, UPT, UPT, -UR4, URZ, URZ ;  /* 0x000000ff04047290 */ /* 0x000fc8000fffe1ff */
[----:B------:R-:W-:Y:S01]  /*1e910*/  UIMAD UR4, UR14, UR4, UR7 ;  /* 0x000000040e0472a4 */ /* 0x000fe2000f8e0207 */
[----:B-1----:R-:W1:Y:S03]  /*1e920*/  MUFU.RCP R6, R6 ;  /* 0x0000000600067308 */ /* 0x002e660000001000 */
[----:B------:R-:W-:Y:S02]  /*1e930*/  ULOP3.LUT UR5, UR4, UR22, URZ, 0x3c, !UPT ;  /* 0x0000001604057292 */ /* 0x000fe4000f8e3cff */
[----:B------:R-:W-:Y:S02]  /*1e940*/  MOV R0, UR4 ;  /* 0x0000000400007c02 */ /* 0x000fe40008000f00 */
[----:B------:R-:W-:Y:S02]  /*1e950*/  UISETP.GE.AND UP1, UPT, UR5, URZ, UPT ;  /* 0x000000ff0500728c */ /* 0x000fe4000bf26270 */
[----:B------:R-:W-:-:S02]  /*1e960*/  IABS R0, R0 ;  /* 0x0000000000007213 */ /* 0x000fc40000000000 */
        /* <DEDUP_REMOVED lines=13> */
[----:B------:R-:W-:Y:S01]  /*1ea40*/  @P1 VIADD R5, R5, 0x1 ;  /* 0x0000000105051836 */ /* 0x000fe20000000000 */
[----:B------:R-:W-:-:S04]  /*1ea50*/  ELECT P1, URZ, PT ;  /* 0x0000000000ff782f */ /* 0x000fc80003820000 */
[----:B------:R-:W-:-:S13]  /*1ea60*/  R2UR UR6, R5 ;  /* 0x00000000050672ca */ /* 0x000fda00000e0000 */
[----:B------:R-:W-:Y:S02]  /*1ea70*/  @!UP1 UIADD3 UR6, UPT, UPT, -UR6, URZ, URZ ;  /* 0x000000ff06069290 */ /* 0x000fe4000fffe1ff */
[----:B------:R-:W-:-:S04]  /*1ea80*/  @!UP0 ULOP3.LUT UR6, URZ, UR22, URZ, 0x33, !UPT ;  /* 0x00000016ff068292 */ /* 0x000fc8000f8e33ff */
[----:B------:R-:W-:Y:S02]  /*1ea90*/  UIADD3 UR5, UPT, UPT, -UR6, URZ, URZ ;  /* 0x000000ff06057290 */ /* 0x000fe4000fffe1ff */
[----:B------:R-:W-:Y:S02]  /*1eaa0*/  MOV R16, UR6 ;  /* 0x0000000600107c02 */ /* 0x000fe40008000f00 */
[----:B------:R-:W-:-:S06]  /*1eab0*/  UIMAD UR4, UR22, UR5, UR4 ;  /* 0x00000005160472a4 */ /* 0x000fcc000f8e0204 */
[----:B------:R-:W-:Y:S01]  /*1eac0*/  IMAD.U32 R15, RZ, RZ, UR4 ;  /* 0x00000004ff0f7e24 */ /* 0x000fe2000f8e00ff */
[----:B------:R-:W-:Y:S06]  /*1ead0*/  BRA.U UP6, `(.L_x_379) ;  /* 0x0000000106047547 */ /* 0x000fec000b800000 */
[----:B--2---:R-:W-:Y:S05]  /*1eae0*/  BPT.TRAP 0x1 ;  /* 0x000000040000795c */ /* 0x004fea0000300000 */
.L_x_379:
[----:B------:R-:W1:Y:S01]  /*1eaf0*/  S2UR UR55, SR_CgaCtaId ;  /* 0x00000000003779c3 */ /* 0x000e620000008800 */
[----:B------:R-:W-:Y:S01]  /*1eb00*/  UMOV UR5, 0x400 ;  /* 0x0000040000057882 */ /* 0x000fe20000000000 */
[----:B------:R-:W-:Y:S01]  /*1eb10*/  SHF.L.U32 R0, R2, 0x1f, RZ ;  /* 0x0000001f02007819 */ /* 0x000fe200000006ff */
[----:B-1----:R-:W-:-:S09]  /*1eb20*/  ULEA UR5, UR55, UR5, 0x18 ;  /* 0x0000000537057291 */ /* 0x002fd2000f8ec0ff */
[----:B------:R-:W1:Y:S02]  /*1eb30*/  SYNCS.PHASECHK.TRANS64.TRYWAIT P0, [UR5+0x580b0], R0 ;  /* 0x0580b000ff0075a7 */ /* 0x000e640008001105 */
[----:B-1----:R-:W-:Y:S05]  /*1eb40*/  @!P0 BRA `(.L_x_380) ;  /* 0x0000004000208947 */ /* 0x002fea0003800000 */
.L_x_472:
[----:B------:R-:W-:Y:S04]  /*1eb50*/  BSSY.RECONVERGENT B0, `(.L_x_381) ;  /* 0x0000189000007945 */ /* 0x000fe80003800200 */
[----:B------:R-:W-:Y:S05]  /*1eb60*/  @!P1 BRA `(.L_x_382) ;  /* 0x00000018001c9947 */ /* 0x000fea0003800000 */
[----:B------:R-:W-:Y:S01]  /*1eb70*/  R2UR UR17, R17 ;  /* 0x00000000111172ca */ /* 0x000fe200000e0000 */
[----:B------:R3:W-:Y:S01]  /*1eb80*/  STL [R1+0x5c], R2 ;  /* 0x00005c0201007387 */ /* 0x0007e20000100800 */
[----:B------:R-:W-:Y:S01]  /*1eb90*/  R2UR UR16, R15 ;  /* 0x000000000f1072ca */ /* 0x000fe200000e0000 */
[----:B------:R-:W-:Y:S01]  /*1eba0*/  UIADD3 UR32, UPT, UPT, UR5, 0x3d000, URZ ;  /* 0x0003d00005207890 */ /* 0x000fe2000fffe0ff */
[----:B------:R-:W-:Y:S01]  /*1ebb0*/  R2UR UR9, R16 ;  /* 0x00000000100972ca */ /* 0x000fe200000e0000 */
[----:B------:R4:W-:Y:S01]  /*1ebc0*/  STL [R1+0x58], R0 ;  /* 0x0000580001007387 */ /* 0x0009e20000100800 */
[C---:B------:R-:W-:Y:S01]  /*1ebd0*/  R2UR UR4, R18.reuse ;  /* 0x00000000120472ca */ /* 0x040fe200000e0000 */
[----:B------:R-:W-:Y:S01]  /*1ebe0*/  UIADD3 UR6, UP0, UPT, UR46, 0x400, URZ ;  /* 0x000004002e067890 */ /* 0x000fe2000ff1e0ff */
[----:B------:R-:W-:Y:S01]  /*1ebf0*/  MOV.SPILL R24, UR15 ;  /* 0x0000000f00187c02 */ /* 0x000fe20009000f00 */
[----:B------:R-:W-:Y:S01]  /*1ec00*/  UMOV UR33, URZ ;  /* 0x000000ff00217c82 */ /* 0x000fe20008000000 */
[----:B------:R-:W-:Y:S01]  /*1ec10*/  MOV.SPILL R23, UR14 ;  /* 0x0000000e00177c02 */ /* 0x000fe20009000f00 */
[----:B------:R-:W-:Y:S01]  /*1ec20*/  UIADD3 UR56, UPT, UPT, UR5, 0x43000, URZ ;  /* 0x0004300005387890 */ /* 0x000fe2000fffe0ff */
[----:B------:R-:W-:Y:S01]  /*1ec30*/  MOV.SPILL R25, UR30 ;  /* 0x0000001e00197c02 */ /* 0x000fe20009000f00 */
[----:B------:R-:W-:Y:S01]  /*1ec40*/  UIADD3 UR34, UPT, UPT, UR17, 0x28, URZ ;  /* 0x0000002811227890 */ /* 0x000fe2000fffe0ff */
[----:B------:R2:W-:Y:S01]  /*1ec50*/  STL [R1+0x68], R24 ;  /* 0x0000681801007387 */ /* 0x0005e20000100800 */
[----:B------:R-:W-:Y:S01]  /*1ec60*/  UIADD3 UR7, UPT, UPT, UR17, 0x18, URZ ;  /* 0x0000001811077890 */ /* 0x000fe2000fffe0ff */
[----:B------:R-:W-:Y:S01]  /*1ec70*/  MOV.SPILL R26, UR31 ;  /* 0x0000001f001a7c02 */ /* 0x000fe20009000f00 */
[----:B------:R-:W-:Y:S01]  /*1ec80*/  UMOV UR35, UR16 ;  /* 0x0000001000237c82 */ /* 0x000fe20008000000 */
[----:B------:R2:W-:Y:S01]  /*1ec90*/  STL [R1+0x6c], R23 ;  /* 0x00006c1701007387 */ /* 0x0005e20000100800 */
[----:B------:R-:W-:Y:S01]  /*1eca0*/  UMOV UR36, UR9 ;  /* 0x0000000900247c82 */ /* 0x000fe20008000000 */
[----:B------:R-:W-:Y:S01]  /*1ecb0*/  UMOV UR37, UR4 ;  /* 0x0000000400257c82 */ /* 0x000fe20008000000 */
[----:B------:R-:W-:Y:S01]  /*1ecc0*/  IMAD.U32 R22, RZ, RZ, UR7 ;  /* 0x00000007ff167e24 */ /* 0x000fe2000f8e00ff */
[----:B------:R-:W-:Y:S01]  /*1ecd0*/  UIADD3 UR7, UPT, UPT, UR17, 0x20, URZ ;  /* 0x0000002011077890 */ /* 0x000fe2000fffe0ff */
[----:B-1----:R-:W-:Y:S01]  /*1ece0*/  MOV.SPILL R3, UR37 ;  /* 0x0000002500037c02 */ /* 0x002fe20009000f00 */
[----:B------:R1:W-:Y:S01]  /*1ecf0*/  STL [R1+0x64], R25 ;  /* 0x0000641901007387 */ /* 0x0003e20000100800 */
[----:B------:R-:W-:Y:S01]  /*1ed00*/  R2UR UR37, R18 ;  /* 0x00000000122572ca */ /* 0x000fe200000e0000 */
[----:B------:R-:W-:Y:S01]  /*1ed10*/  IMAD.U32 R29, RZ, RZ, UR16 ;  /* 0x00000010ff1d7e24 */ /* 0x000fe2000f8e00ff */
[----:B---3--:R-:W-:Y:S01]  /*1ed20*/  MOV.SPILL R2, UR39 ;  /* 0x0000002700027c02 */ /* 0x008fe20009000f00 */
[----:B------:R-:W-:Y:S01]  /*1ed30*/  IMAD.U32 R28, RZ, RZ, UR9 ;  /* 0x00000009ff1c7e24 */ /* 0x000fe2000f8e00ff */
[----:B------:R3:W-:Y:S01]  /*1ed40*/  STL [R1+0x24], R3 ;  /* 0x0000240301007387 */ /* 0x0007e20000100800 */
[----:B----4-:R-:W-:Y:S01]  /*1ed50*/  MOV.SPILL R0, UR38 ;  /* 0x0000002600007c02 */ /* 0x010fe20009000f00 */
[----:B------:R-:W-:Y:S01]  /*1ed60*/  IMAD.U32 R14, RZ, RZ, UR16 ;  /* 0x00000010ff0e7e24 */ /* 0x000fe2000f8e00ff */
[----:B------:R-:W-:Y:S01]  /*1ed70*/  UMOV UR13, UR4 ;  /* 0x00000004000d7c82 */ /* 0x000fe20008000000 */
[----:B------:R4:W-:Y:S01]  /*1ed80*/  STL [R1+0x14], R2 ;  /* 0x0000140201007387 */ /* 0x0009e20000100800 */
[----:B------:R-:W-:Y:S01]  /*1ed90*/  UMOV UR53, UR4 ;  /* 0x0000000400357c82 */ /* 0x000fe20008000000 */
[----:B------:R-:W-:Y:S01]  /*1eda0*/  IMAD.U32 R12, RZ, RZ, UR4 ;  /* 0x00000004ff0c7e24 */ /* 0x000fe2000f8e00ff */
[----:B------:R-:W-:Y:S01]  /*1edb0*/  UIADD3 UR10, UPT, UPT, UR17, 0x8, URZ ;  /* 0x00000008110a7890 */ /* 0x000fe2000fffe0ff */
[----:B------:R4:W-:Y:S01]  /*1edc0*/  STL [R1+0x10], R0 ;  /* 0x0000100001007387 */ /* 0x0009e20000100800 */
[----:B------:R-:W-:Y:S01]  /*1edd0*/  IMAD.U32 R27, RZ, RZ, UR4 ;  /* 0x00000004ff1b7e24 */ /* 0x000fe2000f8e00ff */
[----:B--2---:R-:W-:Y:S01]  /*1ede0*/  MOV.SPILL R24, UR34 ;  /* 0x0000002200187c02 */ /* 0x004fe20009000f00 */
[----:B------:R-:W-:Y:S01]  /*1edf0*/  IMAD.U32 R13, RZ, RZ, UR9 ;  /* 0x00000009ff0d7e24 */ /* 0x000fe2000f8e00ff */
[----:B------:R-:W-:Y:S01]  /*1ee00*/  R2UR UR34, R17 ;  /* 0x00000000112272ca */ /* 0x000fe200000e0000 */
[----:B------:R-:W-:Y:S01]  /*1ee10*/  UIADD3 UR8, UPT, UPT, UR5, 0x39000, URZ ;  /* 0x0003900005087890 */ /* 0x000fe2000fffe0ff */
[----:B------:R-:W-:Y:S01]  /*1ee20*/  MOV.SPILL R23, UR35 ;  /* 0x0000002300177c02 */ /* 0x000fe20009000f00 */
[----:B------:R-:W-:Y:S01]  /*1ee30*/  IMAD.U32 R9, RZ, RZ, UR37 ;  /* 0x00000025ff097e24 */ /* 0x000fe2000f8e00ff */
[----:B------:R-:W-:Y:S01]  /*1ee40*/  R2UR UR35, R15 ;  /* 0x000000000f2372ca */ /* 0x000fe200000e0000 */
[----:B------:R-:W-:Y:S01]  /*1ee50*/  IMAD.U32 R6, RZ, RZ, UR37 ;  /* 0x00000025ff067e24 */ /* 0x000fe2000f8e00ff */
[----:B------:R-:W-:Y:S01]  /*1ee60*/  UMOV UR77, UR37 ;  /* 0x00000025004d7c82 */ /* 0x000fe20008000000 */
[----:B------:R-:W-:Y:S01]  /*1ee70*/  UIADD3 UR50, UPT, UPT, UR17, 0x10, URZ ;  /* 0x0000001011327890 */ /* 0x000fe2000fffe0ff */
[----:B-1----:R-:W-:Y:S01]  /*1ee80*/  MOV.SPILL R25, UR32 ;  /* 0x0000002000197c02 */ /* 0x002fe20009000f00 */
[----:B------:R-:W-:Y:S01]  /*1ee90*/  UIADD3 UR32, UPT, UPT, UR5, 0x38000, URZ ;  /* 0x0003800005207890 */ /* 0x000fe2000fffe0ff */
[----:B------:R1:W-:Y:S01]  /*1eea0*/  STL [R1+0x60], R26 ;  /* 0x0000601a01007387 */ /* 0x0003e20000100800 */
[----:B------:R-:W-:-:S02]  /*1eeb0*/  UIADD3 UR48, UPT, UPT, UR5, 0x3a000, URZ ;  /* 0x0003a00005307890 */ /* 0x000fc4000fffe0ff */
[----:B------:R-:W-:Y:S01]  /*1eec0*/  UMOV UR31, UR34 ;  /* 0x00000022001f7c82 */ /* 0x000fe20008000000 */
[----:B------:R-:W-:Y:S01]  /*1eed0*/  UIADD3 UR4, UPT, UPT, UR34, 0x30, URZ ;  /* 0x0000003022047890 */ /* 0x000fe2000fffe0ff */
[----:B---3--:R-:W-:Y:S01]  /*1eee0*/  IMAD.U32 R3, RZ, RZ, UR37 ;  /* 0x00000025ff037e24 */ /* 0x008fe2000f8e00ff */
[----:B------:R-:W-:Y:S01]  /*1eef0*/  UIADD3 UR58, UPT, UPT, UR31, 0x58, URZ ;  /* 0x000000581f3a7890 */ /* 0x000fe2000fffe0ff */
[----:B----4-:R-:W-:Y:S01]  /*1ef00*/  MOV.SPILL R2, UR36 ;  /* 0x0000002400027c02 */ /* 0x010fe20009000f00 */
[----:B------:R-:W-:Y:S01]  /*1ef10*/  UMOV UR23, UR35 ;  /* 0x0000002300177c82 */ /* 0x000fe20008000000 */
[----:B------:R-:W-:Y:S01]  /*1ef20*/  R2UR UR36, R16 ;  /* 0x00000000102472ca */ /* 0x000fe200000e0000 */
[----:B------:R-:W-:Y:S01]  /*1ef30*/  IMAD.U32 R11, RZ, RZ, UR35 ;  /* 0x00000023ff0b7e24 */ /* 0x000fe2000f8e00ff */
[----:B------:R-:W-:Y:S01]  /*1ef40*/  UMOV UR75, UR35 ;  /* 0x00000023004b7c82 */ /* 0x000fe20008000000 */
[----:B------:R-:W-:Y:S01]  /*1ef50*/  IMAD.U32 R0, RZ, RZ, UR7 ;  /* 0x00000007ff007e24 */ /* 0x000fe2000f8e00ff */
[----:B------:R-:W-:Y:S01]  /*1ef60*/  UIADD3.X UR7, UPT, UPT, URZ, UR47, URZ, UP0, !UPT ;  /* 0x0000002fff077290 */ /* 0x000fe200087fe4ff */
[----:B------:R-:W-:Y:S01]  /*1ef70*/  IMAD.U32 R8, RZ, RZ, UR35 ;  /* 0x00000023ff087e24 */ /* 0x000fe2000f8e00ff */
[----:B------:R-:W-:Y:S01]  /*1ef80*/  UMOV UR67, UR35 ;  /* 0x0000002300437c82 */ /* 0x000fe20008000000 */
[----:B------:R-:W-:Y:S01]  /*1ef90*/  IMAD.U32 R5, RZ, RZ, UR35 ;  /* 0x00000023ff057e24 */ /* 0x000fe2000f8e00ff */
[----:B------:R-:W-:Y:S01]  /*1efa0*/  UMOV UR59, UR23 ;  /* 0x00000017003b7c82 */ /* 0x000fe20008000000 */
[----:B------:R2:W-:Y:S01]  /*1efb0*/  STL [R1+0x20], R2 ;  /* 0x0000200201007387 */ /* 0x0005e20000100800 */
[----:B------:R-:W-:Y:S01]  /*1efc0*/  IMAD.U32 R21, RZ, RZ, UR4 ;  /* 0x00000004ff157e24 */ /* 0x000fe2000f8e00ff */
[----:B------:R-:W-:-:S02]  /*1efd0*/  UIADD3 UR4, UPT, UPT, UR34, 0x38, URZ ;  /* 0x0000003822047890 */ /* 0x000fc4000fffe0ff */
[----:B------:R-:W-:Y:S01]  /*1efe0*/  IMAD.U32 R10, RZ, RZ, UR36 ;  /* 0x00000024ff0a7e24 */ /* 0x000fe2000f8e00ff */
[----:B------:R-:W-:Y:S01]  /*1eff0*/  UMOV UR76, UR36 ;  /* 0x00000024004c7c82 */ /* 0x000fe20008000000 */
[----:B------:R-:W-:Y:S01]  /*1f000*/  IMAD.U32 R7, RZ, RZ, UR36 ;  /* 0x00000024ff077e24 */ /* 0x000fe2000f8e00ff */
[----:B------:R3:W-:Y:S01]  /*1f010*/  UTMASTG.5D [UR32], [UR6] ;  /* 0x00000020060073b5 */ /* 0x0007e20008020000 */
[----:B------:R-:W-:Y:S01]  /*1f020*/  IMAD.U32 R4, RZ, RZ, UR36 ;  /* 0x00000024ff047e24 */ /* 0x000fe2000f8e00ff */
[----:B------:R-:W-:Y:S01]  /*1f030*/  UMOV UR22, UR36 ;  /* 0x0000002400167c82 */ /* 0x000fe20008000000 */
[----:B------:R-:W-:Y:S01]  /*1f040*/  IMAD.U32 R20, RZ, RZ, UR4 ;  /* 0x00000004ff147e24 */ /* 0x000fe2000f8e00ff */
[----:B------:R-:W-:Y:S01]  /*1f050*/  UIADD3 UR4, UPT, UPT, UR34, 0x40, URZ ;  /* 0x0000004022047890 */ /* 0x000fe2000fffe0ff */
[----:B-1----:R-:W-:Y:S01]  /*1f060*/  MOV.SPILL R26, UR62 ;  /* 0x0000003e001a7c02 */ /* 0x002fe20009000f00 */
[----:B------:R-:W-:Y:S02]  /*1f070*/  UIADD3 UR74, UPT, UPT, UR34, 0x48, URZ ;  /* 0x00000048224a7890 */ /* 0x000fe4000fffe0ff */
[----:B------:R-:W-:-:S02]  /*1f080*/  UIADD3 UR66, UPT, UPT, UR34, 0x50, URZ ;  /* 0x0000005022427890 */ /* 0x000fc4000fffe0ff */
[----:B------:R-:W-:Y:S01]  /*1f090*/  IMAD.U32 R19, RZ, RZ, UR4 ;  /* 0x00000004ff137e24 */ /* 0x000fe2000f8e00ff */
[----:B------:R-:W-:Y:S01]  /*1f0a0*/  UMOV UR4, UR37 ;  /* 0x0000002500047c82 */ /* 0x000fe20008000000 */
[----:B------:R-:W-:Y:S01]  /*1f0b0*/  UMOV UR60, UR22 ;  /* 0x00000016003c7c82 */ /* 0x000fe20008000000 */
[----:B------:R-:W-:Y:S01]  /*1f0c0*/  UMOV UR61, UR4 ;  /* 0x00000004003d7c82 */ /* 0x000fe20008000000 */
[----:B------:R-:W-:Y:S01]  /*1f0d0*/  UMOV UR12, UR9 ;  /* 0x00000009000c7c82 */ /* 0x000fe20008000000 */
[----:B------:R-:W-:Y:S01]  /*1f0e0*/  UMOV UR52, UR9 ;  /* 0x0000000900347c82 */ /* 0x000fe20008000000 */
[----:B------:R-:W-:Y:S01]  /*1f0f0*/  UMOV UR11, UR16 ;  /* 0x00000010000b7c82 */ /* 0x000fe20008000000 */
[----:B------:R-:W-:Y:S01]  /*1f100*/  UMOV UR9, UR33 ;  /* 0x0000002100097c82 */ /* 0x000fe20008000000 */
[----:B--2---:R-:W-:Y:S01]  /*1f110*/  MOV.SPILL R2, UR61 ;  /* 0x0000003d00027c02 */ /* 0x004fe20009000f00 */
[----:B------:R1:W-:Y:S01]  /*1f120*/  UTMASTG.5D [UR8], [UR6] ;  /* 0x00000008060073b5 */ /* 0x0003e20008020000 */
[----:B------:R-:W-:Y:S01]  /*1f130*/  UMOV UR30, UR10 ;  /* 0x0000000a001e7c82 */ /* 0x000fe20008000000 */
[----:B------:R-:W-:Y:S01]  /*1f140*/  UMOV UR51, UR16 ;  /* 0x0000001000337c82 */ /* 0x000fe20008000000 */
[----:B------:R-:W-:Y:S01]  /*1f150*/  UMOV UR15, UR50 ;  /* 0x00000032000f7c82 */ /* 0x000fe20008000000 */
[----:B------:R-:W-:-:S02]  /*1f160*/  UIADD3 UR72, UPT, UPT, UR5, 0x41000, URZ ;  /* 0x0004100005487890 */ /* 0x000fc4000fffe0ff */
[----:B------:R-:W-:Y:S01]  /*1f170*/  UIADD3 UR64, UPT, UPT, UR5, 0x42000, URZ ;  /* 0x0004200005407890 */ /* 0x000fe2000fffe0ff */
[----:B---3--:R-:W-:Y:S02]  /*1f180*/  R2UR UR35, R29 ;  /* 0x000000001d2372ca */ /* 0x008fe400000e0000 */
[----:B------:R-:W-:Y:S01]  /*1f190*/  R2UR UR36, R28 ;  /* 0x000000001c2472ca */ /* 0x000fe200000e0000 */
[----:B------:R-:W-:Y:S01]  /*1f1a0*/  UIADD3 UR32, UPT, UPT, UR5, 0x3c000, URZ ;  /* 0x0003c00005207890 */ /* 0x000fe2000fffe0ff */
[----:B------:R-:W-:Y:S01]  /*1f1b0*/  MOV.SPILL R29, UR59 ;  /* 0x0000003b001d7c02 */ /* 0x000fe20009000f00 */
[----:B------:R-:W-:Y:S01]  /*1f1c0*/  UIADD3 UR42, UPT, UPT, UR31, 0x68, URZ ;  /* 0x000000681f2a7890 */ /* 0x000fe2000fffe0ff */
[----:B------:R-:W-:Y:S01]  /*1f1d0*/  MOV.SPILL R28, UR58 ;  /* 0x0000003a001c7c02 */ /* 0x000fe20009000f00 */
[----:B------:R-:W-:Y:S01]  /*1f1e0*/  UMOV UR43, UR23 ;  /* 0x00000017002b7c82 */ /* 0x000fe20008000000 */
[----:B------:R-:W-:Y:S01]  /*1f1f0*/  R2UR UR58, R22 ;  /* 0x00000000163a72ca */ /* 0x000fe200000e0000 */
[----:B------:R-:W-:Y:S01]  /*1f200*/  UIADD3 UR40, UPT, UPT, UR5, 0x45000, URZ ;  /* 0x0004500005287890 */ /* 0x000fe2000fffe0ff */
[----:B------:R-:W-:Y:S01]  /*1f210*/  R2UR UR59, R14 ;  /* 0x000000000e3b72ca */ /* 0x000fe200000e0000 */
[----:B------:R-:W2:Y:S01]  /*1f220*/  LDL.LU R22, [R1+0x20] ;  /* 0x0000200001167983 */ /* 0x000ea20000300800 */
[----:B------:R-:W-:Y:S01]  /*1f230*/  R2UR UR34, R0 ;  /* 0x00000000002272ca */ /* 0x000fe200000e0000 */
[----:B------:R-:W-:Y:S01]  /*1f240*/  UMOV UR44, UR22 ;  /* 0x00000016002c7c82 */ /* 0x000fe20008000000 */
[----:B------:R-:W-:Y:S01]  /*1f250*/  MOV.SPILL R0, UR60 ;  /* 0x0000003c00007c02 */ /* 0x000fe20009000f00 */
[----:B------:R-:W3:Y:S01]  /*1f260*/  LDL.LU R14, [R1+0x24] ;  /* 0x00002400010e7983 */ /* 0x000ee20000300800 */
[----:B------:R-:W-:Y:S01]  /*1f270*/  R2UR UR60, R13 ;  /* 0x000000000d3c72ca */ /* 0x000fe200000e0000 */
[----:B------:R-:W-:Y:S01]  /*1f280*/  UIADD3 UR26, UPT, UPT, UR31, 0x78, URZ ;  /* 0x000000781f1a7890 */ /* 0x000fe2000fffe0ff */
[----:B------:R-:W-:Y:S01]  /*1f290*/  R2UR UR61, R12 ;  /* 0x000000000c3d72ca */ /* 0x000fe200000e0000 */
[----:B-1----:R-:W-:Y:S01]  /*1f2a0*/  UMOV UR10, URZ ;  /* 0x000000ff000a7c82 */ /* 0x002fe20008000000 */
[----:B------:R-:W-:Y:S01]  /*1f2b0*/  R2UR UR37, R27 ;  /* 0x000000001b2572ca */ /* 0x000fe200000e0000 */
[----:B------:R-:W-:Y:S01]  /*1f2c0*/  UMOV UR49, UR10 ;  /* 0x0000000a00317c82 */ /* 0x000fe20008000000 */
[----:B------:R-:W-:Y:S01]  /*1f2d0*/  MOV.SPILL R27, UR56 ;  /* 0x00000038001b7c02 */ /* 0x000fe20009000f00 */
[----:B------:R-:W-:Y:S01]  /*1f2e0*/  UIADD3 UR56, UPT, UPT, UR5, 0x3b000, URZ ;  /* 0x0003b00005387890 */ /* 0x000fe2000fffe0ff */
[----:B------:R1:W-:Y:S01]  /*1f2f0*/  UTMASTG.5D [UR48], [UR6] ;  /* 0x00000030060073b5 */ /* 0x0003e20008020000 */
[----:B------:R-:W-:Y:S01]  /*1f300*/  UMOV UR57, UR10 ;  /* 0x0000000a00397c82 */ /* 0x000fe20008000000 */
[----:B------:R-:W-:Y:S01]  /*1f310*/  UMOV UR33, UR10 ;  /* 0x0000000a00217c82 */ /* 0x000fe20008000000 */
[----:B------:R-:W-:Y:S01]  /*1f320*/  UMOV UR71, UR34 ;  /* 0x0000002200477c82 */ /* 0x000fe20008000000 */
[----:B------:R-:W-:Y:S01]  /*1f330*/  UMOV UR14, UR58 ;  /* 0x0000003a000e7c82 */ /* 0x000fe20008000000 */
[----:B------:R-:W-:Y:S01]  /*1f340*/  R2UR.FILL UR62, R26 ;  /* 0x000000001a3e72ca */ /* 0x000fe200004e0000 */
[----:B------:R-:W-:Y:S01]  /*1f350*/  UMOV UR45, UR4 ;  /* 0x00000004002d7c82 */ /* 0x000fe20008000000 */
[----:B------:R-:W-:Y:S01]  /*1f360*/  UIADD3 UR24, UPT, UPT, UR5, 0x47000, URZ ;  /* 0x0004700005187890 */ /* 0x000fe2000fffe0ff */
[----:B------:R4:W-:Y:S01]  /*1f370*/  UTMASTG.5D [UR56], [UR6] ;  /* 0x00000038060073b5 */ /* 0x0009e20008020000 */
[----:B------:R-:W-:Y:S01]  /*1f380*/  UMOV UR68, UR22 ;  /* 0x0000001600447c82 */ /* 0x000fe20008000000 */
[----:B------:R-:W-:Y:S01]  /*1f390*/  UMOV UR69, UR4 ;  /* 0x0000000400457c82 */ /* 0x000fe20008000000 */
[----:B------:R4:W-:Y:S01]  /*1f3a0*/  UTMASTG.5D [UR32], [UR6] ;  /* 0x00000020060073b5 */ /* 0x0009e20008020000 */
[----:B------:R-:W3:Y:S01]  /*1f3b0*/  LDL.LU R26, [R1+0x60] ;  /* 0x00006000011a7983 */ /* 0x000ee20000300800 */
[----:B-1----:R-:W-:Y:S01]  /*1f3c0*/  UMOV UR51, UR23 ;  /* 0x0000001700337c82 */ /* 0x002fe20008000000 */
[----:B------:R-:W-:-:S02]  /*1f3d0*/  UMOV UR52, UR22 ;  /* 0x0000001600347c82 */ /* 0x000fc40008000000 */
[----:B------:R-:W-:Y:S02]  /*1f3e0*/  MOV.SPILL R12, UR52 ;  /* 0x00000034000c7c02 */ /* 0x000fe40009000f00 */
[----:B------:R-:W-:Y:S02]  /*1f3f0*/  R2UR UR52, R7 ;  /* 0x00000000073472ca */ /* 0x000fe400000e0000 */
[----:B----4-:R-:W-:Y:S02]  /*1f400*/  R2UR UR59, R11 ;  /* 0x000000000b3b72ca */ /* 0x010fe400000e0000 */
[----:B------:R-:W-:Y:S02]  /*1f410*/  MOV.SPILL R11, UR51 ;  /* 0x00000033000b7c02 */ /* 0x000fe40009000f00 */
[----:B------:R-:W-:Y:S02]  /*1f420*/  R2UR UR51, R8 ;  /* 0x00000000083372ca */ /* 0x000fe400000e0000 */
[----:B------:R-:W-:-:S02]  /*1f430*/  R2UR UR58, R21 ;  /* 0x00000000153a72ca */ /* 0x000fc400000e0000 */
[----:B------:R-:W-:Y:S02]  /*1f440*/  R2UR.FILL UR35, R23 ;  /* 0x00000000172372ca */ /* 0x000fe400004e0000 */
[----:B------:R-:W-:Y:S01]  /*1f450*/  R2UR.FILL UR34, R24 ;  /* 0x00000000182272ca */ /* 0x000fe200004e0000 */
[----:B------:R-:W4:Y:S01]  /*1f460*/  LDL.LU R23, [R1+0x6c] ;  /* 0x00006c0001177983 */ /* 0x000f220000300800 */
[----:B------:R-:W-:Y:S02]  /*1f470*/  R2UR.FILL UR32, R25 ;  /* 0x00000000192072ca */ /* 0x000fe400004e0000 */
[----:B------:R-:W-:Y:S01]  /*1f480*/  R2UR UR60, R10 ;  /* 0x000000000a3c72ca */ /* 0x000fe200000e0000 */
[----:B------:R-:W4:Y:S01]  /*1f490*/  LDL.LU R24, [R1+0x68] ;  /* 0x0000680001187983 */ /* 0x000f220000300800 */
[----:B------:R-:W-:Y:S02]  /*1f4a0*/  R2UR UR61, R9 ;  /* 0x00000000093d72ca */ /* 0x000fe400000e0000 */
[----:B------:R-:W-:Y:S01]  /*1f4b0*/  MOV.SPILL R8, UR43 ;  /* 0x0000002b00087c02 */ /* 0x000fe20009000f00 */
[----:B------:R-:W4:Y:S01]  /*1f4c0*/  LDL.LU R25, [R1+0x64] ;  /* 0x0000640001197983 */ /* 0x000f220000300800 */
[----:B------:R-:W-:-:S02]  /*1f4d0*/  MOV.SPILL R7, UR42 ;  /* 0x0000002a00077c02 */ /* 0x000fc40009000f00 */
[----:B------:R-:W-:Y:S02]  /*1f4e0*/  R2UR UR42, R19 ;  /* 0x00000000132a72ca */ /* 0x000fe400000e0000 */
[----:B------:R-:W-:Y:S01]  /*1f4f0*/  R2UR UR43, R5 ;  /* 0x00000000052b72ca */ /* 0x000fe200000e0000 */
[----:B------:R-:W4:Y:S01]  /*1f500*/  LDL.LU R19, [R1+0x10] ;  /* 0x0000100001137983 */ /* 0x000f220000300800 */
[----:B------:R-:W-:-:S03]  /*1f510*/  UIADD3 UR56, UPT, UPT, UR5, 0x3e000, URZ ;  /* 0x0003e00005387890 */ /* 0x000fc6000fffe0ff */
[----:B------:R-:W4:Y:S01]  /*1f520*/  LDL.LU R5, [R1+0x14] ;  /* 0x0000140001057983 */ /* 0x000f220000300800 */
[----:B------:R-:W-:Y:S02]  /*1f530*/  UIADD3 UR50, UPT, UPT, UR31, 0x60, URZ ;  /* 0x000000601f327890 */ /* 0x000fe4000fffe0ff */
[----:B------:R-:W-:Y:S01]  /*1f540*/  UIADD3 UR48, UPT, UPT, UR5, 0x44000, URZ ;  /* 0x0004400005307890 */ /* 0x000fe2000fffe0ff */
[----:B------:R-:W-:-:S03]  /*1f550*/  UMOV UR53, UR4 ;  /* 0x0000000400357c82 */ /* 0x000fc60008000000 */
[----:B------:R-:W-:Y:S02]  /*1f560*/  MOV.SPILL R10, UR50 ;  /* 0x00000032000a7c02 */ /* 0x000fe40009000f00 */
[----:B------:R-:W-:Y:S02]  /*1f570*/  MOV.SPILL R13, UR53 ;  /* 0x00000035000d7c02 */ /* 0x000fe40009000f00 */
[----:B------:R-:W-:Y:S02]  /*1f580*/  R2UR UR50, R20 ;  /* 0x00000000143272ca */ /* 0x000fe400000e0000 */
[----:B------:R-:W-:Y:S02]  /*1f590*/  R2UR UR53, R6 ;  /* 0x00000000063572ca */ /* 0x000fe400000e0000 */
[----:B------:R-:W-:Y:S02]  /*1f5a0*/  MOV.SPILL R20, UR45 ;  /* 0x0000002d00147c02 */ /* 0x000fe40009000f00 */
[----:B------:R-:W-:-:S02]  /*1f5b0*/  R2UR UR45, R3 ;  /* 0x00000000032d72ca */ /* 0x000fc400000e0000 */
[----:B------:R-:W-:Y:S01]  /*1f5c0*/  MOV.SPILL R9, UR48 ;  /* 0x0000003000097c02 */ /* 0x000fe20009000f00 */
[----:B------:R-:W-:Y:S01]  /*1f5d0*/  UIADD3 UR48, UPT, UPT, UR5, 0x3f000, URZ ;  /* 0x0003f00005307890 */ /* 0x000fe2000fffe0ff */
[----:B------:R-:W-:Y:S01]  /*1f5e0*/  MOV.SPILL R6, UR40 ;  /* 0x0000002800067c02 */ /* 0x000fe20009000f00 */
[----:B------:R-:W-:Y:S01]  /*1f5f0*/  UIADD3 UR40, UPT, UPT, UR5, 0x40000, URZ ;  /* 0x0004000005287890 */ /* 0x000fe2000fffe0ff */
[----:B------:R-:W-:Y:S01]  /*1f600*/  UMOV UR63, UR58 ;  /* 0x0000003a003f7c82 */ /* 0x000fe20008000000 */
[----:B------:R-:W-:Y:S01]  /*1f610*/  UMOV UR41, UR10 ;  /* 0x0000000a00297c82 */ /* 0x000fe20008000000 */
[----:B------:R-:W-:Y:S01]  /*1f620*/  UMOV UR55, UR50 ;  /* 0x0000003200377c82 */ /* 0x000fe20008000000 */
[----:B------:R-:W-:Y:S01]  /*1f630*/  UMOV UR54, UR42 ;  /* 0x0000002a00367c82 */ /* 0x000fe20008000000 */
[----:B------:R-:W-:Y:S01]  /*1f640*/  UMOV UR70, UR34 ;  /* 0x0000002200467c82 */ /* 0x000fe20008000000 */
[----:B------:R-:W-:Y:S01]  /*1f650*/  UIADD3 UR16, UPT, UPT, UR5, 0x38400, URZ ;  /* 0x0003840005107890 */ /* 0x000fe2000fffe0ff */
[----:B------:R-:W-:Y:S01]  /*1f660*/  UMOV UR73, UR10 ;  /* 0x0000000a00497c82 */ /* 0x000fe20008000000 */
[----:B------:R-:W-:Y:S01]  /*1f670*/  UIADD3 UR8, UPT, UPT, UR5, 0x39400, URZ ;  /* 0x0003940005087890 */ /* 0x000fe2000fffe0ff */
        /* <DEDUP_REMOVED lines=15> */
[----:B--2---:R-:W-:-:S02]  /*1f770*/  R2UR.FILL UR36, R22 ;  /* 0x00000000162472ca */ /* 0x004fc400004e0000 */
[----:B---3--:R-:W-:-:S13]  /*1f780*/  R2UR.FILL UR37, R14 ;  /* 0x000000000e2572ca */ /* 0x008fda00004e0000 */
[----:B------:R1:W-:Y:S01]  /*1f790*/  UTMASTG.5D [UR32], [UR6] ;  /* 0x00000020060073b5 */ /* 0x0003e20008020000 */
[----:B------:R2:W-:Y:S01]  /*1f7a0*/  UTMASTG.5D [UR56], [UR6] ;  /* 0x00000038060073b5 */ /* 0x0005e20008020000 */
[----:B------:R-:W-:Y:S02]  /*1f7b0*/  MOV.SPILL R14, UR44 ;  /* 0x0000002c000e7c02 */ /* 0x000fe40009000f00 */
[----:B------:R-:W-:Y:S01]  /*1f7c0*/  R2UR UR44, R4 ;  /* 0x00000000042c72ca */ /* 0x000fe200000e0000 */
[----:B------:R3:W-:-:S12]  /*1f7d0*/  UTMASTG.5D [UR48], [UR6] ;  /* 0x00000030060073b5 */ /* 0x0007d80008020000 */
[----:B------:R3:W-:Y:S01]  /*1f7e0*/  UTMASTG.5D [UR40], [UR6] ;  /* 0x00000028060073b5 */ /* 0x0007e20008020000 */
[----:B------:R-:W-:Y:S01]  /*1f7f0*/  UTMASTG.5D [UR72], [UR6] ;  /* 0x00000048060073b5 */ /* 0x000fe20008020000 */
[----:B-1----:R-:W-:Y:S02]  /*1f800*/  UIADD3 UR34, UPT, UPT, UR31, 0x70, URZ ;  /* 0x000000701f227890 */ /* 0x002fe4000fffe0ff */
[----:B------:R-:W-:Y:S01]  /*1f810*/  UIADD3 UR32, UPT, UPT, UR5, 0x46000, URZ ;  /* 0x0004600005207890 */ /* 0x000fe2000fffe0ff */
[----:B------:R-:W-:Y:S01]  /*1f820*/  UTMASTG.5D [UR64], [UR6] ;  /* 0x00000040060073b5 */ /* 0x000fe20008020000 */
[----:B--2---:R-:W-:Y:S02]  /*1f830*/  R2UR.FILL UR61, R2 ;  /* 0x00000000023d72ca */ /* 0x004fe400004e0000 */
[----:B------:R-:W-:Y:S01]  /*1f840*/  R2UR.FILL UR60, R0 ;  /* 0x00000000003c72ca */ /* 0x000fe200004e0000 */
[----:B------:R1:W5:Y:S04]  /*1f850*/  LDL.LU R2, [R1+0x5c] ;  /* 0x00005c0001027983 */ /* 0x0003680000300800 */
[----:B------:R1:W5:Y:S01]  /*1f860*/  LDL.LU R0, [R1+0x58] ;  /* 0x0000580001007983 */ /* 0x0003620000300800 */
[----:B------:R-:W-:-:S02]  /*1f870*/  R2UR.FILL UR59, R29 ;  /* 0x000000001d3b72ca */ /* 0x000fc400004e0000 */
[----:B------:R-:W-:Y:S02]  /*1f880*/  R2UR.FILL UR58, R28 ;  /* 0x000000001c3a72ca */ /* 0x000fe400004e0000 */
[----:B------:R-:W-:Y:S02]  /*1f890*/  R2UR.FILL UR56, R27 ;  /* 0x000000001b3872ca */ /* 0x000fe400004e0000 */
[----:B---3--:R-:W-:Y:S02]  /*1f8a0*/  R2UR.FILL UR53, R13 ;  /* 0x000000000d3572ca */ /* 0x008fe400004e0000 */
[----:B------:R-:W-:Y:S02]  /*1f8b0*/  R2UR.FILL UR52, R12 ;  /* 0x000000000c3472ca */ /* 0x000fe400004e0000 */
[----:B------:R-:W-:Y:S02]  /*1f8c0*/  R2UR.FILL UR51, R11 ;  /* 0x000000000b3372ca */ /* 0x000fe400004e0000 */
[----:B------:R-:W-:-:S02]  /*1f8d0*/  R2UR.FILL UR50, R10 ;  /* 0x000000000a3272ca */ /* 0x000fc400004e0000 */
[----:B------:R-:W-:Y:S02]  /*1f8e0*/  R2UR.FILL UR48, R9 ;  /* 0x00000000093072ca */ /* 0x000fe400004e0000 */
[----:B------:R-:W-:Y:S01]  /*1f8f0*/  R2UR.FILL UR45, R20 ;  /* 0x00000000142d72ca */ /* 0x000fe200004e0000 */
[----:B------:R-:W-:Y:S01]  /*1f900*/  UTMASTG.5D [UR56], [UR6] ;  /* 0x00000038060073b5 */ /* 0x000fe20008020000 */
[----:B------:R-:W-:Y:S02]  /*1f910*/  R2UR.FILL UR44, R14 ;  /* 0x000000000e2c72ca */ /* 0x000fe400004e0000 */
[----:B------:R-:W-:Y:S02]  /*1f920*/  R2UR.FILL UR43, R8 ;  /* 0x00000000082b72ca */ /* 0x000fe400004e0000 */
[----:B------:R-:W-:Y:S02]  /*1f930*/  R2UR.FILL UR42, R7 ;  /* 0x00000000072a72ca */ /* 0x000fe400004e0000 */
[----:B------:R-:W-:Y:S01]  /*1f940*/  R2UR.FILL UR40, R6 ;  /* 0x00000000062872ca */ /* 0x000fe200004e0000 */
[----:B------:R-:W-:Y:S01]  /*1f950*/  UMOV UR35, UR23 ;  /* 0x0000001700237c82 */ /* 0x000fe20008000000 */
[----:B------:R-:W-:Y:S01]  /*1f960*/  UMOV UR36, UR22 ;  /* 0x0000001600247c82 */ /* 0x000fe20008000000 */
[----:B------:R-:W-:Y:S01]  /*1f970*/  UMOV UR37, UR4 ;  /* 0x0000000400257c82 */ /* 0x000fe20008000000 */
[----:B------:R-:W-:Y:S01]  /*1f980*/  UTMASTG.5D [UR48], [UR6] ;  /* 0x00000030060073b5 */ /* 0x000fe20008020000 */
[----:B------:R-:W-:Y:S01]  /*1f990*/  MOV.SPILL R22, UR47 ;  /* 0x0000002f00167c02 */ /* 0x000fe20009000f00 */
[----:B------:R-:W3:Y:S01]  /*1f9a0*/  LDCU UR23, c[0x0][0x904] ;  /* 0x00012080ff1777ac */ /* 0x000ee20008000800 */
[----:B------:R-:W-:-:S02]  /*1f9b0*/  MOV.SPILL R21, UR46 ;  /* 0x0000002e00157c02 */ /* 0x000fc40009000f00 */
[----:B----4-:R-:W-:Y:S01]  /*1f9c0*/  R2UR.FILL UR39, R5 ;  /* 0x00000000052772ca */ /* 0x010fe200004e0000 */
[----:B------:R-:W4:Y:S03]  /*1f9d0*/  LDCU UR22, c[0x0][0x38c] ;  /* 0x00007180ff1677ac */ /* 0x000f260008000800 */
[----:B------:R-:W-:Y:S01]  /*1f9e0*/  UTMASTG.5D [UR40], [UR6] ;  /* 0x00000028060073b5 */ /* 0x000fe20008020000 */
[----:B------:R-:W-:Y:S01]  /*1f9f0*/  UTMASTG.5D [UR32], [UR6] ;  /* 0x00000020060073b5 */ /* 0x000fe20008020000 */
[----:B------:R-:W-:Y:S01]  /*1fa00*/  UTMASTG.5D [UR24], [UR6] ;  /* 0x00000018060073b5 */ /* 0x000fe20008020000 */
[----:B------:R2:W-:Y:S01]  /*1fa10*/  UTMASTG.5D [UR16], [UR6] ;  /* 0x00000010060073b5 */ /* 0x0005e20008020000 */
[----:B------:R1:W-:Y:S01]  /*1fa20*/  UTMASTG.5D [UR8], [UR6] ;  /* 0x00000008060073b5 */ /* 0x0003e20008020000 */
[----:B--2---:R-:W-:Y:S01]  /*1fa30*/  UIADD3 UR16, UPT, UPT, UR5, 0x3a400, URZ ;  /* 0x0003a40005107890 */ /* 0x004fe2000fffe0ff */
[----:B------:R-:W-:Y:S01]  /*1fa40*/  UMOV UR18, UR15 ;  /* 0x0000000f00127c82 */ /* 0x000fe20008000000 */
[----:B-1----:R-:W-:-:S07]  /*1fa50*/  UIADD3 UR8, UPT, UPT, UR5, 0x3b400, URZ ;  /* 0x0003b40005087890 */ /* 0x002fce000fffe0ff */
[----:B------:R1:W-:Y:S01]  /*1fa60*/  UTMASTG.5D [UR16], [UR6] ;  /* 0x00000010060073b5 */ /* 0x0003e20008020000 */
[----:B------:R-:W-:Y:S02]  /*1fa70*/  UMOV UR10, UR14 ;  /* 0x0000000e000a7c82 */ /* 0x000fe40008000000 */
[----:B------:R2:W-:Y:S01]  /*1fa80*/  UTMASTG.5D [UR8], [UR6] ;  /* 0x00000008060073b5 */ /* 0x0005e20008020000 */
[----:B-1----:R-:W-:Y:S01]  /*1fa90*/  UIADD3 UR16, UPT, UPT, UR5, 0x3c400, URZ ;  /* 0x0003c40005107890 */ /* 0x002fe2000fffe0ff */
[----:B------:R-:W-:Y:S01]  /*1faa0*/  UMOV UR18, UR71 ;  /* 0x0000004700127c82 */ /* 0x000fe20008000000 */
[----:B--2---:R-:W-:-:S07]  /*1fab0*/  UIADD3 UR8, UPT, UPT, UR5, 0x3d400, URZ ;  /* 0x0003d40005087890 */ /* 0x004fce000fffe0ff */
        /* <DEDUP_REMOVED lines=34> */
[----:B------:R-:W-:Y:S01]  /*1fce0*/  UMOV UR17, 0x80 ;  /* 0x0000008000117882 */ /* 0x000fe20000000000 */
[----:B--2---:R-:W-:Y:S01]  /*1fcf0*/  UIADD3 UR8, UPT, UPT, UR5, 0x39800, URZ ;  /* 0x0003980005087890 */ /* 0x004fe2000fffe0ff */
[----:B------:R-:W-:Y:S01]  /*1fd00*/  UMOV UR18, UR31 ;  /* 0x0000001f00127c82 */ /* 0x000fe20008000000 */
[----:B------:R-:W-:Y:S01]  /*1fd10*/  UMOV UR9, 0x80 ;  /* 0x0000008000097882 */ /* 0x000fe20000000000 */
[----:B------:R-:W-:-:S04]  /*1fd20*/  UMOV UR10, UR30 ;  /* 0x0000001e000a7c82 */ /* 0x000fc80008000000 */
[----:B------:R1:W-:Y:S02]  /*1fd30*/  UTMASTG.5D [UR16], [UR6] ;  /* 0x00000010060073b5 */ /* 0x0003e40008020000 */
        /* <DEDUP_REMOVED lines=59> */
[----:B------:R-:W-:Y:S01]  /*200f0*/  R2UR.FILL UR38, R19 ;  /* 0x00000000132672ca */ /* 0x000fe200004e0000 */
[----:B------:R-:W1:Y:S01]  /*20100*/  LDCU UR71, c[0x0][0x380] ;  /* 0x00007000ff4777ac */ /* 0x000e620008000800 */
[----:B--2---:R-:W-:-:S05]  /*20110*/  UIADD3 UR8, UPT, UPT, UR5, 0x3dc00, URZ ;  /* 0x0003dc0005087890 */ /* 0x004fca000fffe0ff */
[----:B------:R2:W-:Y:S01]  /*20120*/  UTMASTG.5D [UR16], [UR6] ;  /* 0x00000010060073b5 */ /* 0x0005e20008020000 */
[----:B------:R-:W-:Y:S01]  /*20130*/  UMOV UR10, UR70 ;  /* 0x00000046000a7c82 */ /* 0x000fe20008000000 */
[----:B------:R-:W-:Y:S01]  /*20140*/  R2UR.FILL UR47, R22 ;  /* 0x00000000162f72ca */ /* 0x000fe200004e0000 */
[----:B------:R-:W1:Y:S01]  /*20150*/  LDCU UR70, c[0x0][0x918] ;  /* 0x00012300ff4677ac */ /* 0x000e620008000800 */
[----:B------:R3:W-:Y:S01]  /*20160*/  UTMASTG.5D [UR8], [UR6] ;  /* 0x00000008060073b5 */ /* 0x0007e20008020000 */
[----:B--2---:R-:W-:Y:S01]  /*20170*/  UIADD3 UR16, UPT, UPT, UR5, 0x3ec00, URZ ;  /* 0x0003ec0005107890 */ /* 0x004fe2000fffe0ff */
[----:B------:R-:W-:Y:S01]  /*20180*/  UMOV UR18, UR63 ;  /* 0x0000003f00127c82 */ /* 0x000fe20008000000 */
[----:B------:R-:W-:Y:S01]  /*20190*/  R2UR.FILL UR46, R21 ;  /* 0x00000000152e72ca */ /* 0x000fe200004e0000 */
[----:B------:R-:W2:Y:S01]  /*201a0*/  LDCU UR63, c[0x0][0x900] ;  /* 0x00012000ff3f77ac */ /* 0x000ea20008000800 */
[----:B---3--:R-:W-:-:S05]  /*201b0*/  UIADD3 UR8, UPT, UPT, UR5, 0x3fc00, URZ ;  /* 0x0003fc0005087890 */ /* 0x008fca000fffe0ff */
[----:B------:R3:W-:Y:S01]  /*201c0*/  UTMASTG.5D [UR16], [UR6] ;  /* 0x00000010060073b5 */ /* 0x0007e20008020000 */
[----:B------:R-:W-:-:S03]  /*201d0*/  UMOV UR10, UR55 ;  /* 0x00000037000a7c82 */ /* 0x000fc60008000000 */
[----:B------:R4:W-:Y:S01]  /*201e0*/  UTMASTG.5D [UR8], [UR6] ;  /* 0x00000008060073b5 */ /* 0x0009e20008020000 */
[----:B---3--:R-:W-:Y:S01]  /*201f0*/  UIADD3 UR16, UPT, UPT, UR5, 0x40c00, URZ ;  /* 0x00040c0005107890 */ /* 0x008fe2000fffe0ff */
[----:B------:R-:W-:Y:S01]  /*20200*/  UMOV UR18, UR54 ;  /* 0x0000003600127c82 */ /* 0x000fe20008000000 */
[----:B------:R-:W3:Y:S01]  /*20210*/  S2UR UR55, SR_CgaCtaId ;  /* 0x00000000003779c3 */ /* 0x000ee20000008800 */
[----:B------:R-:W-:Y:S01]  /*20220*/  R2UR.FILL UR31, R26 ;  /* 0x000000001a1f72ca */ /* 0x000fe200004e0000 */
[----:B------:R-:W1:Y:S01]  /*20230*/  LDCU UR54, c[0x0][0x91c] ;  /* 0x00012380ff3677ac */ /* 0x000e620008000800 */
[----:B----4-:R-:W-:-:S04]  /*20240*/  UIADD3 UR8, UPT, UPT, UR5, 0x41c00, URZ ;  /* 0x00041c0005087890 */ /* 0x010fc8000fffe0ff */
[----:B------:R4:W-:Y:S01]  /*20250*/  UTMASTG.5D [UR16], [UR6] ;  /* 0x00000010060073b5 */ /* 0x0009e20008020000 */
[----:B------:R-:W-:-:S04]  /*20260*/  UMOV UR10, UR74 ;  /* 0x0000004a000a7c82 */ /* 0x000fc80008000000 */
[----:B------:R2:W-:Y:S01]  /*20270*/  UTMASTG.5D [UR8], [UR6] ;  /* 0x00000008060073b5 */ /* 0x0005e20008020000 */
[----:B----4-:R-:W-:Y:S01]  /*20280*/  UIADD3 UR16, UPT, UPT, UR5, 0x42c00, URZ ;  /* 0x00042c0005107890 */ /* 0x010fe2000fffe0ff */
[----:B------:R-:W-:Y:S01]  /*20290*/  UMOV UR18, UR66 ;  /* 0x0000004200127c82 */ /* 0x000fe20008000000 */
[----:B--2---:R-:W-:-:S07]  /*202a0*/  UIADD3 UR8, UPT, UPT, UR5, 0x43c00, URZ ;  /* 0x00043c0005087890 */ /* 0x004fce000fffe0ff */
[----:B------:R2:W-:Y:S01]  /*202b0*/  UTMASTG.5D [UR16], [UR6] ;  /* 0x00000010060073b5 */ /* 0x0005e20008020000 */
[----:B------:R-:W-:Y:S02]  /*202c0*/  UMOV UR10, UR58 ;  /* 0x0000003a000a7c82 */ /* 0x000fe40008000000 */
[----:B------:R4:W-:Y:S01]  /*202d0*/  UTMASTG.5D [UR8], [UR6] ;  /* 0x00000008060073b5 */ /* 0x0009e20008020000 */
[----:B--2---:R-:W-:Y:S01]  /*202e0*/  UIADD3 UR16, UPT, UPT, UR5, 0x44c00, URZ ;  /* 0x00044c0005107890 */ /* 0x004fe2000fffe0ff */
[----:B------:R-:W-:Y:S01]  /*202f0*/  UMOV UR18, UR50 ;  /* 0x0000003200127c82 */ /* 0x000fe20008000000 */
[----:B----4-:R-:W-:-:S07]  /*20300*/  UIADD3 UR8, UPT, UPT, UR5, 0x45c00, URZ ;  /* 0x00045c0005087890 */ /* 0x010fce000fffe0ff */
[----:B------:R2:W-:Y:S01]  /*20310*/  UTMASTG.5D [UR16], [UR6] ;  /* 0x00000010060073b5 */ /* 0x0005e20008020000 */
[----:B------:R-:W-:Y:S02]  /*20320*/  UMOV UR10, UR42 ;  /* 0x0000002a000a7c82 */ /* 0x000fe40008000000 */
[----:B------:R4:W-:Y:S01]  /*20330*/  UTMASTG.5D [UR8], [UR6] ;  /* 0x00000008060073b5 */ /* 0x0009e20008020000 */
[----:B------:R-:W-:Y:S02]  /*20340*/  R2UR.FILL UR30, R25 ;  /* 0x00000000191e72ca */ /* 0x000fe400004e0000 */
[----:B------:R-:W-:Y:S02]  /*20350*/  R2UR.FILL UR15, R24 ;  /* 0x00000000180f72ca */ /* 0x000fe400004e0000 */
[----:B------:R-:W-:Y:S01]  /*20360*/  R2UR.FILL UR14, R23 ;  /* 0x00000000170e72ca */ /* 0x000fe200004e0000 */
[----:B--2---:R-:W-:Y:S01]  /*20370*/  UIADD3 UR16, UPT, UPT, UR5, 0x46c00, URZ ;  /* 0x00046c0005107890 */ /* 0x004fe2000fffe0ff */
[----:B------:R-:W-:Y:S01]  /*20380*/  UMOV UR18, UR34 ;  /* 0x0000002200127c82 */ /* 0x000fe20008000000 */
[----:B----4-:R-:W-:-:S07]  /*20390*/  UIADD3 UR8, UPT, UPT, UR5, 0x47c00, URZ ;  /* 0x00047c0005087890 */ /* 0x010fce000fffe0ff */
[----:B------:R4:W-:Y:S01]  /*203a0*/  UTMASTG.5D [UR16], [UR6] ;  /* 0x00000010060073b5 */ /* 0x0009e20008020000 */
[----:B------:R-:W-:Y:S02]  /*203b0*/  UMOV UR10, UR26 ;  /* 0x0000001a000a7c82 */ /* 0x000fe40008000000 */
[----:B------:R4:W-:Y:S02]  /*203c0*/  UTMASTG.5D [UR8], [UR6] ;  /* 0x00000008060073b5 */ /* 0x0009e40008020000 */
[----:B-1-34-:R-:W-:Y:S01]  /*203d0*/  NOP ;  /* 0x0000000000007918 */ /* 0x01afe20000000000 */
.L_x_382:
[----:B--2---:R-:W-:Y:S05]  /*203e0*/  BSYNC.RECONVERGENT B0 ;  /* 0x0000000000007941 */ /* 0x004fea0003800200 */
.L_x_381:
[----:B------:R0:W-:Y:S01]  /*203f0*/  UTMACMDFLUSH ;  /* 0x00000000000079b7 */ /* 0x0001e20000000000 */
[----:B------:R-:W-:Y:S05]  /*20400*/  BRA.U UP6, `(.L_x_383) ;  /* 0x0000000106047547 */ /* 0x000fea000b800000 */
[----:B------:R-:W-:Y:S05]  /*20410*/  BPT.TRAP 0x1 ;  /* 0x000000040000795c */ /* 0x000fea0000300000 */
.L_x_383:
[----:B-----5:R-:W2:Y:S02]  /*20420*/  SYNCS.PHASECHK.TRANS64.TRYWAIT P0, [UR5+0x580b8], R0 ;  /* 0x0580b800ff0075a7 */ /* 0x020ea40008001105 */
[----:B--2---:R-:W-:Y:S05]  /*20430*/  @!P0 BRA `(.L_x_384) ;  /* 0x0000002400fc8947 */ /* 0x004fea0003800000 */
.L_x_474:
[----:B------:R-:W-:Y:S04]  /*20440*/  BSSY.RECONVERGENT B0, `(.L_x_385) ;  /* 0x000012f000007945 */ /* 0x000fe80003800200 */
[----:B------:R-:W-:Y:S05]  /*20450*/  @!P1 BRA `(.L_x_386) ;  /* 0x0000001000b49947 */ /* 0x000fea0003800000 */
[----:B------:R-:W-:Y:S01]  /*20460*/  R2UR UR8, R17 ;  /* 0x00000000110872ca */ /* 0x000fe200000e0000 */
[----:B------:R-:W-:Y:S01]  /*20470*/  UIADD3 UR6, UP0, UPT, UR46, 0x400, URZ ;  /* 0x000004002e067890 */ /* 0x000fe2000ff1e0ff */
[----:B------:R-:W-:Y:S01]  /*20480*/  R2UR UR23, R15 ;  /* 0x000000000f1772ca */ /* 0x000fe200000e0000 */
[----:B------:R-:W-:Y:S01]  /*20490*/  UIADD3 UR64, UPT, UPT, UR5, 0x48000, URZ ;  /* 0x0004800005407890 */ /* 0x000fe2000fffe0ff */
[----:B------:R-:W-:Y:S01]  /*204a0*/  R2UR UR22, R16 ;  /* 0x00000000101672ca */ /* 0x000fe200000e0000 */
[----:B------:R-:W-:Y:S01]  /*204b0*/  UIADD3 UR32, UPT, UPT, UR5, 0x49000, URZ ;  /* 0x0004900005207890 */ /* 0x000fe2000fffe0ff */
[----:B------:R-:W-:Y:S01]  /*204c0*/  R2UR UR4, R18 ;  /* 0x00000000120472ca */ /* 0x000fe200000e0000 */
[----:B------:R-:W-:Y:S01]  /*204d0*/  UIADD3 UR48, UPT, UPT, UR5, 0x4a000, URZ ;  /* 0x0004a00005307890 */ /* 0x000fe2000fffe0ff */
[----:B-1----:R-:W-:Y:S01]  /*204e0*/  MOV.SPILL R3, UR14 ;  /* 0x0000000e00037c02 */ /* 0x002fe20009000f00 */
[----:B------:R-:W-:Y:S01]  /*204f0*/  UIADD3 UR24, UPT, UPT, UR5, 0x4b000, URZ ;  /* 0x0004b00005187890 */ /* 0x000fe2000fffe0ff */
[----:B------:R-:W-:Y:S01]  /*20500*/  MOV.SPILL R4, UR15 ;  /* 0x0000000f00047c02 */ /* 0x000fe20009000f00 */
[----:B------:R-:W-:Y:S01]  /*20510*/  UMOV UR10, URZ ;  /* 0x000000ff000a7c82 */ /* 0x000fe20008000000 */
[----:B------:R-:W-:Y:S01]  /*20520*/  UMOV UR65, URZ ;  /* 0x000000ff00417c82 */ /* 0x000fe20008000000 */
[----:B------:R-:W-:Y:S01]  /*20530*/  UIADD3 UR7, UPT, UPT, UR8, 0xb8, URZ ;  /* 0x000000b808077890 */ /* 0x000fe2000fffe0ff */
[----:B------:R-:W-:Y:S01]  /*20540*/  MOV.SPILL R6, UR31 ;  /* 0x0000001f00067c02 */ /* 0x000fe20009000f00 */
[----:B------:R-:W-:Y:S01]  /*20550*/  UIADD3 UR66, UPT, UPT, UR8, 0x80, URZ ;  /* 0x0000008008427890 */ /* 0x000fe2000fffe0ff */
[----:B------:R-:W-:Y:S01]  /*20560*/  MOV.SPILL R8, UR38 ;  /* 0x0000002600087c02 */ /* 0x000fe20009000f00 */
[----:B------:R-:W-:Y:S01]  /*20570*/  UIADD3 UR34, UPT, UPT, UR8, 0x88, URZ ;  /* 0x0000008808227890 */ /* 0x000fe2000fffe0ff */
[----:B------:R-:W-:Y:S01]  /*20580*/  MOV.SPILL R9, UR39 ;  /* 0x0000002700097c02 */ /* 0x000fe20009000f00 */
[----:B------:R-:W-:Y:S01]  /*20590*/  IMAD.U32 R7, RZ, RZ, UR7 ;  /* 0x00000007ff077e24 */ /* 0x000fe2000f8e00ff */
[----:B------:R-:W-:Y:S01]  /*205a0*/  UIADD3.X UR7, UPT, UPT, URZ, UR47, URZ, UP0, !UPT ;  /* 0x0000002fff077290 */ /* 0x000fe200087fe4ff */
[----:B------:R-:W-:Y:S01]  /*205b0*/  R2UR.FILL UR38, R8 ;  /* 0x00000000082672ca */ /* 0x000fe200004e0000 */
[----:B------:R-:W-:Y:S01]  /*205c0*/  UIADD3 UR50, UPT, UPT, UR8, 0x90, URZ ;  /* 0x0000009008327890 */ /* 0x000fe2000fffe0ff */
[----:B------:R-:W-:Y:S01]  /*205d0*/  R2UR.FILL UR39, R9 ;  /* 0x00000000092772ca */ /* 0x000fe200004e0000 */
[----:B------:R-:W-:Y:S01]  /*205e0*/  UIADD3 UR26, UPT, UPT, UR8, 0x98, URZ ;  /* 0x00000098081a7890 */ /* 0x000fe2000fffe0ff */
[----:B------:R-:W-:Y:S01]  /*205f0*/  MOV.SPILL R5, UR30 ;  /* 0x0000001e00057c02 */ /* 0x000fe20009000f00 */
[----:B------:R-:W-:Y:S01]  /*20600*/  UMOV UR67, UR23 ;  /* 0x0000001700437c82 */ /* 0x000fe20008000000 */
        /* <DEDUP_REMOVED lines=9> */
[----:B------:R1:W-:Y:S01]  /*206a0*/  UTMASTG.5D [UR64], [UR6] ;  /* 0x00000040060073b5 */ /* 0x0003e20008020000 */
[----:B------:R-:W-:Y:S01]  /*206b0*/  UMOV UR49, UR10 ;  /* 0x0000000a00317c82 */ /* 0x000fe20008000000 */
[----:B------:R-:W-:Y:S01]  /*206c0*/  UMOV UR27, UR23 ;  /* 0x00000017001b7c82 */ /* 0x000fe20008000000 */
[----:B------:R-:W-:Y:S01]  /*206d0*/  UMOV UR28, UR22 ;  /* 0x00000016001c7c82 */ /* 0x000fe20008000000 */
[----:B------:R-:W-:Y:S01]  /*206e0*/  UMOV UR29, UR4 ;  /* 0x00000004001d7c82 */ /* 0x000fe20008000000 */
[----:B------:R-:W-:Y:S01]  /*206f0*/  UMOV UR25, UR10 ;  /* 0x0000000a00197c82 */ /* 0x000fe20008000000 */
[----:B------:R-:W-:Y:S01]  /*20700*/  UMOV UR14, UR26 ;  /* 0x0000001a000e7c82 */ /* 0x000fe20008000000 */
[----:B------:R-:W-:Y:S01]  /*20710*/  UIADD3 UR9, UPT, UPT, UR8, 0xc0, URZ ;  /* 0x000000c008097890 */ /* 0x000fe2000fffe0ff */
[----:B------:R2:W-:Y:S01]  /*20720*/  UTMASTG.5D [UR32], [UR6] ;  /* 0x00000020060073b5 */ /* 0x0005e20008020000 */
[----:B------:R-:W-:Y:S01]  /*20730*/  UMOV UR15, UR50 ;  /* 0x00000032000f7c82 */ /* 0x000fe20008000000 */
[----:B------:R-:W-:Y:S01]  /*20740*/  UMOV UR31, UR66 ;  /* 0x00000042001f7c82 */ /* 0x000fe20008000000 */
[----:B------:R-:W-:Y:S01]  /*20750*/  MOV.SPILL R11, UR69 ;  /* 0x00000045000b7c02 */ /* 0x000fe20009000f00 */
[----:B------:R-:W-:Y:S01]  /*20760*/  UMOV UR30, UR34 ;  /* 0x00000022001e7c82 */ /* 0x000fe20008000000 */
[----:B------:R-:W-:Y:S01]  /*20770*/  IMAD.U32 R0, RZ, RZ, UR9 ;  /* 0x00000009ff007e24 */ /* 0x000fe2000f8e00ff */
[----:B------:R-:W-:Y:S01]  /*20780*/  MOV.SPILL R10, UR68 ;  /* 0x00000044000a7c02 */ /* 0x000fe20009000f00 */
[----:B------:R-:W-:Y:S01]  /*20790*/  UIADD3 UR74, UPT, UPT, UR8, 0xc8, URZ ;  /* 0x000000c8084a7890 */ /* 0x000fe2000fffe0ff */
[----:B------:R3:W-:Y:S01]  /*207a0*/  UTMASTG.5D [UR48], [UR6] ;  /* 0x00000030060073b5 */ /* 0x0007e20008020000 */
[----:B------:R-:W-:Y:S01]  /*207b0*/  MOV.SPILL R9, UR67 ;  /* 0x0000004300097c02 */ /* 0x000fe20009000f00 */
[----:B------:R-:W-:Y:S01]  /*207c0*/  UIADD3 UR72, UPT, UPT, UR5, 0x51000, URZ ;  /* 0x0005100005487890 */ /* 0x000fe2000fffe0ff */
[----:B------:R-:W-:Y:S01]  /*207d0*/  MOV.SPILL R22, UR53 ;  /* 0x0000003500167c02 */ /* 0x000fe20009000f00 */
[----:B------:R-:W-:Y:S01]  /*207e0*/  UIADD3 UR58, UPT, UPT, UR8, 0xd8, URZ ;  /* 0x000000d8083a7890 */ /* 0x000fe2000fffe0ff */
[----:B------:R-:W-:Y:S01]  /*207f0*/  MOV.SPILL R21, UR52 ;  /* 0x0000003400157c02 */ /* 0x000fe20009000f00 */
[----:B------:R-:W-:Y:S01]  /*20800*/  UIADD3 UR56, UPT, UPT, UR5, 0x53000, URZ ;  /* 0x0005300005387890 */ /* 0x000fe2000fffe0ff */
[----:B------:R-:W-:Y:S01]  /*20810*/  MOV.SPILL R20, UR51 ;  /* 0x0000003300147c02 */ /* 0x000fe20009000f00 */
[----:B------:R4:W-:Y:S01]  /*20820*/  UTMASTG.5D [UR24], [UR6] ;  /* 0x00000018060073b5 */ /* 0x0009e20008020000 */
[----:B------:R-:W-:Y:S01]  /*20830*/  MOV.SPILL R24, UR31 ;  /* 0x0000001f00187c02 */ /* 0x000fe20009000f00 */
[----:B------:R-:W-:Y:S01]  /*20840*/  UIADD3 UR42, UPT, UPT, UR8, 0xe8, URZ ;  /* 0x000000e8082a7890 */ /* 0x000fe2000fffe0ff */
[----:B------:R-:W-:Y:S01]  /*20850*/  MOV.SPILL R23, UR30 ;  /* 0x0000001e00177c02 */ /* 0x000fe20009000f00 */
[----:B------:R-:W-:Y:S01]  /*20860*/  UIADD3 UR40, UPT, UPT, UR5, 0x55000, URZ ;  /* 0x0005500005287890 */ /* 0x000fe2000fffe0ff */
[----:B------:R-:W-:Y:S01]  /*20870*/  R2UR.FILL UR31, R24 ;  /* 0x00000000181f72ca */ /* 0x000fe200004e0000 */
[----:B------:R-:W-:Y:S01]  /*20880*/  UMOV UR75, UR23 ;  /* 0x00000017004b7c82 */ /* 0x000fe20008000000 */
[----:B------:R-:W-:Y:S01]  /*20890*/  R2UR.FILL UR30, R23 ;  /* 0x00000000171e72ca */ /* 0x000fe200004e0000 */
[----:B------:R-:W-:Y:S01]  /*208a0*/  UMOV UR76, UR22 ;  /* 0x00000016004c7c82 */ /* 0x000fe20008000000 */
[----:B------:R-:W-:Y:S01]  /*208b0*/  UMOV UR77, UR4 ;  /* 0x00000004004d7c82 */ /* 0x000fe20008000000 */
[----:B------:R-:W-:Y:S01]  /*208c0*/  UIADD3 UR16, UPT, UPT, UR5, 0x48400, URZ ;  /* 0x0004840005107890 */ /* 0x000fe2000fffe0ff */
[----:B------:R-:W-:Y:S01]  /*208d0*/  UMOV UR73, UR10 ;  /* 0x0000000a00497c82 */ /* 0x000fe20008000000 */
[----:B-1----:R-:W-:-:S02]  /*208e0*/  UIADD3 UR66, UPT, UPT, UR8, 0xd0, URZ ;  /* 0x000000d008427890 */ /* 0x002fc4000fffe0ff */
[----:B------:R-:W-:Y:S01]  /*208f0*/  UIADD3 UR64, UPT, UPT, UR5, 0x52000, URZ ;  /* 0x0005200005407890 */ /* 0x000fe2000fffe0ff */
[----:B------:R-:W-:Y:S01]  /*20900*/  UMOV UR65, UR10 ;  /* 0x0000000a00417c82 */ /* 0x000fe20008000000 */
[----:B------:R-:W-:Y:S02]  /*20910*/  UMOV UR59, UR23 ;  /* 0x00000017003b7c82 */ /* 0x000fe40008000000 */
[----:B------:R-:W-:Y:S01]  /*20920*/  MOV.SPILL R8, UR66 ;  /* 0x0000004200087c02 */ /* 0x000fe20009000f00 */
[----:B------:R-:W-:Y:S01]  /*20930*/  UMOV UR60, UR22 ;  /* 0x00000016003c7c82 */ /* 0x000fe20008000000 */
[----:B------:R-:W-:Y:S01]  /*20940*/  R2UR UR66, R0 ;  /* 0x00000000004272ca */ /* 0x000fe200000e0000 */
[----:B--2---:R-:W-:Y:S02]  /*20950*/  UIADD3 UR34, UPT, UPT, UR8, 0xf0, URZ ;  /* 0x000000f008227890 */ /* 0x004fe4000fffe0ff */
[----:B------:R-:W-:Y:S01]  /*20960*/  UIADD3 UR32, UPT, UPT, UR5, 0x56000, URZ ;  /* 0x0005600005207890 */ /* 0x000fe2000fffe0ff */
[----:B------:R-:W-:Y:S01]  /*20970*/  UMOV UR61, UR4 ;  /* 0x00000004003d7c82 */ /* 0x000fe20008000000 */
[----:B------:R-:W-:Y:S01]  /*20980*/  UMOV UR57, UR10 ;  /* 0x0000000a00397c82 */ /* 0x000fe20008000000 */
[----:B------:R-:W-:Y:S01]  /*20990*/  UMOV UR43, UR23 ;  /* 0x00000017002b7c82 */ /* 0x000fe20008000000 */
[----:B---3--:R-:W-:-:S02]  /*209a0*/  UIADD3 UR50, UPT, UPT, UR8, 0xe0, URZ ;  /* 0x000000e008327890 */ /* 0x008fc4000fffe0ff */
[----:B------:R-:W-:Y:S01]  /*209b0*/  UIADD3 UR48, UPT, UPT, UR5, 0x54000, URZ ;  /* 0x0005400005307890 */ /* 0x000fe2000fffe0ff */
[----:B------:R-:W-:-:S03]  /*209c0*/  UMOV UR44, UR22 ;  /* 0x00000016002c7c82 */ /* 0x000fc60008000000 */
[----:B------:R-:W-:Y:S01]  /*209d0*/  UMOV UR54, UR66 ;  /* 0x0000004200367c82 */ /* 0x000fe20008000000 */
[----:B------:R-:W-:Y:S01]  /*209e0*/  MOV.SPILL R19, UR50 ;  /* 0x0000003200137c02 */ /* 0x000fe20009000f00 */
[----:B------:R-:W-:Y:S01]  /*209f0*/  UMOV UR45, UR4 ;  /* 0x00000004002d7c82 */ /* 0x000fe20008000000 */
[----:B----4-:R-:W-:Y:S01]  /*20a00*/  UIADD3 UR24, UPT, UPT, UR5, 0x4c000, URZ ;  /* 0x0004c00005187890 */ /* 0x010fe2000fffe0ff */
[----:B------:R-:W-:Y:S01]  /*20a10*/  R2UR UR50, R7 ;  /* 0x00000000073272ca */ /* 0x000fe200000e0000 */
[----:B------:R-:W-:Y:S01]  /*20a20*/  UIADD3 UR26, UPT, UPT, UR8, 0xa0, URZ ;  /* 0x000000a0081a7890 */ /* 0x000fe2000fffe0ff */
[----:B------:R-:W-:Y:S01]  /*20a30*/  MOV.SPILL R14, UR48 ;  /* 0x00000030000e7c02 */ /* 0x000fe20009000f00 */
[----:B------:R-:W-:Y:S01]  /*20a40*/  UIADD3 UR48, UPT, UPT, UR5, 0x4f000, URZ ;  /* 0x0004f00005307890 */ /* 0x000fe2000fffe0ff */
[----:B------:R-:W-:Y:S01]  /*20a50*/  MOV.SPILL R7, UR64 ;  /* 0x0000004000077c02 */ /* 0x000fe20009000f00 */
[----:B------:R-:W-:Y:S01]  /*20a60*/  UIADD3 UR64, UPT, UPT, UR5, 0x50000, URZ ;  /* 0x0005000005407890 */ /* 0x000fe2000fffe0ff */
[----:B------:R-:W-:-:S02]  /*20a70*/  UMOV UR41, UR10 ;  /* 0x0000000a00297c82 */ /* 0x000fc40008000000 */
[----:B------:R-:W-:Y:S01]  /*20a80*/  UMOV UR71, UR26 ;  /* 0x0000001a00477c82 */ /* 0x000fe20008000000 */
[----:B------:R-:W-:Y:S01]  /*20a90*/  UMOV UR17, 0x40 ;  /* 0x0000004000117882 */ /* 0x000fe20000000000 */
[----:B------:R1:W-:Y:S01]  /*20aa0*/  UTMASTG.5D [UR24], [UR6] ;  /* 0x00000018060073b5 */ /* 0x0003e20008020000 */
        /* <DEDUP_REMOVED lines=10> */
[----:B------:R-:W-:Y:S01]  /*20b50*/  MOV.SPILL R13, UR71 ;  /* 0x00000047000d7c02 */ /* 0x000fe20009000f00 */
[----:B------:R-:W2:Y:S03]  /*20b60*/  LDCU UR23, c[0x0][0x904] ;  /* 0x00012080ff1777ac */ /* 0x000ea60008000800 */
[----:B------:R-:W-:Y:S01]  /*20b70*/  R2UR.FILL UR71, R13 ;  /* 0x000000000d4772ca */ /* 0x000fe200004e0000 */
[----:B------:R-:W3:Y:S01]  /*20b80*/  LDCU UR22, c[0x0][0x38c] ;  /* 0x00007180ff1677ac */ /* 0x000ee20008000800 */
[----:B-1----:R-:W-:-:S02]  /*20b90*/  UIADD3 UR24, UPT, UPT, UR5, 0x4d000, URZ ;  /* 0x0004d00005187890 */ /* 0x002fc4000fffe0ff */
[----:B------:R-:W-:-:S07]  /*20ba0*/  UIADD3 UR26, UPT, UPT, UR8, 0xa8, URZ ;  /* 0x000000a8081a7890 */ /* 0x000fce000fffe0ff */
[----:B------:R-:W-:Y:S02]  /*20bb0*/  UMOV UR70, UR26 ;  /* 0x0000001a00467c82 */ /* 0x000fe40008000000 */
[----:B------:R1:W-:Y:S01]  /*20bc0*/  UTMASTG.5D [UR24], [UR6] ;  /* 0x00000018060073b5 */ /* 0x0003e20008020000 */
[----:B------:R-:W-:-:S04]  /*20bd0*/  MOV.SPILL R12, UR70 ;  /* 0x00000046000c7c02 */ /* 0x000fc80009000f00 */
[----:B------:R-:W-:Y:S01]  /*20be0*/  R2UR.FILL UR70, R12 ;  /* 0x000000000c4672ca */ /* 0x000fe200004e0000 */
[----:B-1----:R-:W-:Y:S02]  /*20bf0*/  UIADD3 UR24, UPT, UPT, UR5, 0x4e000, URZ ;  /* 0x0004e00005187890 */ /* 0x002fe4000fffe0ff */
[----:B------:R-:W-:-:S07]  /*20c00*/  UIADD3 UR26, UPT, UPT, UR8, 0xb0, URZ ;  /* 0x000000b0081a7890 */ /* 0x000fce000fffe0ff */
[----:B------:R-:W-:Y:S02]  /*20c10*/  UMOV UR63, UR26 ;  /* 0x0000001a003f7c82 */ /* 0x000fe40008000000 */
[----:B------:R1:W-:Y:S01]  /*20c20*/  UTMASTG.5D [UR24], [UR6] ;  /* 0x00000018060073b5 */ /* 0x0003e20008020000 */
[----:B------:R4:W-:Y:S01]  /*20c30*/  UTMASTG.5D [UR48], [UR6] ;  /* 0x00000030060073b5 */ /* 0x0009e20008020000 */
[----:B------:R5:W-:Y:S01]  /*20c40*/  UTMASTG.5D [UR64], [UR6] ;  /* 0x00000040060073b5 */ /* 0x000be20008020000 */
[----:B------:R-:W-:Y:S01]  /*20c50*/  UTMASTG.5D [UR72], [UR6] ;  /* 0x00000048060073b5 */ /* 0x000fe20008020000 */
[----:B-1----:R-:W-:Y:S02]  /*20c60*/  UIADD3 UR26, UPT, UPT, UR8, 0xf8, URZ ;  /* 0x000000f8081a7890 */ /* 0x002fe4000fffe0ff */
[----:B------:R-:W-:Y:S02]  /*20c70*/  UIADD3 UR24, UPT, UPT, UR5, 0x57000, URZ ;  /* 0x0005700005187890 */ /* 0x000fe4000fffe0ff */
[----:B------:R-:W-:Y:S01]  /*20c80*/  UIADD3 UR8, UPT, UPT, UR5, 0x49400, URZ ;  /* 0x0004940005087890 */ /* 0x000fe2000fffe0ff */
[----:B----4-:R-:W-:-:S02]  /*20c90*/  R2UR.FILL UR53, R22 ;  /* 0x00000000163572ca */ /* 0x010fc400004e0000 */
[----:B------:R-:W-:Y:S02]  /*20ca0*/  R2UR.FILL UR52, R21 ;  /* 0x00000000153472ca */ /* 0x000fe400004e0000 */
[----:B------:R-:W-:Y:S02]  /*20cb0*/  R2UR.FILL UR51, R20 ;  /* 0x00000000143372ca */ /* 0x000fe400004e0000 */
[----:B------:R-:W-:Y:S02]  /*20cc0*/  R2UR.FILL UR50, R19 ;  /* 0x00000000133272ca */ /* 0x000fe400004e0000 */
[----:B-----5:R-:W-:Y:S02]  /*20cd0*/  R2UR.FILL UR69, R11 ;  /* 0x000000000b4572ca */ /* 0x020fe400004e0000 */
[----:B------:R-:W-:Y:S02]  /*20ce0*/  R2UR.FILL UR68, R10 ;  /* 0x000000000a4472ca */ /* 0x000fe400004e0000 */
[----:B------:R-:W-:-:S02]  /*20cf0*/  R2UR.FILL UR67, R9 ;  /* 0x00000000094372ca */ /* 0x000fc400004e0000 */
[----:B------:R-:W-:Y:S02]  /*20d00*/  R2UR.FILL UR66, R8 ;  /* 0x00000000084272ca */ /* 0x000fe400004e0000 */
[----:B------:R-:W-:Y:S02]  /*20d10*/  R2UR.FILL UR64, R7 ;  /* 0x00000000074072ca */ /* 0x000fe400004e0000 */
[----:B------:R-:W-:-:S11]  /*20d20*/  R2UR.FILL UR48, R14 ;  /* 0x000000000e3072ca */ /* 0x000fd600004e0000 */
[----:B------:R-:W-:Y:S01]  /*20d30*/  UTMASTG.5D [UR64], [UR6] ;  /* 0x00000040060073b5 */ /* 0x000fe20008020000 */
[----:B------:R-:W-:Y:S01]  /*20d40*/  UTMASTG.5D [UR56], [UR6] ;  /* 0x00000038060073b5 */ /* 0x000fe20008020000 */
[----:B------:R-:W-:Y:S01]  /*20d50*/  UTMASTG.5D [UR48], [UR6] ;  /* 0x00000030060073b5 */ /* 0x000fe20008020000 */
[----:B------:R-:W-:Y:S01]  /*20d60*/  UTMASTG.5D [UR40], [UR6] ;  /* 0x00000028060073b5 */ /* 0x000fe20008020000 */
[----:B------:R-:W-:Y:S01]  /*20d70*/  UTMASTG.5D [UR32], [UR6] ;  /* 0x00000020060073b5 */ /* 0x000fe20008020000 */
[----:B------:R-:W-:Y:S01]  /*20d80*/  UTMASTG.5D [UR24], [UR6] ;  /* 0x00000018060073b5 */ /* 0x000fe20008020000 */
[----:B------:R1:W-:Y:S01]  /*20d90*/  UTMASTG.5D [UR16], [UR6] ;  /* 0x00000010060073b5 */ /* 0x0003e20008020000 */
[----:B------:R4:W-:Y:S01]  /*20da0*/  UTMASTG.5D [UR8], [UR6] ;  /* 0x00000008060073b5 */ /* 0x0009e20008020000 */
[----:B-1----:R-:W-:Y:S01]  /*20db0*/  UIADD3 UR16, UPT, UPT, UR5, 0x4a400, URZ ;  /* 0x0004a40005107890 */ /* 0x002fe2000fffe0ff */
[----:B------:R-:W-:Y:S01]  /*20dc0*/  UMOV UR18, UR15 ;  /* 0x0000000f00127c82 */ /* 0x000fe20008000000 */
[----:B----4-:R-:W-:-:S07]  /*20dd0*/  UIADD3 UR8, UPT, UPT, UR5, 0x4b400, URZ ;  /* 0x0004b40005087890 */ /* 0x010fce000fffe0ff */
[----:B------:R1:W-:Y:S01]  /*20de0*/  UTMASTG.5D [UR16], [UR6] ;  /* 0x00000010060073b5 */ /* 0x0003e20008020000 */
[----:B------:R-:W-:Y:S02]  /*20df0*/  UMOV UR10, UR14 ;  /* 0x0000000e000a7c82 */ /* 0x000fe40008000000 */
        /* <DEDUP_REMOVED lines=38> */
[----:B------:R-:W-:Y:S01]  /*21060*/  UMOV UR17, 0x80 ;  /* 0x0000008000117882 */ /* 0x000fe20000000000 */
[----:B------:R-:W-:Y:S01]  /*21070*/  UMOV UR18, UR31 ;  /* 0x0000001f00127c82 */ /* 0x000fe20008000000 */
[----:B----4-:R-:W-:-:S06]  /*21080*/  UIADD3 UR8, UPT, UPT, UR5, 0x49800, URZ ;  /* 0x0004980005087890 */ /* 0x010fcc000fffe0ff */
[----:B------:R1:W-:Y:S01]  /*21090*/  UTMASTG.5D [UR16], [UR6] ;  /* 0x00000010060073b5 */ /* 0x0003e20008020000 */
[----:B------:R-:W-:Y:S01]  /*210a0*/  UMOV UR9, 0x80 ;  /* 0x0000008000097882 */ /* 0x000fe20000000000 */
        /* <DEDUP_REMOVED lines=47> */
[----:B------:R-:W-:Y:S01]  /*213a0*/  R2UR.FILL UR31, R6 ;  /* 0x00000000061f72ca */ /* 0x000fe200004e0000 */
[----:B----4-:R-:W-:-:S05]  /*213b0*/  UIADD3 UR8, UPT, UPT, UR5, 0x49c00, URZ ;  /* 0x00049c0005087890 */ /* 0x010fca000fffe0ff */
[----:B------:R1:W-:Y:S01]  /*213c0*/  UTMASTG.5D [UR16], [UR6] ;  /* 0x00000010060073b5 */ /* 0x0003e20008020000 */
[----:B------:R-:W-:Y:S01]  /*213d0*/  UMOV UR9, 0xc0 ;  /* 0x000000c000097882 */ /* 0x000fe20000000000 */
[----:B------:R-:W-:Y:S01]  /*213e0*/  UMOV UR10, UR30 ;  /* 0x0000001e000a7c82 */ /* 0x000fe20008000000 */
[----:B------:R-:W-:Y:S01]  /*213f0*/  R2UR.FILL UR30, R5 ;  /* 0x00000000051e72ca */ /* 0x000fe200004e0000 */
[----:B------:R4:W-:Y:S01]  /*21400*/  UTMASTG.5D [UR8], [UR6] ;  /* 0x00000008060073b5 */ /* 0x0009e20008020000 */
[----:B-1----:R-:W-:Y:S01]  /*21410*/  UIADD3 UR16, UPT, UPT, UR5, 0x4ac00, URZ ;  /* 0x0004ac0005107890 */ /* 0x002fe2000fffe0ff */
[----:B------:R-:W-:Y:S01]  /*21420*/  UMOV UR18, UR15 ;  /* 0x0000000f00127c82 */ /* 0x000fe20008000000 */
[----:B------:R-:W-:Y:S01]  /*21430*/  R2UR.FILL UR15, R4 ;  /* 0x00000000040f72ca */ /* 0x000fe200004e0000 */
[----:B----4-:R-:W-:-:S06]  /*21440*/  UIADD3 UR8, UPT, UPT, UR5, 0x4bc00, URZ ;  /* 0x0004bc0005087890 */ /* 0x010fcc000fffe0ff */
[----:B------:R1:W-:Y:S01]  /*21450*/  UTMASTG.5D [UR16], [UR6] ;  /* 0x00000010060073b5 */ /* 0x0003e20008020000 */
[----:B------:R-:W-:Y:S01]  /*21460*/  UMOV UR10, UR14 ;  /* 0x0000000e000a7c82 */ /* 0x000fe20008000000 */
[----:B------:R-:W-:Y:S01]  /*21470*/  R2UR.FILL UR14, R3 ;  /* 0x00000000030e72ca */ /* 0x000fe200004e0000 */
[----:B------:R4:W-:Y:S01]  /*21480*/  UTMASTG.5D [UR8], [UR6] ;  /* 0x00000008060073b5 */ /* 0x0009e20008020000 */
[----:B-1----:R-:W-:Y:S01]  /*21490*/  UIADD3 UR16, UPT, UPT, UR5, 0x4cc00, URZ ;  /* 0x0004cc0005107890 */ /* 0x002fe2000fffe0ff */
[----:B------:R-:W-:Y:S01]  /*214a0*/  UMOV UR18, UR71 ;  /* 0x0000004700127c82 */ /* 0x000fe20008000000 */
[----:B------:R-:W1:Y:S01]  /*214b0*/  LDCU UR71, c[0x0][0x380] ;  /* 0x00007000ff4777ac */ /* 0x000e620008000800 */
[----:B----4-:R-:W-:-:S06]  /*214c0*/  UIADD3 UR8, UPT, UPT, UR5, 0x4dc00, URZ ;  /* 0x0004dc0005087890 */ /* 0x010fcc000fffe0ff */
[----:B------:R4:W-:Y:S01]  /*214d0*/  UTMASTG.5D [UR16], [UR6] ;  /* 0x00000010060073b5 */ /* 0x0009e20008020000 */
[----:B------:R-:W-:Y:S01]  /*214e0*/  UMOV UR10, UR70 ;  /* 0x00000046000a7c82 */ /* 0x000fe20008000000 */
[----:B------:R-:W1:Y:S01]  /*214f0*/  LDCU UR70, c[0x0][0x918] ;  /* 0x00012300ff4677ac */ /* 0x000e620008000800 */
[----:B------:R5:W-:Y:S01]  /*21500*/  UTMASTG.5D [UR8], [UR6] ;  /* 0x00000008060073b5 */ /* 0x000be20008020000 */
[----:B----4-:R-:W-:Y:S01]  /*21510*/  UIADD3 UR16, UPT, UPT, UR5, 0x4ec00, URZ ;  /* 0x0004ec0005107890 */ /* 0x010fe2000fffe0ff */
[----:B------:R-:W-:Y:S01]  /*21520*/  UMOV UR18, UR63 ;  /* 0x0000003f00127c82 */ /* 0x000fe20008000000 */
[----:B------:R-:W4:Y:S01]  /*21530*/  LDCU UR63, c[0x0][0x900] ;  /* 0x00012000ff3f77ac */ /* 0x000f220008000800 */
[----:B-----5:R-:W-:-:S06]  /*21540*/  UIADD3 UR8, UPT, UPT, UR5, 0x4fc00, URZ ;  /* 0x0004fc0005087890 */ /* 0x020fcc000fffe0ff */
[----:B------:R5:W-:Y:S01]  /*21550*/  UTMASTG.5D [UR16], [UR6] ;  /* 0x00000010060073b5 */ /* 0x000be20008020000 */
[----:B------:R-:W-:Y:S01]  /*21560*/  UMOV UR10, UR55 ;  /* 0x00000037000a7c82 */ /* 0x000fe20008000000 */
[----:B------:R-:W1:Y:S01]  /*21570*/  S2UR UR55, SR_CgaCtaId ;  /* 0x00000000003779c3 */ /* 0x000e620000008800 */
[----:B------:R2:W-:Y:S01]  /*21580*/  UTMASTG.5D [UR8], [UR6] ;  /* 0x00000008060073b5 */ /* 0x0005e20008020000 */
[----:B-----5:R-:W-:Y:S01]  /*21590*/  UIADD3 UR16, UPT, UPT, UR5, 0x50c00, URZ ;  /* 0x00050c0005107890 */ /* 0x020fe2000fffe0ff */
[----:B------:R-:W-:Y:S01]  /*215a0*/  UMOV UR18, UR54 ;  /* 0x0000003600127c82 */ /* 0x000fe20008000000 */
[----:B------:R-:W1:Y:S01]  /*215b0*/  LDCU UR54, c[0x0][0x91c] ;  /* 0x00012380ff3677ac */ /* 0x000e620008000800 */
[----:B--2---:R-:W-:-:S06]  /*215c0*/  UIADD3 UR8, UPT, UPT, UR5, 0x51c00, URZ ;  /* 0x00051c0005087890 */ /* 0x004fcc000fffe0ff */
[----:B------:R2:W-:Y:S01]  /*215d0*/  UTMASTG.5D [UR16], [UR6] ;  /* 0x00000010060073b5 */ /* 0x0005e20008020000 */
[----:B------:R-:W-:Y:S02]  /*215e0*/  UMOV UR10, UR74 ;  /* 0x0000004a000a7c82 */ /* 0x000fe40008000000 */
[----:B------:R5:W-:Y:S01]  /*215f0*/  UTMASTG.5D [UR8], [UR6] ;  /* 0x00000008060073b5 */ /* 0x000be20008020000 */
[----:B--2---:R-:W-:Y:S01]  /*21600*/  UIADD3 UR16, UPT, UPT, UR5, 0x52c00, URZ ;  /* 0x00052c0005107890 */ /* 0x004fe2000fffe0ff */
[----:B------:R-:W-:Y:S01]  /*21610*/  UMOV UR18, UR66 ;  /* 0x0000004200127c82 */ /* 0x000fe20008000000 */
[----:B-----5:R-:W-:-:S07]  /*21620*/  UIADD3 UR8, UPT, UPT, UR5, 0x53c00, URZ ;  /* 0x00053c0005087890 */ /* 0x020fce000fffe0ff */
        /* <DEDUP_REMOVED lines=14> */
[----:B------:R2:W-:Y:S02]  /*21710*/  UTMASTG.5D [UR8], [UR6] ;  /* 0x00000008060073b5 */ /* 0x0005e40008020000 */
[----:B-1234-:R-:W-:Y:S01]  /*21720*/  NOP ;  /* 0x0000000000007918 */ /* 0x01efe20000000000 */
.L_x_386:
[----:B------:R-:W-:Y:S05]  /*21730*/  BSYNC.RECONVERGENT B0 ;  /* 0x0000000000007941 */ /* 0x000fea0003800200 */
.L_x_385:
[----:B------:R0:W-:Y:S01]  /*21740*/  UTMACMDFLUSH ;  /* 0x00000000000079b7 */ /* 0x0001e20000000000 */
[----:B------:R-:W-:-:S04]  /*21750*/  DEPBAR.LE SB0, 0x1 ;  /* 0x000080400000791a */ /* 0x000fc80000000000 */
[----:B------:R-:W-:Y:S05]  /*21760*/  BRA.U UP6, `(.L_x_387) ;  /* 0x0000000106047547 */ /* 0x000fea000b800000 */
[----:B------:R-:W-:Y:S05]  /*21770*/  BPT.TRAP 0x1 ;  /* 0x000000040000795c */ /* 0x000fea0000300000 */
.L_x_387:
[----:B------:R-:W-:-:S04]  /*21780*/  UIADD3 UR4, UPT, UPT, UR5, 0x580c0, URZ ;  /* 0x000580c005047890 */ /* 0x000fc8000fffe0ff */
[----:B------:R-:W-:-:S09]  /*21790*/  UPRMT UR4, UR55, 0x654, UR4 ;  /* 0x0000065437047896 */ /* 0x000fd20008000004 */
[----:B------:R-:W-:Y:S01]  /*217a0*/  SYNCS.ARRIVE.TRANS64.RED.A1T0 RZ, [UR4], RZ ;  /* 0x000000ffffff79a7 */ /* 0x000fe20008100404 */
[----:B------:R-:W-:-:S04]  /*217b0*/  DEPBAR.LE SB0, 0x0 ;  /* 0x000080000000791a */ /* 0x000fc80000000000 */
[----:B------:R-:W-:Y:S05]  /*217c0*/  BRA.U UP6, `(.L_x_388) ;  /* 0x0000000106047547 */ /* 0x000fea000b800000 */
[----:B------:R-:W-:Y:S05]  /*217d0*/  BPT.TRAP 0x1 ;  /* 0x000000040000795c */ /* 0x000fea0000300000 */
.L_x_388:
[----:B------:R-:W-:Y:S01]  /*217e0*/  UIADD3 UR4, UPT, UPT, UR5, 0x580c8, URZ ;  /* 0x000580c805047890 */ /* 0x000fe2000fffe0ff */
[----:B-1----:R-:W-:Y:S01]  /*217f0*/  HFMA2 R0, -RZ, RZ, 0, 5.9604644775390625e-08 ;  /* 0x00000001ff007431 */ /* 0x002fe200000001ff */
[----:B------:R-:W-:Y:S02]  /*21800*/  LOP3.LUT R2, R2, 0x1, RZ, 0x3c, !PT ;  /* 0x0000000102027812 */ /* 0x000fe400078e3cff */
[----:B------:R-:W-:-:S09]  /*21810*/  UPRMT UR4, UR55, 0x654, UR4 ;  /* 0x0000065437047896 */ /* 0x000fd20008000004 */
[----:B------:R-:W-:Y:S03]  /*21820*/  SYNCS.ARRIVE.TRANS64.RED.A1T0 RZ, [UR4], RZ ;  /* 0x000000ffffff79a7 */ /* 0x000fe60008100404 */
.L_x_378:
[----:B------:R-:W1:Y:S02]  /*21830*/  LDCU UR4, c[0x0][0x370] ;  /* 0x00006e00ff0477ac */ /* 0x000e640008000800 */
[----:B-1----:R-:W-:-:S04]  /*21840*/  UIADD3 UR62, UPT, UPT, UR4, UR62, URZ ;  /* 0x0000003e043e7290 */ /* 0x002fc8000fffe0ff */
[----:B--2---:R-:W-:-:S09]  /*21850*/  UISETP.GE.AND UP0, UPT, UR62, UR63, UPT ;  /* 0x0000003f3e00728c */ /* 0x004fd2000bf06270 */
[----:B------:R-:W-:Y:S05]  /*21860*/  BRA.U !UP0, `(.L_x_389) ;  /* 0xffffffcd08b47547 */ /* 0x000fea000b83ffff */
[----:B------:R-:W-:-:S13]  /*21870*/  LOP3.LUT P0, RZ, R0, 0xff, RZ, 0xc0, !PT ;  /* 0x000000ff00ff7812 */ /* 0x000fda000780c0ff */
[----:B------:R-:W-:Y:S05]  /*21880*/  @!P0 EXIT ;  /* 0x000000000000894d */ /* 0x000fea0003800000 */
[----:B------:R-:W1:Y:S01]  /*21890*/  S2UR UR5, SR_CgaCtaId ;  /* 0x00000000000579c3 */ /* 0x000e620000008800 */
[----:B------:R-:W-:Y:S01]  /*218a0*/  UMOV UR4, 0x400 ;  /* 0x0000040000047882 */ /* 0x000fe20000000000 */
[----:B------:R-:W-:Y:S01]  /*218b0*/  IMAD.MOV.U32 R2, RZ, RZ, 0xffff ;  /* 0x0000ffffff027424 */ /* 0x000fe200078e00ff */
[----:B-1----:R-:W-:-:S09]  /*218c0*/  ULEA UR4, UR5, UR4, 0x18 ;  /* 0x0000000405047291 */ /* 0x002fd2000f8ec0ff */
[----:B------:R-:W1:Y:S01]  /*218d0*/  LDS R3, [UR4+0x580e0] ;  /* 0x0580e004ff037984 */ /* 0x000e620008000800 */
[----:B------:R-:W-:Y:S02]  /*218e0*/  UMOV UR4, 0x40 ;  /* 0x0000004000047882 */ /* 0x000fe40000000000 */
[----:B------:R-:W-:Y:S01]  /*218f0*/  ULEA UR5, UR5, UR4, 0x18 ;  /* 0x0000000405057291 */ /* 0x000fe2000f8ec0ff */
[----:B------:R-:W-:-:S08]  /*21900*/  NOP ;  /* 0x0000000000007918 */ /* 0x000fd00000000000 */
[----:B------:R-:W2:Y:S01]  /*21910*/  LDS R0, [UR5+0x14] ;  /* 0x00001405ff007984 */ /* 0x000ea20008000800 */
[----:B-1----:R-:W-:-:S04]  /*21920*/  LOP3.LUT R3, R3, 0xffff, RZ, 0xc0, !PT ;  /* 0x0000ffff03037812 */ /* 0x002fc800078ec0ff */
[----:B------:R-:W-:-:S04]  /*21930*/  SHF.R.U32.HI R3, RZ, 0x5, R3 ;  /* 0x00000005ff037819 */ /* 0x000fc80000011603 */
[----:B------:R-:W-:-:S04]  /*21940*/  SHF.L.U32 R2, R2, R3, RZ ;  /* 0x0000000302027219 */ /* 0x000fc800000006ff */
[----:B--2---:R-:W-:-:S04]  /*21950*/  LOP3.LUT R0, R0, R2, RZ, 0xc0, !PT ;  /* 0x0000000200007212 */ /* 0x004fc800078ec0ff */
[----:B------:R-:W-:Y:S01]  /*21960*/  ISETP.NE.AND P0, PT, R0, R2, PT ;  /* 0x000000020000720c */ /* 0x000fe20003f05270 */
[----:B------:R-:W-:-:S05]  /*21970*/  IMAD.MOV.U32 R0, RZ, RZ, 0x1 ;  /* 0x00000001ff007424 */ /* 0x000fca00078e00ff */
[----:B------:R-:W-:-:S07]  /*21980*/  SHF.L.U32 R0, R0, R3, RZ ;  /* 0x0000000300007219 */ /* 0x000fce00000006ff */
[----:B------:R-:W-:Y:S05]  /*21990*/  @P0 BRA `(.L_x_390) ;  /* 0x00000000005c0947 */ /* 0x000fea0003800000 */
[----:B------:R-:W1:Y:S02]  /*219a0*/  LDS R3, [UR5+0x18] ;  /* 0x00001805ff037984 */ /* 0x000e640008000800 */
[----:B-1----:R-:W-:-:S04]  /*219b0*/  LOP3.LUT R3, R3, R0, RZ, 0xc0, !PT ;  /* 0x0000000003037212 */ /* 0x002fc800078ec0ff */
[----:B------:R-:W-:-:S13]  /*219c0*/  ISETP.NE.AND P0, PT, R3, R0, PT ;  /* 0x000000000300720c */ /* 0x000fda0003f05270 */
[----:B------:R-:W-:Y:S05]  /*219d0*/  @P0 BRA `(.L_x_391) ;  /* 0x0000000000400947 */ /* 0x000fea0003800000 */
[----:B------:R-:W-:Y:S01]  /*219e0*/  R2UR UR4, R2 ;  /* 0x00000000020472ca */ /* 0x000fe200000e0000 */
[----:B------:R-:W1:Y:S01]  /*219f0*/  S2R R3, SR_LANEID ;  /* 0x0000000000037919 */ /* 0x000e620000000000 */
[----:B------:R-:W-:-:S04]  /*21a00*/  LOP3.LUT R0, RZ, R0, RZ, 0x33, !PT ;  /* 0x00000000ff007212 */ /* 0x000fc800078e33ff */
[----:B------:R-:W2:Y:S07]  /*21a10*/  REDUX UR7, R0 ;  /* 0x00000000000773c4 */ /* 0x000eae0000000000 */
[----:B------:R-:W-:-:S03]  /*21a20*/  ULOP3.LUT UR6, URZ, UR4, URZ, 0x33, !UPT ;  /* 0x00000004ff067292 */ /* 0x000fc6000f8e33ff */
[----:B------:R-:W-:Y:S02]  /*21a30*/  VOTEU.ANY UR4, UPT, PT ;  /* 0x0000000000047886 */ /* 0x000fe400038e0100 */
[----:B------:R-:W-:Y:S01]  /*21a40*/  UFLO.U32 UR4, UR4 ;  /* 0x00000004000472bd */ /* 0x000fe200080e0000 */
[----:B------:R-:W-:-:S04]  /*21a50*/  IMAD.U32 R2, RZ, RZ, UR6 ;  /* 0x00000006ff027e24 */ /* 0x000fc8000f8e00ff */
[----:B------:R-:W3:Y:S02]  /*21a60*/  REDUX UR8, R2 ;  /* 0x00000000020873c4 */ /* 0x000ee40000000000 */
[----:B------:R4:W-:Y:S01]  /*21a70*/  UTCATOMSWS.AND URZ, UR6 ;  /* 0x0000000600ff79e3 */ /* 0x0009e20008000000 */
[----:B--2---:R-:W-:Y:S01]  /*21a80*/  IMAD.U32 R0, RZ, RZ, UR7 ;  /* 0x00000007ff007e24 */ /* 0x004fe2000f8e00ff */
[----:B-1----:R-:W-:Y:S01]  /*21a90*/  ISETP.EQ.U32.AND P0, PT, R3, UR4, PT ;  /* 0x0000000403007c0c */ /* 0x002fe2000bf02070 */
[----:B---3--:R-:W-:-:S12]  /*21aa0*/  IMAD.U32 R2, RZ, RZ, UR8 ;  /* 0x00000008ff027e24 */ /* 0x008fd8000f8e00ff */
[----:B------:R4:W-:Y:S04]  /*21ab0*/  @P0 ATOMS.AND RZ, [UR5+0x14], R2 ;  /* 0x00001402ffff098c */ /* 0x0009e8000a800005 */
[----:B------:R4:W-:Y:S01]  /*21ac0*/  @P0 ATOMS.AND RZ, [UR5+0x18], R0 ;  /* 0x00001800ffff098c */ /* 0x0009e2000a800005 */
[----:B------:R-:W-:Y:S05]  /*21ad0*/  BRA `(.L_x_392) ;  /* 0x0000000000147947 */ /* 0x000fea0003800000 */
.L_x_391:
[----:B------:R-:W-:Y:S02]  /*21ae0*/  MOV R2, 0x21b00 ;  /* 0x00021b0000027802 */ /* 0x000fe40000000f00 */
[----:B------:R-:W-:Y:S05]  /*21af0*/  CALL.REL.NOINC `($__internal_0_$__cuda_sm10x_tcgen05_guardrail_trap_col_being_dealloced_not_returned_by_alloc) ;  /* 0x0000001000647944 */ /* 0x000fea0003c00000 */
[----:B------:R-:W-:Y:S05]  /*21b00*/  BRA `(.L_x_392) ;  /* 0x0000000000087947 */ /* 0x000fea0003800000 */
.L_x_390:
[----:B------:R-:W-:Y:S02]  /*21b10*/  MOV R2, 0x21b30 ;  /* 0x00021b3000027802 */ /* 0x000fe40000000f00 */
[----:B------:R-:W-:Y:S05]  /*21b20*/  CALL.REL.NOINC `($__internal_2_$__cuda_sm10x_tcgen05_guardrail_trap_unallocated_columns_being_dealloced) ;  /* 0x0000001000707944 */ /* 0x000fea0003c00000 */
.L_x_392:
[----:B------:R-:W-:Y:S01]  /*21b30*/  NOP ;  /* 0x0000000000007918 */ /* 0x000fe20000000000 */
[----:B----4-:R-:W-:Y:S05]  /*21b40*/  EXIT ;  /* 0x000000000000794d */ /* 0x010fea0003800000 */
.L_x_37:
[----:B------:R-:W-:-:S07]  /*21b50*/  MOV R2, UR12 ;  /* 0x0000000c00027c02 */ /* 0x000fce0008000f00 */
.L_x_393:
[----:B-1----:R1:W2:Y:S02]  /*21b60*/  SYNCS.PHASECHK.TRANS64.TRYWAIT P0, [R2+URZ+0x58000], R0 ;  /* 0x05800000020075a7 */ /* 0x0022a400080011ff */
[----:B--2---:R-:W-:Y:S05]  /*21b70*/  @!P0 NANOSLEEP.SYNCS 0x989680 ;  /* 0x009896800000895d */ /* 0x004fea0003900000 */
[----:B------:R-:W2:Y:S02]  /*21b80*/  @!P0 SYNCS.PHASECHK.TRANS64 P0, [R2+URZ+0x58000], R0 ;  /* 0x05800000020085a7 */ /* 0x000ea400080010ff */
[----:B--2---:R-:W-:Y:S05]  /*21b90*/  @!P0 BRA `(.L_x_393) ;  /* 0xfffffffc00f08947 */ /* 0x004fea000383ffff */
[----:B------:R-:W-:Y:S05]  /*21ba0*/  BRA `(.L_x_394) ;  /* 0xfffffe0000447947 */ /* 0x000fea000383ffff */
.L_x_39:
[----:B-1----:R-:W-:-:S07]  /*21bb0*/  MOV R2, UR13 ;  /* 0x0000000d00027c02 */ /* 0x002fce0008000f00 */
.L_x_395:
[----:B-1----:R1:W2:Y:S02]  /*21bc0*/  SYNCS.PHASECHK.TRANS64.TRYWAIT P0, [R2+URZ+0x58020], R3 ;  /* 0x05802003020075a7 */ /* 0x0022a400080011ff */
[----:B--2---:R-:W-:Y:S05]  /*21bd0*/  @!P0 NANOSLEEP.SYNCS 0x989680 ;  /* 0x009896800000895d */ /* 0x004fea0003900000 */
[----:B------:R-:W2:Y:S02]  /*21be0*/  @!P0 SYNCS.PHASECHK.TRANS64 P0, [R2+URZ+0x58020], R3 ;  /* 0x05802003020085a7 */ /* 0x000ea400080010ff */
[----:B--2---:R-:W-:Y:S05]  /*21bf0*/  @!P0 BRA `(.L_x_395) ;  /* 0xfffffffc00f08947 */ /* 0x004fea000383ffff */
[----:B------:R-:W-:Y:S05]  /*21c00*/  BRA `(.L_x_396) ;  /* 0xfffffe00004c7947 */ /* 0x000fea000383ffff */
.L_x_41:
[----:B------:R-:W-:-:S07]  /*21c10*/  MOV R5, UR12 ;  /* 0x0000000c00057c02 */ /* 0x000fce0008000f00 */
.L_x_397:
[----:B-1----:R1:W2:Y:S02]  /*21c20*/  SYNCS.PHASECHK.TRANS64.TRYWAIT P0, [R5+URZ+0x58058], R6 ;  /* 0x05805806050075a7 */ /* 0x0022a400080011ff */
[----:B--2---:R-:W-:Y:S05]  /*21c30*/  @!P0 NANOSLEEP.SYNCS 0x989680 ;  /* 0x009896800000895d */ /* 0x004fea0003900000 */
[----:B------:R-:W2:Y:S02]  /*21c40*/  @!P0 SYNCS.PHASECHK.TRANS64 P0, [R5+URZ+0x58058], R6 ;  /* 0x05805806050085a7 */ /* 0x000ea400080010ff */
[----:B--2---:R-:W-:Y:S05]  /*21c50*/  @!P0 BRA `(.L_x_397) ;  /* 0xfffffffc00f08947 */ /* 0x004fea000383ffff */
[----:B------:R-:W-:Y:S05]  /*21c60*/  BRA `(.L_x_398) ;  /* 0xfffffe0000707947 */ /* 0x000fea000383ffff */
.L_x_45:
[----:B------:R-:W-:-:S07]  /*21c70*/  MOV R2, UR12 ;  /* 0x0000000c00027c02 */ /* 0x000fce0008000f00 */
.L_x_399:
[----:B-1----:R1:W2:Y:S02]  /*21c80*/  SYNCS.PHASECHK.TRANS64.TRYWAIT P0, [R2+URZ+0x58008], R0 ;  /* 0x05800800020075a7 */ /* 0x0022a400080011ff */
[----:B--2---:R-:W-:Y:S05]  /*21c90*/  @!P0 NANOSLEEP.SYNCS 0x989680 ;  /* 0x009896800000895d */ /* 0x004fea0003900000 */
[----:B------:R-:W2:Y:S02]  /*21ca0*/  @!P0 SYNCS.PHASECHK.TRANS64 P0, [R2+URZ+0x58008], R0 ;  /* 0x05800800020085a7 */ /* 0x000ea400080010ff */
[----:B--2---:R-:W-:Y:S05]  /*21cb0*/  @!P0 BRA `(.L_x_399) ;  /* 0xfffffffc00f08947 */ /* 0x004fea000383ffff */
[----:B------:R-:W-:Y:S05]  /*21cc0*/  BRA `(.L_x_400) ;  /* 0xfffffe0800647947 */ /* 0x000fea000383ffff */
.L_x_47:
[----:B------:R-:W-:-:S07]  /*21cd0*/  MOV R0, UR12 ;  /* 0x0000000c00007c02 */ /* 0x000fce0008000f00 */
.L_x_401:
[----:B-1----:R1:W2:Y:S02]  /*21ce0*/  SYNCS.PHASECHK.TRANS64.TRYWAIT P0, [R0+URZ+0x58068], R2 ;  /* 0x05806802000075a7 */ /* 0x0022a400080011ff */
[----:B--2---:R-:W-:Y:S05]  /*21cf0*/  @!P0 NANOSLEEP.SYNCS 0x989680 ;  /* 0x009896800000895d */ /* 0x004fea0003900000 */
[----:B------:R-:W2:Y:S02]  /*21d00*/  @!P0 SYNCS.PHASECHK.TRANS64 P0, [R0+URZ+0x58068], R2 ;  /* 0x05806802000085a7 */ /* 0x000ea400080010ff */
[----:B--2---:R-:W-:Y:S05]  /*21d10*/  @!P0 BRA `(.L_x_401) ;  /* 0xfffffffc00f08947 */ /* 0x004fea000383ffff */
[----:B------:R-:W-:Y:S05]  /*21d20*/  BRA `(.L_x_402) ;  /* 0xfffffe0800687947 */ /* 0x000fea000383ffff */
.L_x_51:
[----:B------:R-:W-:-:S07]  /*21d30*/  MOV R0, UR4 ;  /* 0x0000000400007c02 */ /* 0x000fce0008000f00 */
.L_x_403:
[----:B-1----:R1:W2:Y:S02]  /*21d40*/  SYNCS.PHASECHK.TRANS64.TRYWAIT P0, [R0+URZ+0x58020], R2 ;  /* 0x05802002000075a7 */ /* 0x0022a400080011ff */
[----:B--2---:R-:W-:Y:S05]  /*21d50*/  @!P0 NANOSLEEP.SYNCS 0x989680 ;  /* 0x009896800000895d */ /* 0x004fea0003900000 */
[----:B------:R-:W2:Y:S02]  /*21d60*/  @!P0 SYNCS.PHASECHK.TRANS64 P0, [R0+URZ+0x58020], R2 ;  /* 0x05802002000085a7 */ /* 0x000ea400080010ff */
[----:B--2---:R-:W-:Y:S05]  /*21d70*/  @!P0 BRA `(.L_x_403) ;  /* 0xfffffffc00f08947 */ /* 0x004fea000383ffff */
[----:B------:R-:W-:Y:S05]  /*21d80*/  BRA `(.L_x_404) ;  /* 0xfffffe1000687947 */ /* 0x000fea000383ffff */
.L_x_53:
[----:B------:R-:W-:-:S07]  /*21d90*/  MOV R0, UR12 ;  /* 0x0000000c00007c02 */ /* 0x000fce0008000f00 */
.L_x_405:
[----:B-1----:R1:W2:Y:S02]  /*21da0*/  SYNCS.PHASECHK.TRANS64.TRYWAIT P0, [R0+URZ+0x580a0], R2 ;  /* 0x0580a002000075a7 */ /* 0x0022a400080011ff */
[----:B--2---:R-:W-:Y:S05]  /*21db0*/  @!P0 NANOSLEEP.SYNCS 0x989680 ;  /* 0x009896800000895d */ /* 0x004fea0003900000 */
[----:B------:R-:W2:Y:S02]  /*21dc0*/  @!P0 SYNCS.PHASECHK.TRANS64 P0, [R0+URZ+0x580a0], R2 ;  /* 0x0580a002000085a7 */ /* 0x000ea400080010ff */
[----:B--2---:R-:W-:Y:S05]  /*21dd0*/  @!P0 BRA `(.L_x_405) ;  /* 0xfffffffc00f08947 */ /* 0x004fea000383ffff */
[----:B------:R-:W-:Y:S05]  /*21de0*/  BRA `(.L_x_406) ;  /* 0xfffffe1000787947 */ /* 0x000fea000383ffff */
.L_x_55:
[----:B------:R-:W-:Y:S02]  /*21df0*/  SHF.L.U32 R5, R6, 0x1f, RZ ;  /* 0x0000001f06057819 */ /* 0x000fe400000006ff */
[----:B------:R-:W-:-:S07]  /*21e00*/  MOV R4, UR12 ;  /* 0x0000000c00047c02 */ /* 0x000fce0008000f00 */
.L_x_407:
[----:B-1----:R1:W2:Y:S02]  /*21e10*/  SYNCS.PHASECHK.TRANS64.TRYWAIT P0, [R4+URZ+0x58058], R5 ;  /* 0x05805805040075a7 */ /* 0x0022a400080011ff */
[----:B--2---:R-:W-:Y:S05]  /*21e20*/  @!P0 NANOSLEEP.SYNCS 0x989680 ;  /* 0x009896800000895d */ /* 0x004fea0003900000 */
[----:B------:R-:W2:Y:S02]  /*21e30*/  @!P0 SYNCS.PHASECHK.TRANS64 P0, [R4+URZ+0x58058], R5 ;  /* 0x05805805040085a7 */ /* 0x000ea400080010ff */
[----:B--2---:R-:W-:Y:S05]  /*21e40*/  @!P0 BRA `(.L_x_407) ;  /* 0xfffffffc00f08947 */ /* 0x004fea000383ffff */
[----:B------:R-:W-:Y:S05]  /*21e50*/  BRA `(.L_x_408) ;  /* 0xfffffe1000807947 */ /* 0x000fea000383ffff */
.L_x_59:
[----:B------:R-:W-:Y:S07]  /*21e60*/  MOV R0, UR4 ;  /* 0x0000000400007c02 */ /* 0x000fee0008000f00 */
.L_x_409:
[----:B--2---:R2:W3:Y:S02]  /*21e70*/  SYNCS.PHASECHK.TRANS64.TRYWAIT P0, [R0+URZ+0x58020], R2 ;  /* 0x05802002000075a7 */ /* 0x0044e400080011ff */
[----:B---3--:R-:W-:Y:S05]  /*21e80*/  @!P0 NANOSLEEP.SYNCS 0x989680 ;  /* 0x009896800000895d */ /* 0x008fea0003900000 */
[----:B------:R-:W3:Y:S02]  /*21e90*/  @!P0 SYNCS.PHASECHK.TRANS64 P0, [R0+URZ+0x58020], R2 ;  /* 0x05802002000085a7 */ /* 0x000ee400080010ff */
[----:B---3--:R-:W-:Y:S05]  /*21ea0*/  @!P0 BRA `(.L_x_409) ;  /* 0xfffffffc00f08947 */ /* 0x008fea000383ffff */
[----:B------:R-:W-:Y:S05]  /*21eb0*/  BRA `(.L_x_410) ;  /* 0xfffffe14007c7947 */ /* 0x000fea000383ffff */
.L_x_62:
[----:B------:R-:W-:Y:S07]  /*21ec0*/  MOV R0, UR12 ;  /* 0x0000000c00007c02 */ /* 0x000fee0008000f00 */
.L_x_411:
[----:B--2---:R2:W3:Y:S02]  /*21ed0*/  SYNCS.PHASECHK.TRANS64.TRYWAIT P0, [R0+URZ+0x580a8], R2 ;  /* 0x0580a802000075a7 */ /* 0x0044e400080011ff */
[----:B---3--:R-:W-:Y:S05]  /*21ee0*/  @!P0 NANOSLEEP.SYNCS 0x989680 ;  /* 0x009896800000895d */ /* 0x008fea0003900000 */
[----:B------:R-:W3:Y:S02]  /*21ef0*/  @!P0 SYNCS.PHASECHK.TRANS64 P0, [R0+URZ+0x580a8], R2 ;  /* 0x0580a802000085a7 */ /* 0x000ee400080010ff */
[----:B---3--:R-:W-:Y:S05]  /*21f00*/  @!P0 BRA `(.L_x_411) ;  /* 0xfffffffc00f08947 */ /* 0x008fea000383ffff */
[----:B------:R-:W-:Y:S05]  /*21f10*/  BRA `(.L_x_412) ;  /* 0xfffffe2000387947 */ /* 0x000fea000383ffff */
.L_x_64:
[----:B------:R-:W-:Y:S07]  /*21f20*/  MOV R3, UR12 ;  /* 0x0000000c00037c02 */ /* 0x000fee0008000f00 */
.L_x_413:
[----:B-1----:R1:W2:Y:S02]  /*21f30*/  SYNCS.PHASECHK.TRANS64.TRYWAIT P0, [R3+URZ+0x58068], R4 ;  /* 0x05806804030075a7 */ /* 0x0022a400080011ff */
[----:B--2---:R-:W-:Y:S05]  /*21f40*/  @!P0 NANOSLEEP.SYNCS 0x989680 ;  /* 0x009896800000895d */ /* 0x004fea0003900000 */
[----:B------:R-:W2:Y:S02]  /*21f50*/  @!P0 SYNCS.PHASECHK.TRANS64 P0, [R3+URZ+0x58068], R4 ;  /* 0x05806804030085a7 */ /* 0x000ea400080010ff */
[----:B--2---:R-:W-:Y:S05]  /*21f60*/  @!P0 BRA `(.L_x_413) ;  /* 0xfffffffc00f08947 */ /* 0x004fea000383ffff */
[----:B------:R-:W-:Y:S05]  /*21f70*/  BRA `(.L_x_414) ;  /* 0xfffffe20003c7947 */ /* 0x000fea000383ffff */
.L_x_70:
[----:B------:R-:W-:Y:S07]  /*21f80*/  MOV R0, UR4 ;  /* 0x0000000400007c02 */ /* 0x000fee0008000f00 */
.L_x_415:
[----:B--2---:R2:W3:Y:S02]  /*21f90*/  SYNCS.PHASECHK.TRANS64.TRYWAIT P0, [R0+URZ+0x58020], R2 ;  /* 0x05802002000075a7 */ /* 0x0044e400080011ff */
[----:B---3--:R-:W-:Y:S05]  /*21fa0*/  @!P0 NANOSLEEP.SYNCS 0x989680 ;  /* 0x009896800000895d */ /* 0x008fea0003900000 */
[----:B------:R-:W3:Y:S02]  /*21fb0*/  @!P0 SYNCS.PHASECHK.TRANS64 P0, [R0+URZ+0x58020], R2 ;  /* 0x05802002000085a7 */ /* 0x000ee400080010ff */
[----:B---3--:R-:W-:Y:S05]  /*21fc0*/  @!P0 BRA `(.L_x_415) ;  /* 0xfffffffc00f08947 */ /* 0x008fea000383ffff */
[----:B------:R-:W-:Y:S05]  /*21fd0*/  BRA `(.L_x_416) ;  /* 0xfffffe2c004c7947 */ /* 0x000fea000383ffff */
.L_x_72:
[----:B------:R-:W-:Y:S07]  /*21fe0*/  MOV R0, UR12 ;  /* 0x0000000c00007c02 */ /* 0x000fee0008000f00 */
.L_x_417:
[----:B-1----:R1:W2:Y:S02]  /*21ff0*/  SYNCS.PHASECHK.TRANS64.TRYWAIT P0, [R0+URZ+0x580a0], R2 ;  /* 0x0580a002000075a7 */ /* 0x0022a400080011ff */
[----:B--2---:R-:W-:Y:S05]  /*22000*/  @!P0 NANOSLEEP.SYNCS 0x989680 ;  /* 0x009896800000895d */ /* 0x004fea0003900000 */
[----:B------:R-:W2:Y:S02]  /*22010*/  @!P0 SYNCS.PHASECHK.TRANS64 P0, [R0+URZ+0x580a0], R2 ;  /* 0x0580a002000085a7 */ /* 0x000ea400080010ff */
[----:B--2---:R-:W-:Y:S05]  /*22020*/  @!P0 BRA `(.L_x_417) ;  /* 0xfffffffc00f08947 */ /* 0x004fea000383ffff */
[----:B------:R-:W-:Y:S05]  /*22030*/  BRA `(.L_x_418) ;  /* 0xfffffe2c005c7947 */ /* 0x000fea000383ffff */
.L_x_74:
[----:B------:R-:W-:Y:S02]  /*22040*/  SHF.L.U32 R5, R6, 0x1f, RZ ;  /* 0x0000001f06057819 */ /* 0x000fe400000006ff */
[----:B------:R-:W-:Y:S07]  /*22050*/  MOV R4, UR12 ;  /* 0x0000000c00047c02 */ /* 0x000fee0008000f00 */
.L_x_419:
[----:B-1----:R1:W2:Y:S02]  /*22060*/  SYNCS.PHASECHK.TRANS64.TRYWAIT P0, [R4+URZ+0x58058], R5 ;  /* 0x05805805040075a7 */ /* 0x0022a400080011ff */
[----:B--2---:R-:W-:Y:S05]  /*22070*/  @!P0 NANOSLEEP.SYNCS 0x989680 ;  /* 0x009896800000895d */ /* 0x004fea0003900000 */
[----:B------:R-:W2:Y:S02]  /*22080*/  @!P0 SYNCS.PHASECHK.TRANS64 P0, [R4+URZ+0x58058], R5 ;  /* 0x05805805040085a7 */ /* 0x000ea400080010ff */
[----:B--2---:R-:W-:Y:S05]  /*22090*/  @!P0 BRA `(.L_x_419) ;  /* 0xfffffffc00f08947 */ /* 0x004fea000383ffff */
[----:B------:R-:W-:Y:S05]  /*220a0*/  BRA `(.L_x_420) ;  /* 0xfffffe2c00647947 */ /* 0x000fea000383ffff */
.L_x_82:
[----:B------:R-:W-:-:S07]  /*220b0*/  MOV R2, UR12 ;  /* 0x0000000c00027c02 */ /* 0x000fce0008000f00 */
.L_x_421:
[----:B---3--:R3:W4:Y:S02]  /*220c0*/  SYNCS.PHASECHK.TRANS64.TRYWAIT P0, [R2+URZ+0x580a8], R3 ;  /* 0x0580a803020075a7 */ /* 0x00872400080011ff */
[----:B----4-:R-:W-:Y:S05]  /*220d0*/  @!P0 NANOSLEEP.SYNCS 0x989680 ;  /* 0x009896800000895d */ /* 0x010fea0003900000 */
[----:B------:R-:W4:Y:S02]  /*220e0*/  @!P0 SYNCS.PHASECHK.TRANS64 P0, [R2+URZ+0x580a8], R3 ;  /* 0x0580a803020085a7 */ /* 0x000f2400080010ff */
[----:B----4-:R-:W-:Y:S05]  /*220f0*/  @!P0 BRA `(.L_x_421) ;  /* 0xfffffffc00f08947 */ /* 0x010fea000383ffff */
[----:B------:R-:W-:Y:S05]  /*22100*/  BRA `(.L_x_422) ;  /* 0xfffffe3000347947 */ /* 0x000fea000383ffff */
.L_x_84:
[----:B------:R-:W-:-:S07]  /*22110*/  MOV R4, UR12 ;  /* 0x0000000c00047c02 */ /* 0x000fce0008000f00 */
.L_x_423:
[----:B-1----:R1:W3:Y:S02]  /*22120*/  SYNCS.PHASECHK.TRANS64.TRYWAIT P0, [R4+URZ+0x58068], R5 ;  /* 0x05806805040075a7 */ /* 0x0022e400080011ff */
[----:B---3--:R-:W-:Y:S05]  /*22130*/  @!P0 NANOSLEEP.SYNCS 0x989680 ;  /* 0x009896800000895d */ /* 0x008fea0003900000 */
[----:B------:R-:W3:Y:S02]  /*22140*/  @!P0 SYNCS.PHASECHK.TRANS64 P0, [R4+URZ+0x58068], R5 ;  /* 0x05806805040085a7 */ /* 0x000ee400080010ff */
[----:B---3--:R-:W-:Y:S05]  /*22150*/  @!P0 BRA `(.L_x_423) ;  /* 0xfffffffc00f08947 */ /* 0x008fea000383ffff */
[----:B------:R-:W-:Y:S05]  /*22160*/  BRA `(.L_x_424) ;  /* 0xfffffe30003c7947 */ /* 0x000fea000383ffff */
.L_x_96:
[----:B-1----:R1:W2:Y:S02]  /*22170*/  SYNCS.PHASECHK.TRANS64.TRYWAIT P0, [R17+URZ+0x580c0], R0 ;  /* 0x0580c000110075a7 */ /* 0x0022a400080011ff */
[----:B--2---:R-:W-:Y:S05]  /*22180*/  @!P0 NANOSLEEP.SYNCS 0x989680 ;  /* 0x009896800000895d */ /* 0x004fea0003900000 */
[----:B------:R-:W2:Y:S02]  /*22190*/  @!P0 SYNCS.PHASECHK.TRANS64 P0, [R17+URZ+0x580c0], R0 ;  /* 0x0580c000110085a7 */ /* 0x000ea400080010ff */
[----:B--2---:R-:W-:Y:S05]  /*221a0*/  @!P0 BRA `(.L_x_96) ;  /* 0xfffffffc00f08947 */ /* 0x004fea000383ffff */
[----:B------:R-:W-:Y:S05]  /*221b0*/  BRA `(.L_x_425) ;  /* 0xfffffe38002c7947 */ /* 0x000fea000383ffff */
.L_x_163:
[----:B--2---:R2:W3:Y:S02]  /*221c0*/  SYNCS.PHASECHK.TRANS64.TRYWAIT P0, [R0+URZ+0x580c8], R3 ;  /* 0x0580c803000075a7 */ /* 0x0044e400080011ff */
[----:B---3--:R-:W-:Y:S05]  /*221d0*/  @!P0 NANOSLEEP.SYNCS 0x989680 ;  /* 0x009896800000895d */ /* 0x008fea0003900000 */
[----:B------:R-:W3:Y:S02]  /*221e0*/  @!P0 SYNCS.PHASECHK.TRANS64 P0, [R0+URZ+0x580c8], R3 ;  /* 0x0580c803000085a7 */ /* 0x000ee400080010ff */
[----:B---3--:R-:W-:Y:S05]  /*221f0*/  @!P0 BRA `(.L_x_163) ;  /* 0xfffffffc00f08947 */ /* 0x008fea000383ffff */
[----:B------:R-:W-:Y:S05]  /*22200*/  BRA `(.L_x_426) ;  /* 0xfffffeb4002c7947 */ /* 0x000fea000383ffff */
.L_x_169:
[----:B-1----:R1:W2:Y:S02]  /*22210*/  SYNCS.PHASECHK.TRANS64.TRYWAIT P0, [R59+URZ+0x58070], R0 ;  /* 0x058070003b0075a7 */ /* 0x0022a400080011ff */
[----:B--2---:R-:W-:Y:S05]  /*22220*/  @!P0 NANOSLEEP.SYNCS 0x989680 ;  /* 0x009896800000895d */ /* 0x004fea0003900000 */
[----:B------:R-:W2:Y:S02]  /*22230*/  @!P0 SYNCS.PHASECHK.TRANS64 P0, [R59+URZ+0x58070], R0 ;  /* 0x058070003b0085a7 */ /* 0x000ea400080010ff */
[----:B--2---:R-:W-:Y:S05]  /*22240*/  @!P0 BRA `(.L_x_169) ;  /* 0xfffffffc00f08947 */ /* 0x004fea000383ffff */
[----:B------:R-:W-:Y:S05]  /*22250*/  BRA `(.L_x_427) ;  /* 0xfffffeb800487947 */ /* 0x000fea000383ffff */
.L_x_172:
[----:B--2---:R2:W3:Y:S02]  /*22260*/  SYNCS.PHASECHK.TRANS64.TRYWAIT P1, [R59+URZ+0x58080], R3 ;  /* 0x058080033b0075a7 */ /* 0x0044e400080211ff */
[----:B---3--:R-:W-:Y:S05]  /*22270*/  @!P1 NANOSLEEP.SYNCS 0x989680 ;  /* 0x009896800000995d */ /* 0x008fea0003900000 */
[----:B------:R-:W3:Y:S02]  /*22280*/  @!P1 SYNCS.PHASECHK.TRANS64 P1, [R59+URZ+0x58080], R3 ;  /* 0x058080033b0095a7 */ /* 0x000ee400080210ff */
[----:B---3--:R-:W-:Y:S05]  /*22290*/  @!P1 BRA `(.L_x_172) ;  /* 0xfffffffc00f09947 */ /* 0x008fea000383ffff */
[----:B------:R-:W-:Y:S05]  /*222a0*/  BRA `(.L_x_428) ;  /* 0xfffffeb800707947 */ /* 0x000fea000383ffff */
.L_x_175:
[----:B-1----:R1:W2:Y:S02]  /*222b0*/  SYNCS.PHASECHK.TRANS64.TRYWAIT P0, [R59+URZ+0x58070], R0 ;  /* 0x058070003b0075a7 */ /* 0x0022a400080011ff */
[----:B--2---:R-:W-:Y:S05]  /*222c0*/  @!P0 NANOSLEEP.SYNCS 0x989680 ;  /* 0x009896800000895d */ /* 0x004fea0003900000 */
[----:B------:R-:W2:Y:S02]  /*222d0*/  @!P0 SYNCS.PHASECHK.TRANS64 P0, [R59+URZ+0x58070], R0 ;  /* 0x058070003b0085a7 */ /* 0x000ea400080010ff */
[----:B--2---:R-:W-:Y:S05]  /*222e0*/  @!P0 BRA `(.L_x_175) ;  /* 0xfffffffc00f08947 */ /* 0x004fea000383ffff */
[----:B------:R-:W-:Y:S05]  /*222f0*/  BRA `(.L_x_429) ;  /* 0xfffffeb800bc7947 */ /* 0x000fea000383ffff */
.L_x_177:
[----:B-1----:R1:W2:Y:S02]  /*22300*/  SYNCS.PHASECHK.TRANS64.TRYWAIT P0, [R59+URZ+0x58090], R0 ;  /* 0x058090003b0075a7 */ /* 0x0022a400080011ff */
[----:B--2---:R-:W-:Y:S05]  /*22310*/  @!P0 NANOSLEEP.SYNCS 0x989680 ;  /* 0x009896800000895d */ /* 0x004fea0003900000 */
[----:B------:R-:W2:Y:S02]  /*22320*/  @!P0 SYNCS.PHASECHK.TRANS64 P0, [R59+URZ+0x58090], R0 ;  /* 0x058090003b0085a7 */ /* 0x000ea400080010ff */
[----:B--2---:R-:W-:Y:S05]  /*22330*/  @!P0 BRA `(.L_x_177) ;  /* 0xfffffffc00f08947 */ /* 0x004fea000383ffff */
[----:B------:R-:W-:Y:S05]  /*22340*/  BRA `(.L_x_430) ;  /* 0xfffffebc00047947 */ /* 0x000fea000383ffff */
.L_x_205:
[----:B-1----:R1:W2:Y:S02]  /*22350*/  SYNCS.PHASECHK.TRANS64.TRYWAIT P0, [R59+URZ+0x58080], R0 ;  /* 0x058080003b0075a7 */ /* 0x0022a400080011ff */
[----:B--2---:R-:W-:Y:S05]  /*22360*/  @!P0 NANOSLEEP.SYNCS 0x989680 ;  /* 0x009896800000895d */ /* 0x004fea0003900000 */
[----:B------:R-:W2:Y:S02]  /*22370*/  @!P0 SYNCS.PHASECHK.TRANS64 P0, [R59+URZ+0x58080], R0 ;  /* 0x058080003b0085a7 */ /* 0x000ea400080010ff */
[----:B--2---:R-:W-:Y:S05]  /*22380*/  @!P0 BRA `(.L_x_205) ;  /* 0xfffffffc00f08947 */ /* 0x004fea000383ffff */
[----:B------:R-:W-:Y:S05]  /*22390*/  BRA `(.L_x_431) ;  /* 0xfffffed800347947 */ /* 0x000fea000383ffff */
.L_x_207:
[----:B-1----:R1:W2:Y:S02]  /*223a0*/  SYNCS.PHASECHK.TRANS64.TRYWAIT P0, [R59+URZ+0x58098], R0 ;  /* 0x058098003b0075a7 */ /* 0x0022a400080011ff */
[----:B--2---:R-:W-:Y:S05]  /*223b0*/  @!P0 NANOSLEEP.SYNCS 0x989680 ;  /* 0x009896800000895d */ /* 0x004fea0003900000 */
[----:B------:R-:W2:Y:S02]  /*223c0*/  @!P0 SYNCS.PHASECHK.TRANS64 P0, [R59+URZ+0x58098], R0 ;  /* 0x058098003b0085a7 */ /* 0x000ea400080010ff */
[----:B--2---:R-:W-:Y:S05]  /*223d0*/  @!P0 BRA `(.L_x_207) ;  /* 0xfffffffc00f08947 */ /* 0x004fea000383ffff */
[----:B------:R-:W-:Y:S05]  /*223e0*/  BRA `(.L_x_432) ;  /* 0xfffffed800787947 */ /* 0x000fea000383ffff */
.L_x_237:
[----:B----4-:R4:W1:Y:S02]  /*223f0*/  SYNCS.PHASECHK.TRANS64.TRYWAIT P0, [R59+URZ+0x58070], R3 ;  /* 0x058070033b0075a7 */ /* 0x01086400080011ff */
[----:B-1----:R-:W-:Y:S05]  /*22400*/  @!P0 NANOSLEEP.SYNCS 0x989680 ;  /* 0x009896800000895d */ /* 0x002fea0003900000 */
[----:B------:R-:W1:Y:S02]  /*22410*/  @!P0 SYNCS.PHASECHK.TRANS64 P0, [R59+URZ+0x58070], R3 ;  /* 0x058070033b0085a7 */ /* 0x000e6400080010ff */
[----:B-1----:R-:W-:Y:S05]  /*22420*/  @!P0 BRA `(.L_x_237) ;  /* 0xfffffffc00f08947 */ /* 0x002fea000383ffff */
[----:B------:R-:W-:Y:S05]  /*22430*/  BRA `(.L_x_433) ;  /* 0xfffffef400cc7947 */ /* 0x000fea000383ffff */
.L_x_240:
[----:B------:R1:W1:Y:S02]  /*22440*/  SYNCS.PHASECHK.TRANS64.TRYWAIT P0, [R59+URZ+0x58090], R0 ;  /* 0x058090003b0075a7 */ /* 0x00026400080011ff */
[----:B-1----:R-:W-:Y:S05]  /*22450*/  @!P0 NANOSLEEP.SYNCS 0x989680 ;  /* 0x009896800000895d */ /* 0x002fea0003900000 */
[----:B------:R-:W1:Y:S02]  /*22460*/  @!P0 SYNCS.PHASECHK.TRANS64 P0, [R59+URZ+0x58090], R0 ;  /* 0x058090003b0085a7 */ /* 0x000e6400080010ff */
[----:B-1----:R-:W-:Y:S05]  /*22470*/  @!P0 BRA `(.L_x_240) ;  /* 0xfffffffc00f08947 */ /* 0x002fea000383ffff */
[----:B------:R-:W-:Y:S05]  /*22480*/  BRA `(.L_x_434) ;  /* 0xfffffef400f07947 */ /* 0x000fea000383ffff */
.L_x_243:
[----:B-1----:R1:W4:Y:S02]  /*22490*/  SYNCS.PHASECHK.TRANS64.TRYWAIT P0, [R59+URZ+0x580c0], R3 ;  /* 0x0580c0033b0075a7 */ /* 0x00232400080011ff */
[----:B----4-:R-:W-:Y:S05]  /*224a0*/  @!P0 NANOSLEEP.SYNCS 0x989680 ;  /* 0x009896800000895d */ /* 0x010fea0003900000 */
[----:B------:R-:W4:Y:S02]  /*224b0*/  @!P0 SYNCS.PHASECHK.TRANS64 P0, [R59+URZ+0x580c0], R3 ;  /* 0x0580c0033b0085a7 */ /* 0x000f2400080010ff */
[----:B----4-:R-:W-:Y:S05]  /*224c0*/  @!P0 BRA `(.L_x_243) ;  /* 0xfffffffc00f08947 */ /* 0x010fea000383ffff */
[----:B------:R-:W-:Y:S05]  /*224d0*/  BRA `(.L_x_435) ;  /* 0xfffffef400fc7947 */ /* 0x000fea000383ffff */
.L_x_265:
[----:B--2---:R2:W4:Y:S02]  /*224e0*/  SYNCS.PHASECHK.TRANS64.TRYWAIT P0, [R59+URZ+0x58080], R3 ;  /* 0x058080033b0075a7 */ /* 0x00452400080011ff */
[----:B----4-:R-:W-:Y:S05]  /*224f0*/  @!P0 NANOSLEEP.SYNCS 0x989680 ;  /* 0x009896800000895d */ /* 0x010fea0003900000 */
[----:B------:R-:W4:Y:S02]  /*22500*/  @!P0 SYNCS.PHASECHK.TRANS64 P0, [R59+URZ+0x58080], R3 ;  /* 0x058080033b0085a7 */ /* 0x000f2400080010ff */
[----:B----4-:R-:W-:Y:S05]  /*22510*/  @!P0 BRA `(.L_x_265) ;  /* 0xfffffffc00f08947 */ /* 0x010fea000383ffff */
[----:B------:R-:W-:Y:S05]  /*22520*/  BRA `(.L_x_436) ;  /* 0xffffff3000ac7947 */ /* 0x000fea000383ffff */
.L_x_268:
[----:B----4-:R4:W1:Y:S02]  /*22530*/  SYNCS.PHASECHK.TRANS64.TRYWAIT P0, [R59+URZ+0x58098], R0 ;  /* 0x058098003b0075a7 */ /* 0x01086400080011ff */
[----:B-1----:R-:W-:Y:S05]  /*22540*/  @!P0 NANOSLEEP.SYNCS 0x989680 ;  /* 0x009896800000895d */ /* 0x002fea0003900000 */
[----:B------:R-:W1:Y:S02]  /*22550*/  @!P0 SYNCS.PHASECHK.TRANS64 P0, [R59+URZ+0x58098], R0 ;  /* 0x058098003b0085a7 */ /* 0x000e6400080010ff */
[----:B-1----:R-:W-:Y:S05]  /*22560*/  @!P0 BRA `(.L_x_268) ;  /* 0xfffffffc00f08947 */ /* 0x002fea000383ffff */
[----:B------:R-:W-:Y:S05]  /*22570*/  BRA `(.L_x_437) ;  /* 0xffffff3000d07947 */ /* 0x000fea000383ffff */
.L_x_271:
[----:B--2---:R2:W4:Y:S02]  /*22580*/  SYNCS.PHASECHK.TRANS64.TRYWAIT P0, [R59+URZ+0x580c8], R0 ;  /* 0x0580c8003b0075a7 */ /* 0x00452400080011ff */
[----:B----4-:R-:W-:Y:S05]  /*22590*/  @!P0 NANOSLEEP.SYNCS 0x989680 ;  /* 0x009896800000895d */ /* 0x010fea0003900000 */
[----:B------:R-:W4:Y:S02]  /*225a0*/  @!P0 SYNCS.PHASECHK.TRANS64 P0, [R59+URZ+0x580c8], R0 ;  /* 0x0580c8003b0085a7 */ /* 0x000f2400080010ff */
[----:B----4-:R-:W-:Y:S05]  /*225b0*/  @!P0 BRA `(.L_x_271) ;  /* 0xfffffffc00f08947 */ /* 0x010fea000383ffff */
[----:B------:R-:W-:Y:S05]  /*225c0*/  BRA `(.L_x_438) ;  /* 0xffffff3000dc7947 */ /* 0x000fea000383ffff */
.L_x_295:
[----:B------:R-:W-:-:S07]  /*225d0*/  MOV R0, UR49 ;  /* 0x0000003100007c02 */ /* 0x000fce0008000f00 */
.L_x_439:
[----:B-1----:R1:W2:Y:S02]  /*225e0*/  SYNCS.PHASECHK.TRANS64.TRYWAIT P0, [R0+URZ], R3 ;  /* 0x00000003000075a7 */ /* 0x0022a400080011ff */
[----:B--2---:R-:W-:Y:S05]  /*225f0*/  @!P0 NANOSLEEP.SYNCS 0x989680 ;  /* 0x009896800000895d */ /* 0x004fea0003900000 */
[----:B------:R-:W2:Y:S02]  /*22600*/  @!P0 SYNCS.PHASECHK.TRANS64 P0, [R0+URZ], R3 ;  /* 0x00000003000085a7 */ /* 0x000ea400080010ff */
[----:B--2---:R-:W-:Y:S05]  /*22610*/  @!P0 BRA `(.L_x_439) ;  /* 0xfffffffc00f08947 */ /* 0x004fea000383ffff */
[----:B------:R-:W-:Y:S05]  /*22620*/  BRA `(.L_x_440) ;  /* 0xffffff70005c7947 */ /* 0x000fea000383ffff */
.L_x_298:
[----:B------:R-:W-:-:S07]  /*22630*/  MOV R0, UR42 ;  /* 0x0000002a00007c02 */ /* 0x000fce0008000f00 */
.L_x_441:
[----:B-1----:R1:W3:Y:S02]  /*22640*/  SYNCS.PHASECHK.TRANS64.TRYWAIT P1, [R0+URZ], R3 ;  /* 0x00000003000075a7 */ /* 0x0022e400080211ff */
[----:B---3--:R-:W-:Y:S05]  /*22650*/  @!P1 NANOSLEEP.SYNCS 0x989680 ;  /* 0x009896800000995d */ /* 0x008fea0003900000 */
[----:B------:R-:W3:Y:S02]  /*22660*/  @!P1 SYNCS.PHASECHK.TRANS64 P1, [R0+URZ], R3 ;  /* 0x00000003000095a7 */ /* 0x000ee400080210ff */
[----:B---3--:R-:W-:Y:S05]  /*22670*/  @!P1 BRA `(.L_x_441) ;  /* 0xfffffffc00f09947 */ /* 0x008fea000383ffff */
[----:B------:R-:W-:Y:S05]  /*22680*/  BRA `(.L_x_442) ;  /* 0xffffff70009c7947 */ /* 0x000fea000383ffff */
.L_x_303:
[----:B------:R-:W-:-:S07]  /*22690*/  MOV R4, UR50 ;  /* 0x0000003200047c02 */ /* 0x000fce0008000f00 */
.L_x_443:
[----:B-1----:R1:W2:Y:S02]  /*226a0*/  SYNCS.PHASECHK.TRANS64.TRYWAIT P2, [R4+URZ], R3 ;  /* 0x00000003040075a7 */ /* 0x0022a400080411ff */
[----:B--2---:R-:W-:Y:S05]  /*226b0*/  @!P2 NANOSLEEP.SYNCS 0x989680 ;  /* 0x009896800000a95d */ /* 0x004fea0003900000 */
[----:B------:R-:W2:Y:S02]  /*226c0*/  @!P2 SYNCS.PHASECHK.TRANS64 P2, [R4+URZ], R3 ;  /* 0x000000030400a5a7 */ /* 0x000ea400080410ff */
[----:B--2---:R-:W-:Y:S05]  /*226d0*/  @!P2 BRA `(.L_x_443) ;  /* 0xfffffffc00f0a947 */ /* 0x004fea000383ffff */
[----:B------:R-:W-:Y:S05]  /*226e0*/  BRA `(.L_x_444) ;  /* 0xffffff7800807947 */ /* 0x000fea000383ffff */
.L_x_307:
[----:B-1----:R-:W-:-:S07]  /*226f0*/  MOV R3, UR49 ;  /* 0x0000003100037c02 */ /* 0x002fce0008000f00 */
.L_x_445:
[----:B-1----:R1:W3:Y:S02]  /*22700*/  SYNCS.PHASECHK.TRANS64.TRYWAIT P2, [R3+URZ], R0 ;  /* 0x00000000030075a7 */ /* 0x0022e400080411ff */
[----:B---3--:R-:W-:Y:S05]  /*22710*/  @!P2 NANOSLEEP.SYNCS 0x989680 ;  /* 0x009896800000a95d */ /* 0x008fea0003900000 */
[----:B------:R-:W3:Y:S02]  /*22720*/  @!P2 SYNCS.PHASECHK.TRANS64 P2, [R3+URZ], R0 ;  /* 0x000000000300a5a7 */ /* 0x000ee400080410ff */
[----:B---3--:R-:W-:Y:S05]  /*22730*/  @!P2 BRA `(.L_x_445) ;  /* 0xfffffffc00f0a947 */ /* 0x008fea000383ffff */
[----:B------:R-:W-:Y:S05]  /*22740*/  BRA `(.L_x_446) ;  /* 0xffffff8c00fc7947 */ /* 0x000fea000383ffff */
.L_x_312:
[----:B------:R-:W-:-:S07]  /*22750*/  MOV R0, UR42 ;  /* 0x0000002a00007c02 */ /* 0x000fce0008000f00 */
.L_x_447:
[----:B-1----:R1:W3:Y:S02]  /*22760*/  SYNCS.PHASECHK.TRANS64.TRYWAIT P1, [R0+URZ], R3 ;  /* 0x00000003000075a7 */ /* 0x0022e400080211ff */
[----:B---3--:R-:W-:Y:S05]  /*22770*/  @!P1 NANOSLEEP.SYNCS 0x989680 ;  /* 0x009896800000995d */ /* 0x008fea0003900000 */
[----:B------:R-:W3:Y:S02]  /*22780*/  @!P1 SYNCS.PHASECHK.TRANS64 P1, [R0+URZ], R3 ;  /* 0x00000003000095a7 */ /* 0x000ee400080210ff */
[----:B---3--:R-:W-:Y:S05]  /*22790*/  @!P1 BRA `(.L_x_447) ;  /* 0xfffffffc00f09947 */ /* 0x008fea000383ffff */
[----:B------:R-:W-:Y:S05]  /*227a0*/  BRA `(.L_x_448) ;  /* 0xffffff9000a87947 */ /* 0x000fea000383ffff */
.L_x_317:
[----:B------:R-:W-:-:S07]  /*227b0*/  MOV R0, UR49 ;  /* 0x0000003100007c02 */ /* 0x000fce0008000f00 */
.L_x_449:
[----:B-1----:R1:W4:Y:S02]  /*227c0*/  SYNCS.PHASECHK.TRANS64.TRYWAIT P0, [R0+URZ], R3 ;  /* 0x00000003000075a7 */ /* 0x00232400080011ff */
[----:B----4-:R-:W-:Y:S05]  /*227d0*/  @!P0 NANOSLEEP.SYNCS 0x989680 ;  /* 0x009896800000895d */ /* 0x010fea0003900000 */
[----:B------:R-:W4:Y:S02]  /*227e0*/  @!P0 SYNCS.PHASECHK.TRANS64 P0, [R0+URZ], R3 ;  /* 0x00000003000085a7 */ /* 0x000f2400080010ff */
[----:B----4-:R-:W-:Y:S05]  /*227f0*/  @!P0 BRA `(.L_x_449) ;  /* 0xfffffffc00f08947 */ /* 0x010fea000383ffff */
[----:B------:R-:W-:Y:S05]  /*22800*/  BRA `(.L_x_450) ;  /* 0xffffff9400307947 */ /* 0x000fea000383ffff */
.L_x_323:
[----:B------:R-:W-:-:S07]  /*22810*/  MOV R0, UR8 ;  /* 0x0000000800007c02 */ /* 0x000fce0008000f00 */
.L_x_451:
[----:B-1----:R1:W2:Y:S02]  /*22820*/  SYNCS.PHASECHK.TRANS64.TRYWAIT P1, [R0+URZ+0x58010], R5 ;  /* 0x05801005000075a7 */ /* 0x0022a400080211ff */
[----:B--2---:R-:W-:Y:S05]  /*22830*/  @!P1 NANOSLEEP.SYNCS 0x989680 ;  /* 0x009896800000995d */ /* 0x004fea0003900000 */
[----:B------:R-:W2:Y:S02]  /*22840*/  @!P1 SYNCS.PHASECHK.TRANS64 P1, [R0+URZ+0x58010], R5 ;  /* 0x05801005000095a7 */ /* 0x000ea400080210ff */
[----:B--2---:R-:W-:Y:S05]  /*22850*/  @!P1 BRA `(.L_x_451) ;  /* 0xfffffffc00f09947 */ /* 0x004fea000383ffff */
[----:B------:R-:W-:Y:S05]  /*22860*/  BRA `(.L_x_452) ;  /* 0xffffff9800cc7947 */ /* 0x000fea000383ffff */
.L_x_329:
[----:B------:R-:W-:-:S07]  /*22870*/  MOV R0, UR41 ;  /* 0x0000002900007c02 */ /* 0x000fce0008000f00 */
.L_x_453:
[----:B-1----:R1:W2:Y:S02]  /*22880*/  SYNCS.PHASECHK.TRANS64.TRYWAIT P1, [R0+URZ+0x58038], R3 ;  /* 0x05803803000075a7 */ /* 0x0022a400080211ff */
[----:B--2---:R-:W-:Y:S05]  /*22890*/  @!P1 NANOSLEEP.SYNCS 0x989680 ;  /* 0x009896800000995d */ /* 0x004fea0003900000 */
[----:B------:R-:W2:Y:S02]  /*228a0*/  @!P1 SYNCS.PHASECHK.TRANS64 P1, [R0+URZ+0x58038], R3 ;  /* 0x05803803000095a7 */ /* 0x000ea400080210ff */
[----:B--2---:R-:W-:Y:S05]  /*228b0*/  @!P1 BRA `(.L_x_453) ;  /* 0xfffffffc00f09947 */ /* 0x004fea000383ffff */
[----:B------:R-:W-:Y:S05]  /*228c0*/  BRA `(.L_x_454) ;  /* 0xffffff9c00807947 */ /* 0x000fea000383ffff */
.L_x_335:
[----:B-1----:R-:W-:-:S07]  /*228d0*/  MOV R0, UR8 ;  /* 0x0000000800007c02 */ /* 0x002fce0008000f00 */
.L_x_455:
[----:B-1----:R1:W2:Y:S02]  /*228e0*/  SYNCS.PHASECHK.TRANS64.TRYWAIT P1, [R0+URZ+0x58018], R5 ;  /* 0x05801805000075a7 */ /* 0x0022a400080211ff */
[----:B--2---:R-:W-:Y:S05]  /*228f0*/  @!P1 NANOSLEEP.SYNCS 0x989680 ;  /* 0x009896800000995d */ /* 0x004fea0003900000 */
[----:B------:R-:W2:Y:S02]  /*22900*/  @!P1 SYNCS.PHASECHK.TRANS64 P1, [R0+URZ+0x58018], R5 ;  /* 0x05801805000095a7 */ /* 0x000ea400080210ff */
[----:B--2---:R-:W-:Y:S05]  /*22910*/  @!P1 BRA `(.L_x_455) ;  /* 0xfffffffc00f09947 */ /* 0x004fea000383ffff */
[----:B------:R-:W-:Y:S05]  /*22920*/  BRA `(.L_x_456) ;  /* 0xffffffa000387947 */ /* 0x000fea000383ffff */
.L_x_341:
[----:B------:R-:W-:-:S07]  /*22930*/  MOV R0, UR41 ;  /* 0x0000002900007c02 */ /* 0x000fce0008000f00 */
.L_x_457:
[----:B-1----:R1:W2:Y:S02]  /*22940*/  SYNCS.PHASECHK.TRANS64.TRYWAIT P1, [R0+URZ+0x58038], R3 ;  /* 0x05803803000075a7 */ /* 0x0022a400080211ff */
[----:B--2---:R-:W-:Y:S05]  /*22950*/  @!P1 NANOSLEEP.SYNCS 0x989680 ;  /* 0x009896800000995d */ /* 0x004fea0003900000 */
[----:B------:R-:W2:Y:S02]  /*22960*/  @!P1 SYNCS.PHASECHK.TRANS64 P1, [R0+URZ+0x58038], R3 ;  /* 0x05803803000095a7 */ /* 0x000ea400080210ff */
[----:B--2---:R-:W-:Y:S05]  /*22970*/  @!P1 BRA `(.L_x_457) ;  /* 0xfffffffc00f09947 */ /* 0x004fea000383ffff */
[----:B------:R-:W-:Y:S05]  /*22980*/  BRA `(.L_x_458) ;  /* 0xffffffa000f47947 */ /* 0x000fea000383ffff */
.L_x_347:
[----:B------:R-:W-:-:S07]  /*22990*/  MOV R0, UR41 ;  /* 0x0000002900007c02 */ /* 0x000fce0008000f00 */
.L_x_459:
[----:B-1----:R1:W2:Y:S02]  /*229a0*/  SYNCS.PHASECHK.TRANS64.TRYWAIT P1, [R0+URZ+0x58038], R3 ;  /* 0x05803803000075a7 */ /* 0x0022a400080211ff */
[----:B--2---:R-:W-:Y:S05]  /*229b0*/  @!P1 NANOSLEEP.SYNCS 0x989680 ;  /* 0x009896800000995d */ /* 0x004fea0003900000 */
[----:B------:R-:W2:Y:S02]  /*229c0*/  @!P1 SYNCS.PHASECHK.TRANS64 P1, [R0+URZ+0x58038], R3 ;  /* 0x05803803000095a7 */ /* 0x000ea400080210ff */
[----:B--2---:R-:W-:Y:S05]  /*229d0*/  @!P1 BRA `(.L_x_459) ;  /* 0xfffffffc00f09947 */ /* 0x004fea000383ffff */
[----:B------:R-:W-:Y:S05]  /*229e0*/  BRA `(.L_x_460) ;  /* 0xffffffa400f47947 */ /* 0x000fea000383ffff */
.L_x_352:
[----:B------:R-:W-:-:S07]  /*229f0*/  MOV R0, UR41 ;  /* 0x0000002900007c02 */ /* 0x000fce0008000f00 */
.L_x_461:
[----:B-1----:R1:W2:Y:S02]  /*22a00*/  SYNCS.PHASECHK.TRANS64.TRYWAIT P1, [R0+URZ+0x58038], R3 ;  /* 0x05803803000075a7 */ /* 0x0022a400080211ff */
[----:B--2---:R-:W-:Y:S05]  /*22a10*/  @!P1 NANOSLEEP.SYNCS 0x989680 ;  /* 0x009896800000995d */ /* 0x004fea0003900000 */
[----:B------:R-:W2:Y:S02]  /*22a20*/  @!P1 SYNCS.PHASECHK.TRANS64 P1, [R0+URZ+0x58038], R3 ;  /* 0x05803803000095a7 */ /* 0x000ea400080210ff */
[----:B--2---:R-:W-:Y:S05]  /*22a30*/  @!P1 BRA `(.L_x_461) ;  /* 0xfffffffc00f09947 */ /* 0x004fea000383ffff */
[----:B------:R-:W-:Y:S05]  /*22a40*/  BRA `(.L_x_462) ;  /* 0xffffffa800bc7947 */ /* 0x000fea000383ffff */
.L_x_357:
[----:B------:R-:W-:-:S07]  /*22a50*/  MOV R0, UR41 ;  /* 0x0000002900007c02 */ /* 0x000fce0008000f00 */
.L_x_463:
[----:B-1----:R1:W2:Y:S02]  /*22a60*/  SYNCS.PHASECHK.TRANS64.TRYWAIT P1, [R0+URZ+0x58038], R3 ;  /* 0x05803803000075a7 */ /* 0x0022a400080211ff */
[----:B--2---:R-:W-:Y:S05]  /*22a70*/  @!P1 NANOSLEEP.SYNCS 0x989680 ;  /* 0x009896800000995d */ /* 0x004fea0003900000 */
[----:B------:R-:W2:Y:S02]  /*22a80*/  @!P1 SYNCS.PHASECHK.TRANS64 P1, [R0+URZ+0x58038], R3 ;  /* 0x05803803000095a7 */ /* 0x000ea400080210ff */
[----:B--2---:R-:W-:Y:S05]  /*22a90*/  @!P1 BRA `(.L_x_463) ;  /* 0xfffffffc00f09947 */ /* 0x004fea000383ffff */
[----:B------:R-:W-:Y:S05]  /*22aa0*/  BRA `(.L_x_464) ;  /* 0xffffffac007c7947 */ /* 0x000fea000383ffff */
.L_x_362:
[----:B------:R-:W-:-:S07]  /*22ab0*/  MOV R0, UR41 ;  /* 0x0000002900007c02 */ /* 0x000fce0008000f00 */
.L_x_465:
[----:B-1----:R1:W2:Y:S02]  /*22ac0*/  SYNCS.PHASECHK.TRANS64.TRYWAIT P1, [R0+URZ+0x58038], R3 ;  /* 0x05803803000075a7 */ /* 0x0022a400080211ff */
[----:B--2---:R-:W-:Y:S05]  /*22ad0*/  @!P1 NANOSLEEP.SYNCS 0x989680 ;  /* 0x009896800000995d */ /* 0x004fea0003900000 */
[----:B------:R-:W2:Y:S02]  /*22ae0*/  @!P1 SYNCS.PHASECHK.TRANS64 P1, [R0+URZ+0x58038], R3 ;  /* 0x05803803000095a7 */ /* 0x000ea400080210ff */
[----:B--2---:R-:W-:Y:S05]  /*22af0*/  @!P1 BRA `(.L_x_465) ;  /* 0xfffffffc00f09947 */ /* 0x004fea000383ffff */
[----:B------:R-:W-:Y:S05]  /*22b00*/  BRA `(.L_x_466) ;  /* 0xffffffb000387947 */ /* 0x000fea000383ffff */
.L_x_368:
[----:B------:R-:W-:-:S07]  /*22b10*/  MOV R0, UR41 ;  /* 0x0000002900007c02 */ /* 0x000fce0008000f00 */
.L_x_467:
[----:B-1----:R1:W2:Y:S02]  /*22b20*/  SYNCS.PHASECHK.TRANS64.TRYWAIT P1, [R0+URZ+0x58038], R3 ;  /* 0x05803803000075a7 */ /* 0x0022a400080211ff */
[----:B--2---:R-:W-:Y:S05]  /*22b30*/  @!P1 NANOSLEEP.SYNCS 0x989680 ;  /* 0x009896800000995d */ /* 0x004fea0003900000 */
[----:B------:R-:W2:Y:S02]  /*22b40*/  @!P1 SYNCS.PHASECHK.TRANS64 P1, [R0+URZ+0x58038], R3 ;  /* 0x05803803000095a7 */ /* 0x000ea400080210ff */
[----:B--2---:R-:W-:Y:S05]  /*22b50*/  @!P1 BRA `(.L_x_467) ;  /* 0xfffffffc00f09947 */ /* 0x004fea000383ffff */
[----:B------:R-:W-:Y:S05]  /*22b60*/  BRA `(.L_x_468) ;  /* 0xffffffb400147947 */ /* 0x000fea000383ffff */
.L_x_373:
[----:B------:R-:W-:-:S07]  /*22b70*/  MOV R0, UR33 ;  /* 0x0000002100007c02 */ /* 0x000fce0008000f00 */
.L_x_469:
[----:B-1----:R1:W2:Y:S02]  /*22b80*/  SYNCS.PHASECHK.TRANS64.TRYWAIT P1, [R0+URZ+0x58038], R3 ;  /* 0x05803803000075a7 */ /* 0x0022a400080211ff */
[----:B--2---:R-:W-:Y:S05]  /*22b90*/  @!P1 NANOSLEEP.SYNCS 0x989680 ;  /* 0x009896800000995d */ /* 0x004fea0003900000 */
[----:B------:R-:W2:Y:S02]  /*22ba0*/  @!P1 SYNCS.PHASECHK.TRANS64 P1, [R0+URZ+0x58038], R3 ;  /* 0x05803803000095a7 */ /* 0x000ea400080210ff */
[----:B--2---:R-:W-:Y:S05]  /*22bb0*/  @!P1 BRA `(.L_x_469) ;  /* 0xfffffffc00f09947 */ /* 0x004fea000383ffff */
[----:B------:R-:W-:Y:S05]  /*22bc0*/  BRA `(.L_x_470) ;  /* 0xffffffb400cc7947 */ /* 0x000fea000383ffff */
.L_x_380:
[----:B------:R-:W-:-:S07]  /*22bd0*/  MOV R3, UR5 ;  /* 0x0000000500037c02 */ /* 0x000fce0008000f00 */
.L_x_471:
[----:B-1----:R1:W3:Y:S02]  /*22be0*/  SYNCS.PHASECHK.TRANS64.TRYWAIT P0, [R3+URZ+0x580b0], R0 ;  /* 0x0580b000030075a7 */ /* 0x0022e400080011ff */
[----:B---3--:R-:W-:Y:S05]  /*22bf0*/  @!P0 NANOSLEEP.SYNCS 0x989680 ;  /* 0x009896800000895d */ /* 0x008fea0003900000 */
[----:B------:R-:W3:Y:S02]  /*22c00*/  @!P0 SYNCS.PHASECHK.TRANS64 P0, [R3+URZ+0x580b0], R0 ;  /* 0x0580b000030085a7 */ /* 0x000ee400080010ff */
[----:B---3--:R-:W-:Y:S05]  /*22c10*/  @!P0 BRA `(.L_x_471) ;  /* 0xfffffffc00f08947 */ /* 0x008fea000383ffff */
[----:B------:R-:W-:Y:S05]  /*22c20*/  BRA `(.L_x_472) ;  /* 0xffffffbc00c87947 */ /* 0x000fea000383ffff */
.L_x_384:
[----:B-1----:R-:W-:-:S07]  /*22c30*/  MOV R3, UR5 ;  /* 0x0000000500037c02 */ /* 0x002fce0008000f00 */
.L_x_473:
[----:B-1----:R1:W2:Y:S02]  /*22c40*/  SYNCS.PHASECHK.TRANS64.TRYWAIT P0, [R3+URZ+0x580b8], R0 ;  /* 0x0580b800030075a7 */ /* 0x0022a400080011ff */
[----:B--2---:R-:W-:Y:S05]  /*22c50*/  @!P0 NANOSLEEP.SYNCS 0x989680 ;  /* 0x009896800000895d */ /* 0x004fea0003900000 */
[----:B------:R-:W2:Y:S02]  /*22c60*/  @!P0 SYNCS.PHASECHK.TRANS64 P0, [R3+URZ+0x580b8], R0 ;  /* 0x0580b800030085a7 */ /* 0x000ea400080010ff */
[----:B--2---:R-:W-:Y:S05]  /*22c70*/  @!P0 BRA `(.L_x_473) ;  /* 0xfffffffc00f08947 */ /* 0x004fea000383ffff */
[----:B------:R-:W-:Y:S05]  /*22c80*/  BRA `(.L_x_474) ;  /* 0xffffffd400ec7947 */ /* 0x000fea000383ffff */
        .weak           $__internal_0_$__cuda_sm10x_tcgen05_guardrail_trap_col_being_dealloced_not_returned_by_alloc
        .type           $__internal_0_$__cuda_sm10x_tcgen05_guardrail_trap_col_being_dealloced_not_returned_by_alloc,@function
        .size           $__internal_0_$__cuda_sm10x_tcgen05_guardrail_trap_col_being_dealloced_not_returned_by_alloc,($__internal_1_$__cuda_sm10x_tcgen05_guardrail_trap_phase_invalid_during_alloc - $__internal_0_$__cuda_sm10x_tcgen05_guardrail_trap_col_being_dealloced_not_returned_by_alloc)
$__internal_0_$__cuda_sm10x_tcgen05_guardrail_trap_col_being_dealloced_not_returned_by_alloc:
[----:B------:R-:W-:Y:S05]  /*22c90*/  BPT.TRAP 0x1 ;  /* 0x000000040000795c */ /* 0x000fea0000300000 */
[----:B------:R-:W-:-:S04]  /*22ca0*/  MOV R3, 0x0 ;  /* 0x0000000000037802 */ /* 0x000fc80000000f00 */
[----:B------:R-:W-:Y:S05]  /*22cb0*/  RET.REL.NODEC R2 `(_ZN7cutlass13device_kernelINS_4fmha6kernel36Sm100FmhaFwdKernelTmaWarpspecializedIN4cute5tupleIJiiiNS5_IJNS5_IJiiEEEiEEEEEENS1_10collective38Sm100FmhaFwdMainloopTmaWarpspecializedINS_10bfloat16_tEffNS5_IJNS4_1CILi256EEENSC_ILi64EEESD_EEENS5_IJiNSC_ILi1EEES7_EEENS5_IJiSG_NS5_IJNS5_IJNSC_ILi0EEEiEEEiEEEEEESL_NS9_6NoMaskENS5_IJNSC_ILi2EEESG_SG_EEENSC_ILb0EEEEENS9_38Sm100FmhaFwdEpilogueTmaWarpspecializedINS_6half_tEfNS5_IJNSC_ILi128EEESD_SE_EEESH_NS5_IJSG_S7_EEESP_EENS2_23PersistentTileSchedulerENS2_41Sm100FmhaCtxKernelWarpspecializedScheduleEEEEEvNT_6ParamsE) ;  /* 0xfffffdd002d07950 */ /* 0x000fea0003c3ffff */
        .weak           $__internal_1_$__cuda_sm10x_tcgen05_guardrail_trap_phase_invalid_during_alloc
        .type           $__internal_1_$__cuda_sm10x_tcgen05_guardrail_trap_phase_invalid_during_alloc,@function
        .size           $__internal_1_$__cuda_sm10x_tcgen05_guardrail_trap_phase_invalid_during_alloc,($__internal_2_$__cuda_sm10x_tcgen05_guardrail_trap_unallocated_columns_being_dealloced - $__internal_1_$__cuda_sm10x_tcgen05_guardrail_trap_phase_invalid_during_alloc)
$__internal_1_$__cuda_sm10x_tcgen05_guardrail_trap_phase_invalid_during_alloc:
[----:B------:R-:W-:Y:S05]  /*22cc0*/  BPT.TRAP 0x1 ;  /* 0x000000040000795c */ /* 0x000fea0000300000 */
[----:B------:R-:W-:-:S04]  /*22cd0*/  HFMA2 R3, -RZ, RZ, 0, 0 ;  /* 0x00000000ff037431 */ /* 0x000fc800000001ff */
[----:B------:R-:W-:Y:S05]  /*22ce0*/  RET.REL.NODEC R2 `(_ZN7cutlass13device_kernelINS_4fmha6kernel36Sm100FmhaFwdKernelTmaWarpspecializedIN4cute5tupleIJiiiNS5_IJNS5_IJiiEEEiEEEEEENS1_10collective38Sm100FmhaFwdMainloopTmaWarpspecializedINS_10bfloat16_tEffNS5_IJNS4_1CILi256EEENSC_ILi64EEESD_EEENS5_IJiNSC_ILi1EEES7_EEENS5_IJiSG_NS5_IJNS5_IJNSC_ILi0EEEiEEEiEEEEEESL_NS9_6NoMaskENS5_IJNSC_ILi2EEESG_SG_EEENSC_ILb0EEEEENS9_38Sm100FmhaFwdEpilogueTmaWarpspecializedINS_6half_tEfNS5_IJNSC_ILi128EEESD_SE_EEESH_NS5_IJSG_S7_EEESP_EENS2_23PersistentTileSchedulerENS2_41Sm100FmhaCtxKernelWarpspecializedScheduleEEEEEvNT_6ParamsE) ;  /* 0xfffffdd002c47950 */ /* 0x000fea0003c3ffff */
        .weak           $__internal_2_$__cuda_sm10x_tcgen05_guardrail_trap_unallocated_columns_being_dealloced
        .type           $__internal_2_$__cuda_sm10x_tcgen05_guardrail_trap_unallocated_columns_being_dealloced,@function
        .size           $__internal_2_$__cuda_sm10x_tcgen05_guardrail_trap_unallocated_columns_being_dealloced,($__internal_3_$__cuda_sm3x_div_rn_noftz_f32_slowpath - $__internal_2_$__cuda_sm10x_tcgen05_guardrail_trap_unallocated_columns_being_dealloced)
$__internal_2_$__cuda_sm10x_tcgen05_guardrail_trap_unallocated_columns_being_dealloced:
[----:B------:R-:W-:Y:S05]  /*22cf0*/  BPT.TRAP 0x1 ;  /* 0x000000040000795c */ /* 0x000fea0000300000 */
[----:B------:R-:W-:-:S04]  /*22d00*/  MOV R3, 0x0 ;  /* 0x0000000000037802 */ /* 0x000fc80000000f00 */
[----:B------:R-:W-:Y:S05]  /*22d10*/  RET.REL.NODEC R2 `(_ZN7cutlass13device_kernelINS_4fmha6kernel36Sm100FmhaFwdKernelTmaWarpspecializedIN4cute5tupleIJiiiNS5_IJNS5_IJiiEEEiEEEEEENS1_10collective38Sm100FmhaFwdMainloopTmaWarpspecializedINS_10bfloat16_tEffNS5_IJNS4_1CILi256EEENSC_ILi64EEESD_EEENS5_IJiNSC_ILi1EEES7_EEENS5_IJiSG_NS5_IJNS5_IJNSC_ILi0EEEiEEEiEEEEEESL_NS9_6NoMaskENS5_IJNSC_ILi2EEESG_SG_EEENSC_ILb0EEEEENS9_38Sm100FmhaFwdEpilogueTmaWarpspecializedINS_6half_tEfNS5_IJNSC_ILi128EEESD_SE_EEESH_NS5_IJSG_S7_EEESP_EENS2_23PersistentTileSchedulerENS2_41Sm100FmhaCtxKernelWarpspecializedScheduleEEEEEvNT_6ParamsE) ;  /* 0xfffffdd002b87950 */ /* 0x000fea0003c3ffff */
        .weak           $__internal_3_$__cuda_sm3x_div_rn_noftz_f32_slowpath
        .type           $__internal_3_$__cuda_sm3x_div_rn_noftz_f32_slowpath,@function
        .size           $__internal_3_$__cuda_sm3x_div_rn_noftz_f32_slowpath,(.L_x_491 - $__internal_3_$__cuda_sm3x_div_rn_noftz_f32_slowpath)
$__internal_3_$__cuda_sm3x_div_rn_noftz_f32_slowpath:
[----:B------:R-:W-:Y:S01]  /*22d20*/  SHF.R.U32.HI R3, RZ, 0x17, R5 ;  /* 0x00000017ff037819 */ /* 0x000fe20000011605 */
[----:B------:R-:W-:Y:S01]  /*22d30*/  BSSY B1, `(.L_x_475) ;  /* 0x0000064000017945 */ /* 0x000fe20003800000 */
[--C-:B------:R-:W-:Y:S01]  /*22d40*/  SHF.R.U32.HI R9, RZ, 0x17, R32.reuse ;  /* 0x00000017ff097819 */ /* 0x100fe20000011620 */
[----:B------:R-:W-:Y:S01]  /*22d50*/  IMAD.MOV.U32 R6, RZ, RZ, R32 ;  /* 0x000000ffff067224 */ /* 0x000fe200078e0020 */
[----:B------:R-:W-:Y:S02]  /*22d60*/  LOP3.LUT R3, R3, 0xff, RZ, 0xc0, !PT ;  /* 0x000000ff03037812 */ /* 0x000fe400078ec0ff */
[----:B------:R-:W-:-:S03]  /*22d70*/  LOP3.LUT R9, R9, 0xff, RZ, 0xc0, !PT ;  /* 0x000000ff09097812 */ /* 0x000fc600078ec0ff */
[----:B------:R-:W-:Y:S02]  /*22d80*/  VIADD R0, R3, 0xffffffff ;  /* 0xffffffff03007836 */ /* 0x000fe40000000000 */
[----:B------:R-:W-:-:S03]  /*22d90*/  VIADD R7, R9, 0xffffffff ;  /* 0xffffffff09077836 */ /* 0x000fc60000000000 */
[----:B------:R-:W-:-:S04]  /*22da0*/  ISETP.GT.U32.AND P0, PT, R0, 0xfd, PT ;  /* 0x000000fd0000780c */ /* 0x000fc80003f04070 */
[----:B------:R-:W-:-:S13]  /*22db0*/  ISETP.GT.U32.OR P0, PT, R7, 0xfd, P0 ;  /* 0x000000fd0700780c */ /* 0x000fda0000704470 */
[----:B------:R-:W-:Y:S01]  /*22dc0*/  @!P0 IMAD.MOV.U32 R10, RZ, RZ, RZ ;  /* 0x000000ffff0a8224 */ /* 0x000fe200078e00ff */
[----:B------:R-:W-:Y:S06]  /*22dd0*/  @!P0 BRA `(.L_x_476) ;  /* 0x00000000005c8947 */ /* 0x000fec0003800000 */
[----:B------:R-:W-:Y:S02]  /*22de0*/  FSETP.GTU.FTZ.AND P1, PT, |R32|, +INF , PT ;  /* 0x7f8000002000780b */ /* 0x000fe40003f3c200 */
[----:B------:R-:W-:-:S04]  /*22df0*/  FSETP.GTU.FTZ.AND P0, PT, |R5|, +INF , PT ;  /* 0x7f8000000500780b */ /* 0x000fc80003f1c200 */
[----:B------:R-:W-:-:S13]  /*22e00*/  PLOP3.LUT P0, PT, P1, P0, PT, 0xf8, 0x8f ;  /* 0x00000000008f781c */ /* 0x000fda0000f01f70 */
[----:B------:R-:W-:Y:S05]  /*22e10*/  @P0 BRA `(.L_x_477) ;  /* 0x0000000400500947 */ /* 0x000fea0003800000 */
[----:B------:R-:W-:-:S13]  /*22e20*/  LOP3.LUT P0, RZ, R5, 0x7fffffff, R6, 0xc8, !PT ;  /* 0x7fffffff05ff7812 */ /* 0x000fda000780c806 */
[----:B------:R-:W-:Y:S05]  /*22e30*/  @!P0 BRA `(.L_x_478) ;  /* 0x0000000400408947 */ /* 0x000fea0003800000 */
[C---:B------:R-:W-:Y:S02]  /*22e40*/  FSETP.NEU.FTZ.AND P0, PT, |R32|.reuse, +INF , PT ;  /* 0x7f8000002000780b */ /* 0x040fe40003f1d200 */
[----:B------:R-:W-:Y:S02]  /*22e50*/  FSETP.NEU.FTZ.AND P1, PT, |R5|, +INF , PT ;  /* 0x7f8000000500780b */ /* 0x000fe40003f3d200 */
[----:B------:R-:W-:-:S11]  /*22e60*/  FSETP.NEU.FTZ.AND P2, PT, |R32|, +INF , PT ;  /* 0x7f8000002000780b */ /* 0x000fd60003f5d200 */
[----:B------:R-:W-:Y:S05]  /*22e70*/  @!P1 BRA !P0, `(.L_x_478) ;  /* 0x0000000400309947 */ /* 0x000fea0004000000 */
[----:B------:R-:W-:-:S04]  /*22e80*/  LOP3.LUT P0, RZ, R6, 0x7fffffff, RZ, 0xc0, !PT ;  /* 0x7fffffff06ff7812 */ /* 0x000fc8000780c0ff */
[----:B------:R-:W-:-:S13]  /*22e90*/  PLOP3.LUT P0, PT, P1, P0, PT, 0x2f, 0xf2 ;  /* 0x0000000000f2781c */ /* 0x000fda0000f00577 */
[----:B------:R-:W-:Y:S05]  /*22ea0*/  @P0 BRA `(.L_x_479) ;  /* 0x00000004001c0947 */ /* 0x000fea0003800000 */
[----:B------:R-:W-:-:S04]  /*22eb0*/  LOP3.LUT P0, RZ, R5, 0x7fffffff, RZ, 0xc0, !PT ;  /* 0x7fffffff05ff7812 */ /* 0x000fc8000780c0ff */
[----:B------:R-:W-:-:S13]  /*22ec0*/  PLOP3.LUT P0, PT, P2, P0, PT, 0x2f, 0xf2 ;  /* 0x0000000000f2781c */ /* 0x000fda0001700577 */
[----:B------:R-:W-:Y:S05]  /*22ed0*/  @P0 BRA `(.L_x_480) ;  /* 0x0000000400040947 */ /* 0x000fea0003800000 */
[----:B------:R-:W-:Y:S02]  /*22ee0*/  ISETP.GE.AND P1, PT, R7, RZ, PT ;  /* 0x000000ff0700720c */ /* 0x000fe40003f26270 */
[----:B------:R-:W-:-:S11]  /*22ef0*/  ISETP.GE.AND P0, PT, R0, RZ, PT ;  /* 0x000000ff0000720c */ /* 0x000fd60003f06270 */
[----:B------:R-:W-:Y:S01]  /*22f00*/  @P1 MOV R10, RZ ;  /* 0x000000ff000a1202 */ /* 0x000fe20000000f00 */
[----:B------:R-:W-:Y:S01]  /*22f10*/  @!P1 FFMA R6, R32, 1.84467440737095516160e+19, RZ ;  /* 0x5f80000020069823 */ /* 0x000fe200000000ff */
[----:B------:R-:W-:Y:S01]  /*22f20*/  @!P1 MOV R10, 0xffffffc0 ;  /* 0xffffffc0000a9802 */ /* 0x000fe20000000f00 */
[----:B------:R-:W-:-:S03]  /*22f30*/  @!P0 FFMA R5, R5, 1.84467440737095516160e+19, RZ ;  /* 0x5f80000005058823 */ /* 0x000fc600000000ff */
[----:B------:R-:W-:-:S07]  /*22f40*/  @!P0 IADD3 R10, PT, PT, R10, 0x40, RZ ;  /* 0x000000400a0a8810 */ /* 0x000fce0007ffe0ff */
.L_x_476:
[----:B------:R-:W-:Y:S01]  /*22f50*/  LEA R7, R3, 0xc0800000, 0x17 ;  /* 0xc080000003077811 */ /* 0x000fe200078eb8ff */
[----:B------:R-:W-:Y:S01]  /*22f60*/  BSSY B0, `(.L_x_481) ;  /* 0x0000036000007945 */ /* 0x000fe20003800000 */
[----:B------:R-:W-:Y:S02]  /*22f70*/  IADD3 R9, PT, PT, R9, -0x7f, RZ ;  /* 0xffffff8109097810 */ /* 0x000fe40007ffe0ff */
[----:B------:R-:W-:-:S03]  /*22f80*/  IADD3 R7, PT, PT, -R7, R5, RZ ;  /* 0x0000000507077210 */ /* 0x000fc60007ffe1ff */
[C---:B------:R-:W-:Y:S01]  /*22f90*/  IMAD R8, R9.reuse, -0x800000, R6 ;  /* 0xff80000009087824 */ /* 0x040fe200078e0206 */
[----:B------:R1:W2:Y:S01]  /*22fa0*/  MUFU.RCP R5, R7 ;  /* 0x0000000700057308 */ /* 0x0002a20000001000 */
[----:B------:R-:W-:-:S04]  /*22fb0*/  IADD3 R9, PT, PT, R9, 0x7f, -R3 ;  /* 0x0000007f09097810 */ /* 0x000fc80007ffe803 */
[----:B------:R-:W-:Y:S01]  /*22fc0*/  IADD3 R10, PT, PT, R9, R10, RZ ;  /* 0x0000000a090a7210 */ /* 0x000fe20007ffe0ff */
[----:B-1----:R-:W-:-:S04]  /*22fd0*/  FADD.FTZ R7, -R7, -RZ ;  /* 0x800000ff07077221 */ /* 0x002fc80000010100 */
[----:B--2---:R-:W-:-:S04]  /*22fe0*/  FFMA R0, R5, R7, 1 ;  /* 0x3f80000005007423 */ /* 0x004fc80000000007 */
[----:B------:R-:W-:-:S04]  /*22ff0*/  FFMA R0, R5, R0, R5 ;  /* 0x0000000005007223 */ /* 0x000fc80000000005 */
[----:B------:R-:W-:-:S04]  /*23000*/  FFMA R6, R8, R0, RZ ;  /* 0x0000000008067223 */ /* 0x000fc800000000ff */
[----:B------:R-:W-:-:S04]  /*23010*/  FFMA R5, R7, R6, R8 ;  /* 0x0000000607057223 */ /* 0x000fc80000000008 */
[----:B------:R-:W-:-:S04]  /*23020*/  FFMA R5, R0, R5, R6 ;  /* 0x0000000500057223 */ /* 0x000fc80000000006 */
[----:B------:R-:W-:-:S04]  /*23030*/  FFMA R7, R7, R5, R8 ;  /* 0x0000000507077223 */ /* 0x000fc80000000008 */
[----:B------:R-:W-:-:S05]  /*23040*/  FFMA R6, R0, R7, R5 ;  /* 0x0000000700067223 */ /* 0x000fca0000000005 */
[----:B------:R-:W-:-:S04]  /*23050*/  SHF.R.U32.HI R3, RZ, 0x17, R6 ;  /* 0x00000017ff037819 */ /* 0x000fc80000011606 */
[----:B------:R-:W-:-:S04]  /*23060*/  LOP3.LUT R3, R3, 0xff, RZ, 0xc0, !PT ;  /* 0x000000ff03037812 */ /* 0x000fc800078ec0ff */
[----:B------:R-:W-:-:S04]  /*23070*/  IADD3 R3, PT, PT, R3, R10, RZ ;  /* 0x0000000a03037210 */ /* 0x000fc80007ffe0ff */
[----:B------:R-:W-:-:S04]  /*23080*/  IADD3 R8, PT, PT, R3, -0x1, RZ ;  /* 0xffffffff03087810 */ /* 0x000fc80007ffe0ff */
[----:B------:R-:W-:-:S13]  /*23090*/  ISETP.GE.U32.AND P0, PT, R8, 0xfe, PT ;  /* 0x000000fe0800780c */ /* 0x000fda0003f06070 */
[----:B------:R-:W-:Y:S05]  /*230a0*/  @!P0 BRA `(.L_x_482) ;  /* 0x0000000000808947 */ /* 0x000fea0003800000 */
[----:B------:R-:W-:-:S13]  /*230b0*/  ISETP.GT.AND P0, PT, R3, 0xfe, PT ;  /* 0x000000fe0300780c */ /* 0x000fda0003f04270 */
[----:B------:R-:W-:Y:S05]  /*230c0*/  @P0 BRA `(.L_x_483) ;  /* 0x00000000006c0947 */ /* 0x000fea0003800000 */
[----:B------:R-:W-:-:S13]  /*230d0*/  ISETP.GE.AND P0, PT, R3, 0x1, PT ;  /* 0x000000010300780c */ /* 0x000fda0003f06270 */
[----:B------:R-:W-:Y:S05]  /*230e0*/  @P0 BRA `(.L_x_484) ;  /* 0x0000000000740947 */ /* 0x000fea0003800000 */
[----:B------:R-:W-:Y:S02]  /*230f0*/  ISETP.GE.AND P0, PT, R3, -0x18, PT ;  /* 0xffffffe80300780c */ /* 0x000fe40003f06270 */
[----:B------:R-:W-:-:S11]  /*23100*/  LOP3.LUT R6, R6, 0x80000000, RZ, 0xc0, !PT ;  /* 0x8000000006067812 */ /* 0x000fd600078ec0ff */
[----:B------:R-:W-:Y:S05]  /*23110*/  @!P0 BRA `(.L_x_484) ;  /* 0x0000000000688947 */ /* 0x000fea0003800000 */
[CCC-:B------:R-:W-:Y:S01]  /*23120*/  FFMA.RZ R8, R0.reuse, R7.reuse, R5.reuse ;  /* 0x0000000700087223 */ /* 0x1c0fe2000000c005 */
[CCC-:B------:R-:W-:Y:S01]  /*23130*/  FFMA.RP R9, R0.reuse, R7.reuse, R5.reuse ;  /* 0x0000000700097223 */ /* 0x1c0fe20000008005 */
[----:B------:R-:W-:Y:S01]  /*23140*/  FFMA.RM R5, R0, R7, R5 ;  /* 0x0000000700057223 */ /* 0x000fe20000004005 */
[C---:B------:R-:W-:Y:S01]  /*23150*/  VIADD R0, R3.reuse, 0x20 ;  /* 0x0000002003007836 */ /* 0x040fe20000000000 */
[C---:B------:R-:W-:Y:S02]  /*23160*/  ISETP.NE.AND P0, PT, R3.reuse, RZ, PT ;  /* 0x000000ff0300720c */ /* 0x040fe40003f05270 */
[----:B------:R-:W-:Y:S02]  /*23170*/  LOP3.LUT R8, R8, 0x7fffff, RZ, 0xc0, !PT ;  /* 0x007fffff08087812 */ /* 0x000fe400078ec0ff */
[----:B------:R-:W-:Y:S01]  /*23180*/  ISETP.NE.AND P1, PT, R3, RZ, PT ;  /* 0x000000ff0300720c */ /* 0x000fe20003f25270 */
[----:B------:R-:W-:Y:S01]  /*23190*/  IMAD.MOV R3, RZ, RZ, -R3 ;  /* 0x000000ffff037224 */ /* 0x000fe200078e0a03 */
[----:B------:R-:W-:-:S02]  /*231a0*/  LOP3.LUT R8, R8, 0x800000, RZ, 0xfc, !PT ;  /* 0x0080000008087812 */ /* 0x000fc400078efcff */
[----:B------:R-:W-:Y:S02]  /*231b0*/  FSETP.NEU.FTZ.AND P2, PT, R9, R5, PT ;  /* 0x000000050900720b */ /* 0x000fe40003f5d000 */
[----:B------:R-:W-:Y:S02]  /*231c0*/  SHF.L.U32 R0, R8, R0, RZ ;  /* 0x0000000008007219 */ /* 0x000fe400000006ff */
[----:B------:R-:W-:Y:S02]  /*231d0*/  SEL R3, R3, RZ, P0 ;  /* 0x000000ff03037207 */ /* 0x000fe40000000000 */
[----:B------:R-:W-:Y:S02]  /*231e0*/  ISETP.NE.AND P1, PT, R0, RZ, P1 ;  /* 0x000000ff0000720c */ /* 0x000fe40000f25270 */
[----:B------:R-:W-:Y:S02]  /*231f0*/  SHF.R.U32.HI R8, RZ, R3, R8 ;  /* 0x00000003ff087219 */ /* 0x000fe40000011608 */
[----:B------:R-:W-:-:S02]  /*23200*/  PLOP3.LUT P1, PT, P2, P1, PT, 0xf8, 0x8f ;  /* 0x00000000008f781c */ /* 0x000fc40001723f70 */
[----:B------:R-:W-:Y:S02]  /*23210*/  SHF.R.U32.HI R3, RZ, 0x1, R8 ;  /* 0x00000001ff037819 */ /* 0x000fe40000011608 */
[----:B------:R-:W-:-:S04]  /*23220*/  SEL R0, RZ, 0x1, !P1 ;  /* 0x00000001ff007807 */ /* 0x000fc80004800000 */
[----:B------:R-:W-:-:S04]  /*23230*/  LOP3.LUT R0, R0, 0x1, R3, 0xf8, !PT ;  /* 0x0000000100007812 */ /* 0x000fc800078ef803 */
[----:B------:R-:W-:-:S05]  /*23240*/  LOP3.LUT R0, R0, R8, RZ, 0xc0, !PT ;  /* 0x0000000800007212 */ /* 0x000fca00078ec0ff */
[----:B------:R-:W-:-:S05]  /*23250*/  IMAD.IADD R0, R3, 0x1, R0 ;  /* 0x0000000103007824 */ /* 0x000fca00078e0200 */
[----:B------:R-:W-:Y:S01]  /*23260*/  LOP3.LUT R6, R0, R6, RZ, 0xfc, !PT ;  /* 0x0000000600067212 */ /* 0x000fe200078efcff */
[----:B------:R-:W-:Y:S05]  /*23270*/  BRA `(.L_x_484) ;  /* 0x0000000000107947 */ /* 0x000fea0003800000 */
.L_x_483:
[----:B------:R-:W-:-:S04]  /*23280*/  LOP3.LUT R6, R6, 0x80000000, RZ, 0xc0, !PT ;  /* 0x8000000006067812 */ /* 0x000fc800078ec0ff */
[----:B------:R-:W-:Y:S01]  /*23290*/  LOP3.LUT R6, R6, 0x7f800000, RZ, 0xfc, !PT ;  /* 0x7f80000006067812 */ /* 0x000fe200078efcff */
[----:B------:R-:W-:Y:S05]  /*232a0*/  BRA `(.L_x_484) ;  /* 0x0000000000047947 */ /* 0x000fea0003800000 */
.L_x_482:
[----:B------:R-:W-:Y:S02]  /*232b0*/  LEA R6, R10, R6, 0x17 ;  /* 0x000000060a067211 */ /* 0x000fe400078eb8ff */
.L_x_484:
[----:B------:R-:W-:Y:S05]  /*232c0*/  BSYNC B0 ;  /* 0x0000000000007941 */ /* 0x000fea0003800000 */
.L_x_481:
[----:B------:R-:W-:Y:S01]  /*232d0*/  MOV R5, R6 ;  /* 0x0000000600057202 */ /* 0x000fe20000000f00 */
[----:B------:R-:W-:Y:S05]  /*232e0*/  BRA `(.L_x_485) ;  /* 0x0000000000207947 */ /* 0x000fea0003800000 */
.L_x_480:
[----:B------:R-:W-:-:S04]  /*232f0*/  LOP3.LUT R5, R5, 0x80000000, R6, 0x48, !PT ;  /* 0x8000000005057812 */ /* 0x000fc800078e4806 */
[----:B------:R-:W-:Y:S01]  /*23300*/  LOP3.LUT R5, R5, 0x7f800000, RZ, 0xfc, !PT ;  /* 0x7f80000005057812 */ /* 0x000fe200078efcff */
[----:B------:R-:W-:Y:S05]  /*23310*/  BRA `(.L_x_485) ;  /* 0x0000000000147947 */ /* 0x000fea0003800000 */
.L_x_479:
[----:B------:R-:W-:Y:S01]  /*23320*/  LOP3.LUT R5, R5, 0x80000000, R6, 0x48, !PT ;  /* 0x8000000005057812 */ /* 0x000fe200078e4806 */
[----:B------:R-:W-:Y:S05]  /*23330*/  BRA `(.L_x_485) ;  /* 0x00000000000c7947 */ /* 0x000fea0003800000 */
.L_x_478:
[----:B------:R-:W1:Y:S01]  /*23340*/  MUFU.RSQ R5, -QNAN ;  /* 0xffc0000000057908 */ /* 0x000e620000001400 */
[----:B------:R-:W-:Y:S05]  /*23350*/  BRA `(.L_x_485) ;  /* 0x0000000000047947 */ /* 0x000fea0003800000 */
.L_x_477:
[----:B------:R-:W-:-:S07]  /*23360*/  FADD.FTZ R5, R32, R5 ;  /* 0x0000000520057221 */ /* 0x000fce0000010000 */
.L_x_485:
[----:B------:R-:W-:Y:S05]  /*23370*/  BSYNC B1 ;  /* 0x0000000000017941 */ /* 0x000fea0003800000 */
.L_x_475:
[----:B-1----:R-:W-:Y:S01]  /*23380*/  MOV R33, R5 ;  /* 0x0000000500217202 */ /* 0x002fe20000000f00 */
[----:B------:R-:W-:-:S04]  /*23390*/  HFMA2 R5, -RZ, RZ, 0, 0 ;  /* 0x00000000ff057431 */ /* 0x000fc800000001ff */
[----:B------:R-:W-:Y:S05]  /*233a0*/  RET.REL.NODEC R4 `(_ZN7cutlass13device_kernelINS_4fmha6kernel36Sm100FmhaFwdKernelTmaWarpspecializedIN4cute5tupleIJiiiNS5_IJNS5_IJiiEEEiEEEEEENS1_10collective38Sm100FmhaFwdMainloopTmaWarpspecializedINS_10bfloat16_tEffNS5_IJNS4_1CILi256EEENSC_ILi64EEESD_EEENS5_IJiNSC_ILi1EEES7_EEENS5_IJiSG_NS5_IJNS5_IJNSC_ILi0EEEiEEEiEEEEEESL_NS9_6NoMaskENS5_IJNSC_ILi2EEESG_SG_EEENSC_ILb0EEEEENS9_38Sm100FmhaFwdEpilogueTmaWarpspecializedINS_6half_tEfNS5_IJNSC_ILi128EEESD_SE_EEESH_NS5_IJSG_S7_EEESP_EENS2_23PersistentTileSchedulerENS2_41Sm100FmhaCtxKernelWarpspecializedScheduleEEEEEvNT_6ParamsE) ;  /* 0xfffffdcc04147950 */ /* 0x000fea0003c3ffff */
.L_x_486:
[----:B------:R-:W-:-:S00]  /*233b0*/  BRA `(.L_x_486) ;  /* 0xfffffffc00fc7947 */ /* 0x000fc0000383ffff */
[----:B------:R-:W-:-:S00]  /*233c0*/  NOP ;  /* 0x0000000000007918 */ /* 0x000fc00000000000 */
        /* <DEDUP_REMOVED lines=11> */
.L_x_491:


//--------------------- .nv.global.init           --------------------------
	.section	.nv.global.init,"aw",@progbits
.nv.global.init:
	.type		$str$23,@object
	.size		$str$23,($str$37 - $str$23)
$str$23:
        /*0000*/ 	.byte	0x0a, 0x00
	.type		$str$37,@object
	.size		$str$37,($str$32 - $str$37)
$str$37:
        /*0002*/ 	.byte	0x3a, 0x00
	.type		$str$32,@object
	.size		$str$32,($str$29 - $str$32)
$str$32:
        /*0004*/ 	.byte	0x5f, 0x00
	.type		$str$29,@object
	.size		$str$29,($str$28 - $str$29)
$str$29:
        /*0006*/ 	.byte	0x25, 0x64, 0x00
	.type		$str$28,@object
	.size		$str$28,($str$30 - $str$28)
$str$28:
        /*0009*/ 	.byte	0x25, 0x63, 0x00
	.type		$str$30,@object
	.size		$str$30,($str$31 - $str$30)
$str$30:
        /*000c*/ 	.byte	0x25, 0x73, 0x00
	.type		$str$31,@object
	.size		$str$31,($str$35 - $str$31)
$str$31:
        /*000f*/ 	.byte	0x20, 0x6f, 0x20, 0x00
	.type		$str$35,@object
	.size		$str$35,($str$22 - $str$35)
$str$35:
        /*0013*/ 	.byte	0x70, 0x74, 0x72, 0x5b, 0x00
	.type		$str$22,@object
	.size		$str$22,($str$34 - $str$22)
$str$22:
        /*0018*/ 	.byte	0x73, 0x4f, 0x3a, 0x20, 0x00
	.type		$str$34,@object
	.size		$str$34,($str$36 - $str$34)
$str$34:
        /*001d*/ 	.byte	0x73, 0x6d, 0x65, 0x6d, 0x5f, 0x00
	.type		$str$36,@object
	.size		$str$36,($str$33 - $str$36)
$str$36:
        /*0023*/ 	.byte	0x62, 0x5d, 0x28, 0x25, 0x70, 0x29, 0x00
	.type		$str$33,@object
	.size		$str$33,($str$27 - $str$33)
$str$33:
        /*002a*/ 	.byte	0x53, 0x77, 0x3c, 0x25, 0x64, 0x2c, 0x25, 0x64, 0x2c, 0x25, 0x64, 0x3e, 0x00
	.type		$str$27,@object
	.size		$str$27,($str$26 - $str$27)
$str$27:
        /*0037*/ 	.byte	0x2f, 0x74, 0x6d, 0x70, 0x2f, 0x63, 0x75, 0x74, 0x6c, 0x61, 0x73, 0x73, 0x5f, 0x73, 0x77, 0x65
        /*0047*/ 	.byte	0x65, 0x70, 0x5f, 0x73, 0x72, 0x63, 0x2f, 0x69, 0x6e, 0x63, 0x6c, 0x75, 0x64, 0x65, 0x2f, 0x63
        /*0057*/ 	.byte	0x75, 0x74, 0x65, 0x2f, 0x61, 0x74, 0x6f, 0x6d, 0x2f, 0x63, 0x6f, 0x70, 0x79, 0x5f, 0x74, 0x72
        /*0067*/ 	.byte	0x61, 0x69, 0x74, 0x73, 0x5f, 0x73, 0x6d, 0x31, 0x30, 0x30, 0x2e, 0x68, 0x70, 0x70, 0x00
	.type		$str$26,@object
	.size		$str$26,(__unnamed_4 - $str$26)
$str$26:
        /*0076*/ 	.byte	0x28, 0x28, 0x75, 0x69, 0x6e, 0x74, 0x33, 0x32, 0x5f, 0x74, 0x28, 0x74, 0x68, 0x72, 0x65, 0x61
        /*0086*/ 	.byte	0x64, 0x49, 0x64, 0x78, 0x2e, 0x78, 0x29, 0x20, 0x2f, 0x20, 0x33, 0x32, 0x29, 0x20, 0x25, 0x20
        /*0096*/ 	.byte	0x34, 0x29, 0x20, 0x3d, 0x3d, 0x20, 0x28, 0x28, 0x28, 0x74, 0x6d, 0x65, 0x6d, 0x5f, 0x61, 0x64
        /*00a6*/ 	.byte	0x64, 0x72, 0x20, 0x3e, 0x3e, 0x20, 0x31, 0x36, 0x29, 0x20, 0x2f, 0x20, 0x33, 0x32, 0x29, 0x20
        /*00b6*/ 	.byte	0x25, 0x20, 0x34, 0x29, 0x00
	.type		__unnamed_4,@object
	.size		__unnamed_4,(__unnamed_1 - __unnamed_4)
__unnamed_4:
        /* <DEDUP_REMOVED lines=37> */
        /*030b*/ 	.byte	0x30, 0x3e, 0x3e, 0x3e, 0x3e, 0x5d, 0x00
	.type		__unnamed_1,@object
	.size		__unnamed_1,(__unnamed_5 - __unnamed_1)
__unnamed_1:
        /* <DEDUP_REMOVED lines=37> */
        /*0562*/ 	.byte	0x3a, 0x43, 0x3c, 0x30, 0x3e, 0x3e, 0x3e, 0x3e, 0x5d, 0x00
	.type		__unnamed_5,@object
	.size		__unnamed_5,(__unnamed_6 - __unnamed_5)
__unnamed_5:
        /* <DEDUP_REMOVED lines=38> */
	.type		__unnamed_6,@object
	.size		__unnamed_6,(__unnamed_7 - __unnamed_6)
__unnamed_6:
        /* <DEDUP_REMOVED lines=37> */
        /*0a16*/ 	.byte	0x74, 0x65, 0x3a, 0x3a, 0x43, 0x3c, 0x30, 0x3e, 0x3e, 0x3e, 0x3e, 0x5d, 0x00
	.type		__unnamed_7,@object
	.size		__unnamed_7,(__unnamed_2 - __unnamed_7)
__unnamed_7:
        /* <DEDUP_REMOVED lines=37> */
        /*0c73*/ 	.byte	0x63, 0x75, 0x74, 0x65, 0x3a, 0x3a, 0x43, 0x3c, 0x30, 0x3e, 0x3e, 0x3e, 0x3e, 0x5d, 0x00
	.type		__unnamed_2,@object
	.size		__unnamed_2,(__unnamed_3 - __unnamed_2)
__unnamed_2:
        /* <DEDUP_REMOVED lines=38> */
	.type		__unnamed_3,@object
	.size		__unnamed_3,(.L_3 - __unnamed_3)
__unnamed_3:
        /* <DEDUP_REMOVED lines=38> */
        /*1142*/ 	.byte	0x3e, 0x3e, 0x5d, 0x00
.L_3:


//--------------------- .nv.shared._ZN7cutlass13device_kernelINS_4fmha6kernel36Sm100FmhaFwdKernelTmaWarpspecializedIN4cute5tupleIJiiiNS5_IJNS5_IJiiEEEiEEEEEENS1_10collective38Sm100FmhaFwdMainloopTmaWarpspecializedINS_10bfloat16_tEffNS5_IJNS4_1CILi256EEENSC_ILi64EEESD_EEENS5_IJiNSC_ILi1EEES7_EEENS5_IJiSG_NS5_IJNS5_IJNSC_ILi0EEEiEEEiEEEEEESL_NS9_6NoMaskENS5_IJNSC_ILi2EEESG_SG_EEENSC_ILb0EEEEENS9_38Sm100FmhaFwdEpilogueTmaWarpspecializedINS_6half_tEfNS5_IJNSC_ILi128EEESD_SE_EEESH_NS5_IJSG_S7_EEESP_EENS2_23PersistentTileSchedulerENS2_41Sm100FmhaCtxKernelWarpspecializedScheduleEEEEEvNT_6ParamsE --------------------------
	.section	.nv.shared._ZN7cutlass13device_kernelINS_4fmha6kernel36Sm100FmhaFwdKernelTmaWarpspecializedIN4cute5tupleIJiiiNS5_IJNS5_IJiiEEEiEEEEEENS1_10collective38Sm100FmhaFwdMainloopTmaWarpspecializedINS_10bfloat16_tEffNS5_IJNS4_1CILi256EEENSC_ILi64EEESD_EEENS5_IJiNSC_ILi1EEES7_EEENS5_IJiSG_NS5_IJNS5_IJNSC_ILi0EEEiEEEiEEEEEESL_NS9_6NoMaskENS5_IJNSC_ILi2EEESG_SG_EEENSC_ILb0EEEEENS9_38Sm100FmhaFwdEpilogueTmaWarpspecializedINS_6half_tEfNS5_IJNSC_ILi128EEESD_SE_EEESH_NS5_IJSG_S7_EEESP_EENS2_23PersistentTileSchedulerENS2_41Sm100FmhaCtxKernelWarpspecializedScheduleEEEEEvNT_6ParamsE,"aw",@nobits
	.sectionflags	@""
	.align	16
	.zero		1024


//--------------------- .nv.shared.reserved.0     --------------------------
	.section	.nv.shared.reserved.0,"aw",@nobits
	.weak		__nv_reservedSMEM_offset_0_alias
	.size		__nv_reservedSMEM_offset_0_alias, 0, 64
	.other		__nv_reservedSMEM_offset_0_alias,@"STO_CUDA_RESERVED_SHARED STV_DEFAULT"
__nv_reservedSMEM_offset_0_alias:
	.zero		0
.nv.shared.reserved.0:
	.zero		64
	.weak		__nv_reservedSMEM_tcgen05_partition
	.type		__nv_reservedSMEM_tcgen05_partition,@object
	.size		__nv_reservedSMEM_tcgen05_partition,(.L_0 - __nv_reservedSMEM_tcgen05_partition)
__nv_reservedSMEM_tcgen05_partition:
	.zero		32
.L_0:


//--------------------- .nv.global                --------------------------
	.section	.nv.global,"aw",@nobits
.nv.global:
	.type		_ZN39_INTERNAL_2323605c_4_k_cu_5ec9ebb4_36054cute1_E,@object
	.size		_ZN39_INTERNAL_2323605c_4_k_cu_5ec9ebb4_36054cute1_E,(_ZN39_INTERNAL_2323605c_4_k_cu_5ec9ebb4_36054cuda3std3__45__cpo6cbeginE - _ZN39_INTERNAL_2323605c_4_k_cu_5ec9ebb4_36054cute1_E)
_ZN39_INTERNAL_2323605c_4_k_cu_5ec9ebb4_36054cute1_E:
	.zero		1
	.type		_ZN39_INTERNAL_2323605c_4_k_cu_5ec9ebb4_36054cuda3std3__45__cpo6cbeginE,@object
	.size		_ZN39_INTERNAL_2323605c_4_k_cu_5ec9ebb4_36054cuda3std3__45__cpo6cbeginE,(_ZN39_INTERNAL_2323605c_4_k_cu_5ec9ebb4_36054cuda3std3__48in_placeE - _ZN39_INTERNAL_2323605c_4_k_cu_5ec9ebb4_36054cuda3std3__45__cpo6cbeginE)
_ZN39_INTERNAL_2323605c_4_k_cu_5ec9ebb4_36054cuda3std3__45__cpo6cbeginE:
	.zero		1
	.type		_ZN39_INTERNAL_2323605c_4_k_cu_5ec9ebb4_36054cuda3std3__48in_placeE,@object
	.size		_ZN39_INTERNAL_2323605c_4_k_cu_5ec9ebb4_36054cuda3std3__48in_placeE,(_ZN39_INTERNAL_2323605c_4_k_cu_5ec9ebb4_36054cuda3std6ranges3__45__cpo9iter_moveE - _ZN39_INTERNAL_2323605c_4_k_cu_5ec9ebb4_36054cuda3std3__48in_placeE)
_ZN39_INTERNAL_2323605c_4_k_cu_5ec9ebb4_36054cuda3std3__48in_placeE:
	.zero		1
	.type		_ZN39_INTERNAL_2323605c_4_k_cu_5ec9ebb4_36054cuda3std6ranges3__45__cpo9iter_moveE,@object
	.size		_ZN39_INTERNAL_2323605c_4_k_cu_5ec9ebb4_36054cuda3std6ranges3__45__cpo9iter_moveE,(_ZN39_INTERNAL_2323605c_4_k_cu_5ec9ebb4_36054cuda3std3__45__cpo5beginE - _ZN39_INTERNAL_2323605c_4_k_cu_5ec9ebb4_36054cuda3std6ranges3__45__cpo9iter_moveE)
_ZN39_INTERNAL_2323605c_4_k_cu_5ec9ebb4_36054cuda3std6ranges3__45__cpo9iter_moveE:
	.zero		1
	.type		_ZN39_INTERNAL_2323605c_4_k_cu_5ec9ebb4_36054cuda3std3__45__cpo5beginE,@object
	.size		_ZN39_INTERNAL_2323605c_4_k_cu_5ec9ebb4_36054cuda3std3__45__cpo5beginE,(_ZN39_INTERNAL_2323605c_4_k_cu_5ec9ebb4_36054cuda3std3__441_GLOBAL__N__2323605c_4_k_cu_5ec9ebb4_36056ignoreE - _ZN39_INTERNAL_2323605c_4_k_cu_5ec9ebb4_36054cuda3std3__45__cpo5beginE)
_ZN39_INTERNAL_2323605c_4_k_cu_5ec9ebb4_36054cuda3std3__45__cpo5beginE:
	.zero		1
	.type		_ZN39_INTERNAL_2323605c_4_k_cu_5ec9ebb4_36054cuda3std3__441_GLOBAL__N__2323605c_4_k_cu_5ec9ebb4_36056ignoreE,@object
	.size		_ZN39_INTERNAL_2323605c_4_k_cu_5ec9ebb4_36054cuda3std3__441_GLOBAL__N__2323605c_4_k_cu_5ec9ebb4_36056ignoreE,(_ZN39_INTERNAL_2323605c_4_k_cu_5ec9ebb4_36054cute7productE - _ZN39_INTERNAL_2323605c_4_k_cu_5ec9ebb4_36054cuda3std3__441_GLOBAL__N__2323605c_4_k_cu_5ec9ebb4_36056ignoreE)
_ZN39_INTERNAL_2323605c_4_k_cu_5ec9ebb4_36054cuda3std3__441_GLOBAL__N__2323605c_4_k_cu_5ec9ebb4_36056ignoreE:
	.zero		1
	.type		_ZN39_INTERNAL_2323605c_4_k_cu_5ec9ebb4_36054cute7productE,@object
	.size		_ZN39_INTERNAL_2323605c_4_k_cu_5ec9ebb4_36054cute7productE,(_ZN39_INTERNAL_2323605c_4_k_cu_5ec9ebb4_36054cuda3std3__45__cpo3endE - _ZN39_INTERNAL_2323605c_4_k_cu_5ec9ebb4_36054cute7productE)
_ZN39_INTERNAL_2323605c_4_k_cu_5ec9ebb4_36054cute7productE:
	.zero		1
	.type		_ZN39_INTERNAL_2323605c_4_k_cu_5ec9ebb4_36054cuda3std3__45__cpo3endE,@object
	.size		_ZN39_INTERNAL_2323605c_4_k_cu_5ec9ebb4_36054cuda3std3__45__cpo3endE,(_ZN39_INTERNAL_2323605c_4_k_cu_5ec9ebb4_36054cuda3std3__419piecewise_constructE - _ZN39_INTERNAL_2323605c_4_k_cu_5ec9ebb4_36054cuda3std3__45__cpo3endE)
_ZN39_INTERNAL_2323605c_4_k_cu_5ec9ebb4_36054cuda3std3__45__cpo3endE:
	.zero		1
	.type		_ZN39_INTERNAL_2323605c_4_k_cu_5ec9ebb4_36054cuda3std3__419piecewise_constructE,@object
	.size		_ZN39_INTERNAL_2323605c_4_k_cu_5ec9ebb4_36054cuda3std3__419piecewise_constructE,(_ZN39_INTERNAL_2323605c_4_k_cu_5ec9ebb4_36054cuda3std3__45__cpo4cendE - _ZN39_INTERNAL_2323605c_4_k_cu_5ec9ebb4_36054cuda3std3__419piecewise_constructE)
_ZN39_INTERNAL_2323605c_4_k_cu_5ec9ebb4_36054cuda3std3__419piecewise_constructE:
	.zero		1
	.type		_ZN39_INTERNAL_2323605c_4_k_cu_5ec9ebb4_36054cuda3std3__45__cpo4cendE,@object
	.size		_ZN39_INTERNAL_2323605c_4_k_cu_5ec9ebb4_36054cuda3std3__45__cpo4cendE,(_ZN39_INTERNAL_2323605c_4_k_cu_5ec9ebb4_36054cuda3std6ranges3__45__cpo4swapE - _ZN39_INTERNAL_2323605c_4_k_cu_5ec9ebb4_36054cuda3std3__45__cpo4cendE)
_ZN39_INTERNAL_2323605c_4_k_cu_5ec9ebb4_36054cuda3std3__45__cpo4cendE:
	.zero		1
	.type		_ZN39_INTERNAL_2323605c_4_k_cu_5ec9ebb4_36054cuda3std6ranges3__45__cpo4swapE,@object
	.size		_ZN39_INTERNAL_2323605c_4_k_cu_5ec9ebb4_36054cuda3std6ranges3__45__cpo4swapE,(.L_15 - _ZN39_INTERNAL_2323605c_4_k_cu_5ec9ebb4_36054cuda3std6ranges3__45__cpo4swapE)
_ZN39_INTERNAL_2323605c_4_k_cu_5ec9ebb4_36054cuda3std6ranges3__45__cpo4swapE:
	.zero		1
.L_15:


//--------------------- .nv.constant0._ZN7cutlass13device_kernelINS_4fmha6kernel36Sm100FmhaFwdKernelTmaWarpspecializedIN4cute5tupleIJiiiNS5_IJNS5_IJiiEEEiEEEEEENS1_10collective38Sm100FmhaFwdMainloopTmaWarpspecializedINS_10bfloat16_tEffNS5_IJNS4_1CILi256EEENSC_ILi64EEESD_EEENS5_IJiNSC_ILi1EEES7_EEENS5_IJiSG_NS5_IJNS5_IJNSC_ILi0EEEiEEEiEEEEEESL_NS9_6NoMaskENS5_IJNSC_ILi2EEESG_SG_EEENSC_ILb0EEEEENS9_38Sm100FmhaFwdEpilogueTmaWarpspecializedINS_6half_tEfNS5_IJNSC_ILi128EEESD_SE_EEESH_NS5_IJSG_S7_EEESP_EENS2_23PersistentTileSchedulerENS2_41Sm100FmhaCtxKernelWarpspecializedScheduleEEEEEvNT_6ParamsE --------------------------
	.section	.nv.constant0._ZN7cutlass13device_kernelINS_4fmha6kernel36Sm100FmhaFwdKernelTmaWarpspecializedIN4cute5tupleIJiiiNS5_IJNS5_IJiiEEEiEEEEEENS1_10collective38Sm100FmhaFwdMainloopTmaWarpspecializedINS_10bfloat16_tEffNS5_IJNS4_1CILi256EEENSC_ILi64EEESD_EEENS5_IJiNSC_ILi1EEES7_EEENS5_IJiSG_NS5_IJNS5_IJNSC_ILi0EEEiEEEiEEEEEESL_NS9_6NoMaskENS5_IJNSC_ILi2EEESG_SG_EEENSC_ILb0EEEEENS9_38Sm100FmhaFwdEpilogueTmaWarpspecializedINS_6half_tEfNS5_IJNSC_ILi128EEESD_SE_EEESH_NS5_IJSG_S7_EEESP_EENS2_23PersistentTileSchedulerENS2_41Sm100FmhaCtxKernelWarpspecializedScheduleEEEEEvNT_6ParamsE,"a",@progbits
	.sectionflags	@""
	.align	4
.nv.constant0._ZN7cutlass13device_kernelINS_4fmha6kernel36Sm100FmhaFwdKernelTmaWarpspecializedIN4cute5tupleIJiiiNS5_IJNS5_IJiiEEEiEEEEEENS1_10collective38Sm100FmhaFwdMainloopTmaWarpspecializedINS_10bfloat16_tEffNS5_IJNS4_1CILi256EEENSC_ILi64EEESD_EEENS5_IJiNSC_ILi1EEES7_EEENS5_IJiSG_NS5_IJNS5_IJNSC_ILi0EEEiEEEiEEEEEESL_NS9_6NoMaskENS5_IJNSC_ILi2EEESG_SG_EEENSC_ILb0EEEEENS9_38Sm100FmhaFwdEpilogueTmaWarpspecializedINS_6half_tEfNS5_IJNSC_ILi128EEESD_SE_EEESH_NS5_IJSG_S7_EEESP_EENS2_23PersistentTileSchedulerENS2_41Sm100FmhaCtxKernelWarpspecializedScheduleEEEEEvNT_6ParamsE:
	.zero		2432


//--------------------- SYMBOLS --------------------------

	.type		.nv.reservedSmem.offset0,@object
	.size		.nv.reservedSmem.offset0,0x4
	.type		.nv.reservedSmem.cap,@object
	.size		.nv.reservedSmem.cap,0x4
	.type		vprintf,@function
	.type		__assertfail,@function
